	.target	sm_103a

	.elftype	@"ET_EXEC"


//--------------------- .note.nv.tkinfo           --------------------------
	.section	.note.nv.tkinfo,"",@"SHT_NOTE"
	.sectionflags	@"SHF_NOTE_NV_TKINFO"
	.tkinfo
        /*0018*/ 	.word	0x00000002
        /*0030*/ 	.string	""
        /*0030*/ 	.string	"ptxas"
        /*0030*/ 	.string	"Cuda compilation tools, release 13.0, V13.0.88"
        /*0030*/ 	.string	"Build cuda_13.0.r13.0/compiler.36424714_0"
        /*0030*/ 	.string	"-arch sm_103a -m 64 "



//--------------------- .note.nv.cuinfo           --------------------------
	.section	.note.nv.cuinfo,"",@"SHT_NOTE"
	.sectionflags	@"SHF_NOTE_NV_CUINFO"
        /*0018*/ 	.short	0x0002
        /*001a*/ 	.short	0x0067
        /*001c*/ 	.short	0x0082
	.zero		2


//--------------------- .nv.info                  --------------------------
	.section	.nv.info,"",@"SHT_CUDA_INFO"
	.align	4


	//----- nvinfo : EIATTR_REGCOUNT
	.align		4
        /*0000*/ 	.byte	0x04, 0x2f
        /*0002*/ 	.short	(.L_30 - .L_29)
	.align		4
.L_29:
        /*0004*/ 	.word	index@(_ZN2at6native54_GLOBAL__N__f6d41790_21_PhiloxDistribution_cu_0636f2c124philox_single_key_kernelIdZZZZNS0_21_philox_uniform_cuda_ERNS_6TensorERKS3_ddENKUlvE_clEvENKUlvE_clEvENKUlvE_clEvEUlmmE_ZZZNS0_21_philox_uniform_cuda_ES4_S6_ddENKS7_clEvENKS8_clEvEUlT_E_EEvPSB_PKmlT0_T1_)
        /*0008*/ 	.word	0x00000020


	//----- nvinfo : EIATTR_FRAME_SIZE
	.align		4
.L_30:
        /*000c*/ 	.byte	0x04, 0x11
        /*000e*/ 	.short	(.L_32 - .L_31)
	.align		4
.L_31:
        /*0010*/ 	.word	index@(_ZN2at6native54_GLOBAL__N__f6d41790_21_PhiloxDistribution_cu_0636f2c124philox_single_key_kernelIdZZZZNS0_21_philox_uniform_cuda_ERNS_6TensorERKS3_ddENKUlvE_clEvENKUlvE_clEvENKUlvE_clEvEUlmmE_ZZZNS0_21_philox_uniform_cuda_ES4_S6_ddENKS7_clEvENKS8_clEvEUlT_E_EEvPSB_PKmlT0_T1_)
        /*0014*/ 	.word	0x00000010


	//----- nvinfo : EIATTR_REGCOUNT
	.align		4
.L_32:
        /*0018*/ 	.byte	0x04, 0x2f
        /*001a*/ 	.short	(.L_34 - .L_33)
	.align		4
.L_33:
        /*001c*/ 	.word	index@(_ZN2at6native54_GLOBAL__N__f6d41790_21_PhiloxDistribution_cu_0636f2c123philox_multi_key_kernelIdZZZZNS0_21_philox_uniform_cuda_ERNS_6TensorERKS3_ddENKUlvE_clEvENKUlvE_clEvENKUlvE_clEvEUlmmE_ZZZNS0_21_philox_uniform_cuda_ES4_S6_ddENKS7_clEvENKS8_clEvEUlT_E_EEvPSB_PKmllT0_T1_16OffsetCalculatorILi1EjLb0EE)
        /*0020*/ 	.word	0x0000001a


	//----- nvinfo : EIATTR_FRAME_SIZE
	.align		4
.L_34:
        /*0024*/ 	.byte	0x04, 0x11
        /*0026*/ 	.short	(.L_36 - .L_35)
	.align		4
.L_35:
        /*0028*/ 	.word	index@($__internal_9_$__cuda_sm20_div_s64)
        /*002c*/ 	.word	0x00000000


	//----- nvinfo : EIATTR_FRAME_SIZE
	.align		4
.L_36:
        /*0030*/ 	.byte	0x04, 0x11
        /*0032*/ 	.short	(.L_38 - .L_37)
	.align		4
.L_37:
        /*0034*/ 	.word	index@(_ZN2at6native54_GLOBAL__N__f6d41790_21_PhiloxDistribution_cu_0636f2c123philox_multi_key_kernelIdZZZZNS0_21_philox_uniform_cuda_ERNS_6TensorERKS3_ddENKUlvE_clEvENKUlvE_clEvENKUlvE_clEvEUlmmE_ZZZNS0_21_philox_uniform_cuda_ES4_S6_ddENKS7_clEvENKS8_clEvEUlT_E_EEvPSB_PKmllT0_T1_16OffsetCalculatorILi1EjLb0EE)
        /*0038*/ 	.word	0x00000000


	//----- nvinfo : EIATTR_REGCOUNT
	.align		4
.L_38:
        /*003c*/ 	.byte	0x04, 0x2f
        /*003e*/ 	.short	(.L_40 - .L_39)
	.align		4
.L_39:
        /*0040*/ 	.word	index@(_ZN2at6native54_GLOBAL__N__f6d41790_21_PhiloxDistribution_cu_0636f2c124philox_single_key_kernelIfZZZZNS0_21_philox_uniform_cuda_ERNS_6TensorERKS3_ddENKUlvE_clEvENKUlvE0_clEvENKUlvE_clEvEUlmmE0_ZZZNS0_21_philox_uniform_cuda_ES4_S6_ddENKS7_clEvENKS8_clEvEUlT_E_EEvPSB_PKmlT0_T1_)
        /*0044*/ 	.word	0x0000001e


	//----- nvinfo : EIATTR_FRAME_SIZE
	.align		4
.L_40:
        /*0048*/ 	.byte	0x04, 0x11
        /*004a*/ 	.short	(.L_42 - .L_41)
	.align		4
.L_41:
        /*004c*/ 	.word	index@(_ZN2at6native54_GLOBAL__N__f6d41790_21_PhiloxDistribution_cu_0636f2c124philox_single_key_kernelIfZZZZNS0_21_philox_uniform_cuda_ERNS_6TensorERKS3_ddENKUlvE_clEvENKUlvE0_clEvENKUlvE_clEvEUlmmE0_ZZZNS0_21_philox_uniform_cuda_ES4_S6_ddENKS7_clEvENKS8_clEvEUlT_E_EEvPSB_PKmlT0_T1_)
        /*0050*/ 	.word	0x00000000


	//----- nvinfo : EIATTR_REGCOUNT
	.align		4
.L_42:
        /*0054*/ 	.byte	0x04, 0x2f
        /*0056*/ 	.short	(.L_44 - .L_43)
	.align		4
.L_43:
        /*0058*/ 	.word	index@(_ZN2at6native54_GLOBAL__N__f6d41790_21_PhiloxDistribution_cu_0636f2c123philox_multi_key_kernelIfZZZZNS0_21_philox_uniform_cuda_ERNS_6TensorERKS3_ddENKUlvE_clEvENKUlvE0_clEvENKUlvE_clEvEUlmmE0_ZZZNS0_21_philox_uniform_cuda_ES4_S6_ddENKS7_clEvENKS8_clEvEUlT_E_EEvPSB_PKmllT0_T1_16OffsetCalculatorILi1EjLb0EE)
        /*005c*/ 	.word	0x00000018


	//----- nvinfo : EIATTR_FRAME_SIZE
	.align		4
.L_44:
        /*0060*/ 	.byte	0x04, 0x11
        /*0062*/ 	.short	(.L_46 - .L_45)
	.align		4
.L_45:
        /*0064*/ 	.word	index@($__internal_8_$__cuda_sm20_div_s64)
        /*0068*/ 	.word	0x00000000


	//----- nvinfo : EIATTR_FRAME_SIZE
	.align		4
.L_46:
        /*006c*/ 	.byte	0x04, 0x11
        /*006e*/ 	.short	(.L_48 - .L_47)
	.align		4
.L_47:
        /*0070*/ 	.word	index@(_ZN2at6native54_GLOBAL__N__f6d41790_21_PhiloxDistribution_cu_0636f2c123philox_multi_key_kernelIfZZZZNS0_21_philox_uniform_cuda_ERNS_6TensorERKS3_ddENKUlvE_clEvENKUlvE0_clEvENKUlvE_clEvEUlmmE0_ZZZNS0_21_philox_uniform_cuda_ES4_S6_ddENKS7_clEvENKS8_clEvEUlT_E_EEvPSB_PKmllT0_T1_16OffsetCalculatorILi1EjLb0EE)
        /*0074*/ 	.word	0x00000000


	//----- nvinfo : EIATTR_REGCOUNT
	.align		4
.L_48:
        /*0078*/ 	.byte	0x04, 0x2f
        /*007a*/ 	.short	(.L_50 - .L_49)
	.align		4
.L_49:
        /*007c*/ 	.word	index@(_ZN2at6native54_GLOBAL__N__f6d41790_21_PhiloxDistribution_cu_0636f2c124philox_single_key_kernelIN3c104HalfEZZZZNS0_21_philox_uniform_cuda_ERNS_6TensorERKS5_ddENKUlvE_clEvENKUlvE1_clEvENKUlvE_clEvEUlmmE0_ZZZNS0_21_philox_uniform_cuda_ES6_S8_ddENKS9_clEvENKSA_clEvEUlT_E_EEvPSD_PKmlT0_T1_)
        /*0080*/ 	.word	0x0000001f


	//----- nvinfo : EIATTR_FRAME_SIZE
	.align		4
.L_50:
        /*0084*/ 	.byte	0x04, 0x11
        /*0086*/ 	.short	(.L_52 - .L_51)
	.align		4
.L_51:
        /*0088*/ 	.word	index@(_ZN2at6native54_GLOBAL__N__f6d41790_21_PhiloxDistribution_cu_0636f2c124philox_single_key_kernelIN3c104HalfEZZZZNS0_21_philox_uniform_cuda_ERNS_6TensorERKS5_ddENKUlvE_clEvENKUlvE1_clEvENKUlvE_clEvEUlmmE0_ZZZNS0_21_philox_uniform_cuda_ES6_S8_ddENKS9_clEvENKSA_clEvEUlT_E_EEvPSD_PKmlT0_T1_)
        /*008c*/ 	.word	0x00000000


	//----- nvinfo : EIATTR_REGCOUNT
	.align		4
.L_52:
        /*0090*/ 	.byte	0x04, 0x2f
        /*0092*/ 	.short	(.L_54 - .L_53)
	.align		4
.L_53:
        /*0094*/ 	.word	index@(_ZN2at6native54_GLOBAL__N__f6d41790_21_PhiloxDistribution_cu_0636f2c123philox_multi_key_kernelIN3c104HalfEZZZZNS0_21_philox_uniform_cuda_ERNS_6TensorERKS5_ddENKUlvE_clEvENKUlvE1_clEvENKUlvE_clEvEUlmmE0_ZZZNS0_21_philox_uniform_cuda_ES6_S8_ddENKS9_clEvENKSA_clEvEUlT_E_EEvPSD_PKmllT0_T1_16OffsetCalculatorILi1EjLb0EE)
        /*0098*/ 	.word	0x00000018


	//----- nvinfo : EIATTR_FRAME_SIZE
	.align		4
.L_54:
        /*009c*/ 	.byte	0x04, 0x11
        /*009e*/ 	.short	(.L_56 - .L_55)
	.align		4
.L_55:
        /*00a0*/ 	.word	index@($__internal_7_$__cuda_sm20_div_s64)
        /*00a4*/ 	.word	0x00000000


	//----- nvinfo : EIATTR_FRAME_SIZE
	.align		4
.L_56:
        /*00a8*/ 	.byte	0x04, 0x11
        /*00aa*/ 	.short	(.L_58 - .L_57)
	.align		4
.L_57:
        /*00ac*/ 	.word	index@(_ZN2at6native54_GLOBAL__N__f6d41790_21_PhiloxDistribution_cu_0636f2c123philox_multi_key_kernelIN3c104HalfEZZZZNS0_21_philox_uniform_cuda_ERNS_6TensorERKS5_ddENKUlvE_clEvENKUlvE1_clEvENKUlvE_clEvEUlmmE0_ZZZNS0_21_philox_uniform_cuda_ES6_S8_ddENKS9_clEvENKSA_clEvEUlT_E_EEvPSD_PKmllT0_T1_16OffsetCalculatorILi1EjLb0EE)
        /*00b0*/ 	.word	0x00000000


	//----- nvinfo : EIATTR_REGCOUNT
	.align		4
.L_58:
        /*00b4*/ 	.byte	0x04, 0x2f
        /*00b6*/ 	.short	(.L_60 - .L_59)
	.align		4
.L_59:
        /*00b8*/ 	.word	index@(_ZN2at6native54_GLOBAL__N__f6d41790_21_PhiloxDistribution_cu_0636f2c124philox_single_key_kernelIN3c108BFloat16EZZZZNS0_21_philox_uniform_cuda_ERNS_6TensorERKS5_ddENKUlvE_clEvENKUlvE2_clEvENKUlvE_clEvEUlmmE0_ZZZNS0_21_philox_uniform_cuda_ES6_S8_ddENKS9_clEvENKSA_clEvEUlT_E_EEvPSD_PKmlT0_T1_)
        /*00bc*/ 	.word	0x0000001d


	//----- nvinfo : EIATTR_FRAME_SIZE
	.align		4
.L_60:
        /*00c0*/ 	.byte	0x04, 0x11
        /*00c2*/ 	.short	(.L_62 - .L_61)
	.align		4
.L_61:
        /*00c4*/ 	.word	index@(_ZN2at6native54_GLOBAL__N__f6d41790_21_PhiloxDistribution_cu_0636f2c124philox_single_key_kernelIN3c108BFloat16EZZZZNS0_21_philox_uniform_cuda_ERNS_6TensorERKS5_ddENKUlvE_clEvENKUlvE2_clEvENKUlvE_clEvEUlmmE0_ZZZNS0_21_philox_uniform_cuda_ES6_S8_ddENKS9_clEvENKSA_clEvEUlT_E_EEvPSD_PKmlT0_T1_)
        /*00c8*/ 	.word	0x00000010


	//----- nvinfo : EIATTR_REGCOUNT
	.align		4
.L_62:
        /*00cc*/ 	.byte	0x04, 0x2f
        /*00ce*/ 	.short	(.L_64 - .L_63)
	.align		4
.L_63:
        /*00d0*/ 	.word	index@(_ZN2at6native54_GLOBAL__N__f6d41790_21_PhiloxDistribution_cu_0636f2c123philox_multi_key_kernelIN3c108BFloat16EZZZZNS0_21_philox_uniform_cuda_ERNS_6TensorERKS5_ddENKUlvE_clEvENKUlvE2_clEvENKUlvE_clEvEUlmmE0_ZZZNS0_21_philox_uniform_cuda_ES6_S8_ddENKS9_clEvENKSA_clEvEUlT_E_EEvPSD_PKmllT0_T1_16OffsetCalculatorILi1EjLb0EE)
        /*00d4*/ 	.word	0x0000001a


	//----- nvinfo : EIATTR_FRAME_SIZE
	.align		4
.L_64:
        /*00d8*/ 	.byte	0x04, 0x11
        /*00da*/ 	.short	(.L_66 - .L_65)
	.align		4
.L_65:
        /*00dc*/ 	.word	index@($__internal_6_$__cuda_sm20_div_s64)
        /*00e0*/ 	.word	0x00000000


	//----- nvinfo : EIATTR_FRAME_SIZE
	.align		4
.L_66:
        /*00e4*/ 	.byte	0x04, 0x11
        /*00e6*/ 	.short	(.L_68 - .L_67)
	.align		4
.L_67:
        /*00e8*/ 	.word	index@(_ZN2at6native54_GLOBAL__N__f6d41790_21_PhiloxDistribution_cu_0636f2c123philox_multi_key_kernelIN3c108BFloat16EZZZZNS0_21_philox_uniform_cuda_ERNS_6TensorERKS5_ddENKUlvE_clEvENKUlvE2_clEvENKUlvE_clEvEUlmmE0_ZZZNS0_21_philox_uniform_cuda_ES6_S8_ddENKS9_clEvENKSA_clEvEUlT_E_EEvPSD_PKmllT0_T1_16OffsetCalculatorILi1EjLb0EE)
        /*00ec*/ 	.word	0x00000000


	//----- nvinfo : EIATTR_REGCOUNT
	.align		4
.L_68:
        /*00f0*/ 	.byte	0x04, 0x2f
        /*00f2*/ 	.short	(.L_70 - .L_69)
	.align		4
.L_69:
        /*00f4*/ 	.word	index@(_ZN2at6native54_GLOBAL__N__f6d41790_21_PhiloxDistribution_cu_0636f2c124philox_single_key_kernelIdZZZZNS0_20_philox_normal_cuda_ERNS_6TensorERKS3_ddENKUlvE_clEvENKUlvE_clEvENKUlvE_clEvEUlmmE_ZZZNS0_20_philox_normal_cuda_ES4_S6_ddENKS7_clEvENKS8_clEvEUldE_EEvPT_PKmlT0_T1_)
        /*00f8*/ 	.word	0x00000020


	//----- nvinfo : EIATTR_FRAME_SIZE
	.align		4
.L_70:
        /*00fc*/ 	.byte	0x04, 0x11
        /*00fe*/ 	.short	(.L_72 - .L_71)
	.align		4
.L_71:
        /*0100*/ 	.word	index@($_ZN2at6native54_GLOBAL__N__f6d41790_21_PhiloxDistribution_cu_0636f2c124philox_single_key_kernelIdZZZZNS0_20_philox_normal_cuda_ERNS_6TensorERKS3_ddENKUlvE_clEvENKUlvE_clEvENKUlvE_clEvEUlmmE_ZZZNS0_20_philox_normal_cuda_ES4_S6_ddENKS7_clEvENKS8_clEvEUldE_EEvPT_PKmlT0_T1_$__internal_trig_reduction_slowpathd)
        /*0104*/ 	.word	0x00000040


	//----- nvinfo : EIATTR_FRAME_SIZE
	.align		4
.L_72:
        /*0108*/ 	.byte	0x04, 0x11
        /*010a*/ 	.short	(.L_74 - .L_73)
	.align		4
.L_73:
        /*010c*/ 	.word	index@($__internal_5_$__cuda_sm20_dsqrt_rn_f64_mediumpath_v1)
        /*0110*/ 	.word	0x00000040


	//----- nvinfo : EIATTR_FRAME_SIZE
	.align		4
.L_74:
        /*0114*/ 	.byte	0x04, 0x11
        /*0116*/ 	.short	(.L_76 - .L_75)
	.align		4
.L_75:
        /*0118*/ 	.word	index@(_ZN2at6native54_GLOBAL__N__f6d41790_21_PhiloxDistribution_cu_0636f2c124philox_single_key_kernelIdZZZZNS0_20_philox_normal_cuda_ERNS_6TensorERKS3_ddENKUlvE_clEvENKUlvE_clEvENKUlvE_clEvEUlmmE_ZZZNS0_20_philox_normal_cuda_ES4_S6_ddENKS7_clEvENKS8_clEvEUldE_EEvPT_PKmlT0_T1_)
        /*011c*/ 	.word	0x00000040


	//----- nvinfo : EIATTR_REGCOUNT
	.align		4
.L_76:
        /*0120*/ 	.byte	0x04, 0x2f
        /*0122*/ 	.short	(.L_78 - .L_77)
	.align		4
.L_77:
        /*0124*/ 	.word	index@(_ZN2at6native54_GLOBAL__N__f6d41790_21_PhiloxDistribution_cu_0636f2c123philox_multi_key_kernelIdZZZZNS0_20_philox_normal_cuda_ERNS_6TensorERKS3_ddENKUlvE_clEvENKUlvE_clEvENKUlvE_clEvEUlmmE_ZZZNS0_20_philox_normal_cuda_ES4_S6_ddENKS7_clEvENKS8_clEvEUldE_EEvPT_PKmllT0_T1_16OffsetCalculatorILi1EjLb0EE)
        /*0128*/ 	.word	0x00000020


	//----- nvinfo : EIATTR_FRAME_SIZE
	.align		4
.L_78:
        /*012c*/ 	.byte	0x04, 0x11
        /*012e*/ 	.short	(.L_80 - .L_79)
	.align		4
.L_79:
        /*0130*/ 	.word	index@($_ZN2at6native54_GLOBAL__N__f6d41790_21_PhiloxDistribution_cu_0636f2c123philox_multi_key_kernelIdZZZZNS0_20_philox_normal_cuda_ERNS_6TensorERKS3_ddENKUlvE_clEvENKUlvE_clEvENKUlvE_clEvEUlmmE_ZZZNS0_20_philox_normal_cuda_ES4_S6_ddENKS7_clEvENKS8_clEvEUldE_EEvPT_PKmllT0_T1_16OffsetCalculatorILi1EjLb0EE$__internal_trig_reduction_slowpathd)
        /*0134*/ 	.word	0x00000028


	//----- nvinfo : EIATTR_FRAME_SIZE
	.align		4
.L_80:
        /*0138*/ 	.byte	0x04, 0x11
        /*013a*/ 	.short	(.L_82 - .L_81)
	.align		4
.L_81:
        /*013c*/ 	.word	index@($__internal_4_$__cuda_sm20_dsqrt_rn_f64_mediumpath_v1)
        /*0140*/ 	.word	0x00000028


	//----- nvinfo : EIATTR_FRAME_SIZE
	.align		4
.L_82:
        /*0144*/ 	.byte	0x04, 0x11
        /*0146*/ 	.short	(.L_84 - .L_83)
	.align		4
.L_83:
        /*0148*/ 	.word	index@($__internal_3_$__cuda_sm20_div_s64)
        /*014c*/ 	.word	0x00000028


	//----- nvinfo : EIATTR_FRAME_SIZE
	.align		4
.L_84:
        /*0150*/ 	.byte	0x04, 0x11
        /*0152*/ 	.short	(.L_86 - .L_85)
	.align		4
.L_85:
        /*0154*/ 	.word	index@(_ZN2at6native54_GLOBAL__N__f6d41790_21_PhiloxDistribution_cu_0636f2c123philox_multi_key_kernelIdZZZZNS0_20_philox_normal_cuda_ERNS_6TensorERKS3_ddENKUlvE_clEvENKUlvE_clEvENKUlvE_clEvEUlmmE_ZZZNS0_20_philox_normal_cuda_ES4_S6_ddENKS7_clEvENKS8_clEvEUldE_EEvPT_PKmllT0_T1_16OffsetCalculatorILi1EjLb0EE)
        /*0158*/ 	.word	0x00000028


	//----- nvinfo : EIATTR_REGCOUNT
	.align		4
.L_86:
        /*015c*/ 	.byte	0x04, 0x2f
        /*015e*/ 	.short	(.L_88 - .L_87)
	.align		4
.L_87:
        /*0160*/ 	.word	index@(_ZN2at6native54_GLOBAL__N__f6d41790_21_PhiloxDistribution_cu_0636f2c124philox_single_key_kernelIfZZZZNS0_20_philox_normal_cuda_ERNS_6TensorERKS3_ddENKUlvE_clEvENKUlvE0_clEvENKUlvE_clEvEUlmmE0_ZZZNS0_20_philox_normal_cuda_ES4_S6_ddENKS7_clEvENKS8_clEvEUlfE_EEvPT_PKmlT0_T1_)
        /*0164*/ 	.word	0x00000020


	//----- nvinfo : EIATTR_FRAME_SIZE
	.align		4
.L_88:
        /*0168*/ 	.byte	0x04, 0x11
        /*016a*/ 	.short	(.L_90 - .L_89)
	.align		4
.L_89:
        /*016c*/ 	.word	index@(_ZN2at6native54_GLOBAL__N__f6d41790_21_PhiloxDistribution_cu_0636f2c124philox_single_key_kernelIfZZZZNS0_20_philox_normal_cuda_ERNS_6TensorERKS3_ddENKUlvE_clEvENKUlvE0_clEvENKUlvE_clEvEUlmmE0_ZZZNS0_20_philox_normal_cuda_ES4_S6_ddENKS7_clEvENKS8_clEvEUlfE_EEvPT_PKmlT0_T1_)
        /*0170*/ 	.word	0x00000000


	//----- nvinfo : EIATTR_REGCOUNT
	.align		4
.L_90:
        /*0174*/ 	.byte	0x04, 0x2f
        /*0176*/ 	.short	(.L_92 - .L_91)
	.align		4
.L_91:
        /*0178*/ 	.word	index@(_ZN2at6native54_GLOBAL__N__f6d41790_21_PhiloxDistribution_cu_0636f2c123philox_multi_key_kernelIfZZZZNS0_20_philox_normal_cuda_ERNS_6TensorERKS3_ddENKUlvE_clEvENKUlvE0_clEvENKUlvE_clEvEUlmmE0_ZZZNS0_20_philox_normal_cuda_ES4_S6_ddENKS7_clEvENKS8_clEvEUlfE_EEvPT_PKmllT0_T1_16OffsetCalculatorILi1EjLb0EE)
        /*017c*/ 	.word	0x00000016


	//----- nvinfo : EIATTR_FRAME_SIZE
	.align		4
.L_92:
        /*0180*/ 	.byte	0x04, 0x11
        /*0182*/ 	.short	(.L_94 - .L_93)
	.align		4
.L_93:
        /*0184*/ 	.word	index@($__internal_2_$__cuda_sm20_div_s64)
        /*0188*/ 	.word	0x00000000


	//----- nvinfo : EIATTR_FRAME_SIZE
	.align		4
.L_94:
        /*018c*/ 	.byte	0x04, 0x11
        /*018e*/ 	.short	(.L_96 - .L_95)
	.align		4
.L_95:
        /*0190*/ 	.word	index@(_ZN2at6native54_GLOBAL__N__f6d41790_21_PhiloxDistribution_cu_0636f2c123philox_multi_key_kernelIfZZZZNS0_20_philox_normal_cuda_ERNS_6TensorERKS3_ddENKUlvE_clEvENKUlvE0_clEvENKUlvE_clEvEUlmmE0_ZZZNS0_20_philox_normal_cuda_ES4_S6_ddENKS7_clEvENKS8_clEvEUlfE_EEvPT_PKmllT0_T1_16OffsetCalculatorILi1EjLb0EE)
        /*0194*/ 	.word	0x00000000


	//----- nvinfo : EIATTR_REGCOUNT
	.align		4
.L_96:
        /*0198*/ 	.byte	0x04, 0x2f
        /*019a*/ 	.short	(.L_98 - .L_97)
	.align		4
.L_97:
        /*019c*/ 	.word	index@(_ZN2at6native54_GLOBAL__N__f6d41790_21_PhiloxDistribution_cu_0636f2c124philox_single_key_kernelIN3c104HalfEZZZZNS0_20_philox_normal_cuda_ERNS_6TensorERKS5_ddENKUlvE_clEvENKUlvE1_clEvENKUlvE_clEvEUlmmE0_ZZZNS0_20_philox_normal_cuda_ES6_S8_ddENKS9_clEvENKSA_clEvEUlfE_EEvPT_PKmlT0_T1_)
        /*01a0*/ 	.word	0x0000001f


	//----- nvinfo : EIATTR_FRAME_SIZE
	.align		4
.L_98:
        /*01a4*/ 	.byte	0x04, 0x11
        /*01a6*/ 	.short	(.L_100 - .L_99)
	.align		4
.L_99:
        /*01a8*/ 	.word	index@(_ZN2at6native54_GLOBAL__N__f6d41790_21_PhiloxDistribution_cu_0636f2c124philox_single_key_kernelIN3c104HalfEZZZZNS0_20_philox_normal_cuda_ERNS_6TensorERKS5_ddENKUlvE_clEvENKUlvE1_clEvENKUlvE_clEvEUlmmE0_ZZZNS0_20_philox_normal_cuda_ES6_S8_ddENKS9_clEvENKSA_clEvEUlfE_EEvPT_PKmlT0_T1_)
        /*01ac*/ 	.word	0x00000000


	//----- nvinfo : EIATTR_REGCOUNT
	.align		4
.L_100:
        /*01b0*/ 	.byte	0x04, 0x2f
        /*01b2*/ 	.short	(.L_102 - .L_101)
	.align		4
.L_101:
        /*01b4*/ 	.word	index@(_ZN2at6native54_GLOBAL__N__f6d41790_21_PhiloxDistribution_cu_0636f2c123philox_multi_key_kernelIN3c104HalfEZZZZNS0_20_philox_normal_cuda_ERNS_6TensorERKS5_ddENKUlvE_clEvENKUlvE1_clEvENKUlvE_clEvEUlmmE0_ZZZNS0_20_philox_normal_cuda_ES6_S8_ddENKS9_clEvENKSA_clEvEUlfE_EEvPT_PKmllT0_T1_16OffsetCalculatorILi1EjLb0EE)
        /*01b8*/ 	.word	0x00000015


	//----- nvinfo : EIATTR_FRAME_SIZE
	.align		4
.L_102:
        /*01bc*/ 	.byte	0x04, 0x11
        /*01be*/ 	.short	(.L_104 - .L_103)
	.align		4
.L_103:
        /*01c0*/ 	.word	index@($__internal_1_$__cuda_sm20_div_s64)
        /*01c4*/ 	.word	0x00000000


	//----- nvinfo : EIATTR_FRAME_SIZE
	.align		4
.L_104:
        /*01c8*/ 	.byte	0x04, 0x11
        /*01ca*/ 	.short	(.L_106 - .L_105)
	.align		4
.L_105:
        /*01cc*/ 	.word	index@(_ZN2at6native54_GLOBAL__N__f6d41790_21_PhiloxDistribution_cu_0636f2c123philox_multi_key_kernelIN3c104HalfEZZZZNS0_20_philox_normal_cuda_ERNS_6TensorERKS5_ddENKUlvE_clEvENKUlvE1_clEvENKUlvE_clEvEUlmmE0_ZZZNS0_20_philox_normal_cuda_ES6_S8_ddENKS9_clEvENKSA_clEvEUlfE_EEvPT_PKmllT0_T1_16OffsetCalculatorILi1EjLb0EE)
        /*01d0*/ 	.word	0x00000000


	//----- nvinfo : EIATTR_REGCOUNT
	.align		4
.L_106:
        /*01d4*/ 	.byte	0x04, 0x2f
        /*01d6*/ 	.short	(.L_108 - .L_107)
	.align		4
.L_107:
        /*01d8*/ 	.word	index@(_ZN2at6native54_GLOBAL__N__f6d41790_21_PhiloxDistribution_cu_0636f2c124philox_single_key_kernelIN3c108BFloat16EZZZZNS0_20_philox_normal_cuda_ERNS_6TensorERKS5_ddENKUlvE_clEvENKUlvE2_clEvENKUlvE_clEvEUlmmE0_ZZZNS0_20_philox_normal_cuda_ES6_S8_ddENKS9_clEvENKSA_clEvEUlfE_EEvPT_PKmlT0_T1_)
        /*01dc*/ 	.word	0x0000001f


	//----- nvinfo : EIATTR_FRAME_SIZE
	.align		4
.L_108:
        /*01e0*/ 	.byte	0x04, 0x11
        /*01e2*/ 	.short	(.L_110 - .L_109)
	.align		4
.L_109:
        /*01e4*/ 	.word	index@(_ZN2at6native54_GLOBAL__N__f6d41790_21_PhiloxDistribution_cu_0636f2c124philox_single_key_kernelIN3c108BFloat16EZZZZNS0_20_philox_normal_cuda_ERNS_6TensorERKS5_ddENKUlvE_clEvENKUlvE2_clEvENKUlvE_clEvEUlmmE0_ZZZNS0_20_philox_normal_cuda_ES6_S8_ddENKS9_clEvENKSA_clEvEUlfE_EEvPT_PKmlT0_T1_)
        /*01e8*/ 	.word	0x00000000


	//----- nvinfo : EIATTR_REGCOUNT
	.align		4
.L_110:
        /*01ec*/ 	.byte	0x04, 0x2f
        /*01ee*/ 	.short	(.L_112 - .L_111)
	.align		4
.L_111:
        /*01f0*/ 	.word	index@(_ZN2at6native54_GLOBAL__N__f6d41790_21_PhiloxDistribution_cu_0636f2c123philox_multi_key_kernelIN3c108BFloat16EZZZZNS0_20_philox_normal_cuda_ERNS_6TensorERKS5_ddENKUlvE_clEvENKUlvE2_clEvENKUlvE_clEvEUlmmE0_ZZZNS0_20_philox_normal_cuda_ES6_S8_ddENKS9_clEvENKSA_clEvEUlfE_EEvPT_PKmllT0_T1_16OffsetCalculatorILi1EjLb0EE)
        /*01f4*/ 	.word	0x00000015


	//----- nvinfo : EIATTR_FRAME_SIZE
	.align		4
.L_112:
        /*01f8*/ 	.byte	0x04, 0x11
        /*01fa*/ 	.short	(.L_114 - .L_113)
	.align		4
.L_113:
        /*01fc*/ 	.word	index@($__internal_0_$__cuda_sm20_div_s64)
        /*0200*/ 	.word	0x00000000


	//----- nvinfo : EIATTR_FRAME_SIZE
	.align		4
.L_114:
        /*0204*/ 	.byte	0x04, 0x11
        /*0206*/ 	.short	(.L_116 - .L_115)
	.align		4
.L_115:
        /*0208*/ 	.word	index@(_ZN2at6native54_GLOBAL__N__f6d41790_21_PhiloxDistribution_cu_0636f2c123philox_multi_key_kernelIN3c108BFloat16EZZZZNS0_20_philox_normal_cuda_ERNS_6TensorERKS5_ddENKUlvE_clEvENKUlvE2_clEvENKUlvE_clEvEUlmmE0_ZZZNS0_20_philox_normal_cuda_ES6_S8_ddENKS9_clEvENKSA_clEvEUlfE_EEvPT_PKmllT0_T1_16OffsetCalculatorILi1EjLb0EE)
        /*020c*/ 	.word	0x00000000


	//----- nvinfo : EIATTR_MIN_STACK_SIZE
	.align		4
.L_116:
        /*0210*/ 	.byte	0x04, 0x12
        /*0212*/ 	.short	(.L_118 - .L_117)
	.align		4
.L_117:
        /*0214*/ 	.word	index@(_ZN2at6native54_GLOBAL__N__f6d41790_21_PhiloxDistribution_cu_0636f2c123philox_multi_key_kernelIN3c108BFloat16EZZZZNS0_20_philox_normal_cuda_ERNS_6TensorERKS5_ddENKUlvE_clEvENKUlvE2_clEvENKUlvE_clEvEUlmmE0_ZZZNS0_20_philox_normal_cuda_ES6_S8_ddENKS9_clEvENKSA_clEvEUlfE_EEvPT_PKmllT0_T1_16OffsetCalculatorILi1EjLb0EE)
        /*0218*/ 	.word	0x00000000


	//----- nvinfo : EIATTR_MIN_STACK_SIZE
	.align		4
.L_118:
        /*021c*/ 	.byte	0x04, 0x12
        /*021e*/ 	.short	(.L_120 - .L_119)
	.align		4
.L_119:
        /*0220*/ 	.word	index@(_ZN2at6native54_GLOBAL__N__f6d41790_21_PhiloxDistribution_cu_0636f2c124philox_single_key_kernelIN3c108BFloat16EZZZZNS0_20_philox_normal_cuda_ERNS_6TensorERKS5_ddENKUlvE_clEvENKUlvE2_clEvENKUlvE_clEvEUlmmE0_ZZZNS0_20_philox_normal_cuda_ES6_S8_ddENKS9_clEvENKSA_clEvEUlfE_EEvPT_PKmlT0_T1_)
        /*0224*/ 	.word	0x00000000


	//----- nvinfo : EIATTR_MIN_STACK_SIZE
	.align		4
.L_120:
        /*0228*/ 	.byte	0x04, 0x12
        /*022a*/ 	.short	(.L_122 - .L_121)
	.align		4
.L_121:
        /*022c*/ 	.word	index@(_ZN2at6native54_GLOBAL__N__f6d41790_21_PhiloxDistribution_cu_0636f2c123philox_multi_key_kernelIN3c104HalfEZZZZNS0_20_philox_normal_cuda_ERNS_6TensorERKS5_ddENKUlvE_clEvENKUlvE1_clEvENKUlvE_clEvEUlmmE0_ZZZNS0_20_philox_normal_cuda_ES6_S8_ddENKS9_clEvENKSA_clEvEUlfE_EEvPT_PKmllT0_T1_16OffsetCalculatorILi1EjLb0EE)
        /*0230*/ 	.word	0x00000000


	//----- nvinfo : EIATTR_MIN_STACK_SIZE
	.align		4
.L_122:
        /*0234*/ 	.byte	0x04, 0x12
        /*0236*/ 	.short	(.L_124 - .L_123)
	.align		4
.L_123:
        /*0238*/ 	.word	index@(_ZN2at6native54_GLOBAL__N__f6d41790_21_PhiloxDistribution_cu_0636f2c124philox_single_key_kernelIN3c104HalfEZZZZNS0_20_philox_normal_cuda_ERNS_6TensorERKS5_ddENKUlvE_clEvENKUlvE1_clEvENKUlvE_clEvEUlmmE0_ZZZNS0_20_philox_normal_cuda_ES6_S8_ddENKS9_clEvENKSA_clEvEUlfE_EEvPT_PKmlT0_T1_)
        /*023c*/ 	.word	0x00000000


	//----- nvinfo : EIATTR_MIN_STACK_SIZE
	.align		4
.L_124:
        /*0240*/ 	.byte	0x04, 0x12
        /*0242*/ 	.short	(.L_126 - .L_125)
	.align		4
.L_125:
        /*0244*/ 	.word	index@(_ZN2at6native54_GLOBAL__N__f6d41790_21_PhiloxDistribution_cu_0636f2c123philox_multi_key_kernelIfZZZZNS0_20_philox_normal_cuda_ERNS_6TensorERKS3_ddENKUlvE_clEvENKUlvE0_clEvENKUlvE_clEvEUlmmE0_ZZZNS0_20_philox_normal_cuda_ES4_S6_ddENKS7_clEvENKS8_clEvEUlfE_EEvPT_PKmllT0_T1_16OffsetCalculatorILi1EjLb0EE)
        /*0248*/ 	.word	0x00000000


	//----- nvinfo : EIATTR_MIN_STACK_SIZE
	.align		4
.L_126:
        /*024c*/ 	.byte	0x04, 0x12
        /*024e*/ 	.short	(.L_128 - .L_127)
	.align		4
.L_127:
        /*0250*/ 	.word	index@(_ZN2at6native54_GLOBAL__N__f6d41790_21_PhiloxDistribution_cu_0636f2c124philox_single_key_kernelIfZZZZNS0_20_philox_normal_cuda_ERNS_6TensorERKS3_ddENKUlvE_clEvENKUlvE0_clEvENKUlvE_clEvEUlmmE0_ZZZNS0_20_philox_normal_cuda_ES4_S6_ddENKS7_clEvENKS8_clEvEUlfE_EEvPT_PKmlT0_T1_)
        /*0254*/ 	.word	0x00000000


	//----- nvinfo : EIATTR_MIN_STACK_SIZE
	.align		4
.L_128:
        /*0258*/ 	.byte	0x04, 0x12
        /*025a*/ 	.short	(.L_130 - .L_129)
	.align		4
.L_129:
        /*025c*/ 	.word	index@(_ZN2at6native54_GLOBAL__N__f6d41790_21_PhiloxDistribution_cu_0636f2c123philox_multi_key_kernelIdZZZZNS0_20_philox_normal_cuda_ERNS_6TensorERKS3_ddENKUlvE_clEvENKUlvE_clEvENKUlvE_clEvEUlmmE_ZZZNS0_20_philox_normal_cuda_ES4_S6_ddENKS7_clEvENKS8_clEvEUldE_EEvPT_PKmllT0_T1_16OffsetCalculatorILi1EjLb0EE)
        /*0260*/ 	.word	0x00000028


	//----- nvinfo : EIATTR_MIN_STACK_SIZE
	.align		4
.L_130:
        /*0264*/ 	.byte	0x04, 0x12
        /*0266*/ 	.short	(.L_132 - .L_131)
	.align		4
.L_131:
        /*0268*/ 	.word	index@(_ZN2at6native54_GLOBAL__N__f6d41790_21_PhiloxDistribution_cu_0636f2c124philox_single_key_kernelIdZZZZNS0_20_philox_normal_cuda_ERNS_6TensorERKS3_ddENKUlvE_clEvENKUlvE_clEvENKUlvE_clEvEUlmmE_ZZZNS0_20_philox_normal_cuda_ES4_S6_ddENKS7_clEvENKS8_clEvEUldE_EEvPT_PKmlT0_T1_)
        /*026c*/ 	.word	0x00000040


	//----- nvinfo : EIATTR_MIN_STACK_SIZE
	.align		4
.L_132:
        /*0270*/ 	.byte	0x04, 0x12
        /*0272*/ 	.short	(.L_134 - .L_133)
	.align		4
.L_133:
        /*0274*/ 	.word	index@(_ZN2at6native54_GLOBAL__N__f6d41790_21_PhiloxDistribution_cu_0636f2c123philox_multi_key_kernelIN3c108BFloat16EZZZZNS0_21_philox_uniform_cuda_ERNS_6TensorERKS5_ddENKUlvE_clEvENKUlvE2_clEvENKUlvE_clEvEUlmmE0_ZZZNS0_21_philox_uniform_cuda_ES6_S8_ddENKS9_clEvENKSA_clEvEUlT_E_EEvPSD_PKmllT0_T1_16OffsetCalculatorILi1EjLb0EE)
        /*0278*/ 	.word	0x00000000


	//----- nvinfo : EIATTR_MIN_STACK_SIZE
	.align		4
.L_134:
        /*027c*/ 	.byte	0x04, 0x12
        /*027e*/ 	.short	(.L_136 - .L_135)
	.align		4
.L_135:
        /*0280*/ 	.word	index@(_ZN2at6native54_GLOBAL__N__f6d41790_21_PhiloxDistribution_cu_0636f2c124philox_single_key_kernelIN3c108BFloat16EZZZZNS0_21_philox_uniform_cuda_ERNS_6TensorERKS5_ddENKUlvE_clEvENKUlvE2_clEvENKUlvE_clEvEUlmmE0_ZZZNS0_21_philox_uniform_cuda_ES6_S8_ddENKS9_clEvENKSA_clEvEUlT_E_EEvPSD_PKmlT0_T1_)
        /*0284*/ 	.word	0x00000010


	//----- nvinfo : EIATTR_MIN_STACK_SIZE
	.align		4
.L_136:
        /*0288*/ 	.byte	0x04, 0x12
        /*028a*/ 	.short	(.L_138 - .L_137)
	.align		4
.L_137:
        /*028c*/ 	.word	index@(_ZN2at6native54_GLOBAL__N__f6d41790_21_PhiloxDistribution_cu_0636f2c123philox_multi_key_kernelIN3c104HalfEZZZZNS0_21_philox_uniform_cuda_ERNS_6TensorERKS5_ddENKUlvE_clEvENKUlvE1_clEvENKUlvE_clEvEUlmmE0_ZZZNS0_21_philox_uniform_cuda_ES6_S8_ddENKS9_clEvENKSA_clEvEUlT_E_EEvPSD_PKmllT0_T1_16OffsetCalculatorILi1EjLb0EE)
        /*0290*/ 	.word	0x00000000


	//----- nvinfo : EIATTR_MIN_STACK_SIZE
	.align		4
.L_138:
        /*0294*/ 	.byte	0x04, 0x12
        /*0296*/ 	.short	(.L_140 - .L_139)
	.align		4
.L_139:
        /*0298*/ 	.word	index@(_ZN2at6native54_GLOBAL__N__f6d41790_21_PhiloxDistribution_cu_0636f2c124philox_single_key_kernelIN3c104HalfEZZZZNS0_21_philox_uniform_cuda_ERNS_6TensorERKS5_ddENKUlvE_clEvENKUlvE1_clEvENKUlvE_clEvEUlmmE0_ZZZNS0_21_philox_uniform_cuda_ES6_S8_ddENKS9_clEvENKSA_clEvEUlT_E_EEvPSD_PKmlT0_T1_)
        /*029c*/ 	.word	0x00000000


	//----- nvinfo : EIATTR_MIN_STACK_SIZE
	.align		4
.L_140:
        /*02a0*/ 	.byte	0x04, 0x12
        /*02a2*/ 	.short	(.L_142 - .L_141)
	.align		4
.L_141:
        /*02a4*/ 	.word	index@(_ZN2at6native54_GLOBAL__N__f6d41790_21_PhiloxDistribution_cu_0636f2c123philox_multi_key_kernelIfZZZZNS0_21_philox_uniform_cuda_ERNS_6TensorERKS3_ddENKUlvE_clEvENKUlvE0_clEvENKUlvE_clEvEUlmmE0_ZZZNS0_21_philox_uniform_cuda_ES4_S6_ddENKS7_clEvENKS8_clEvEUlT_E_EEvPSB_PKmllT0_T1_16OffsetCalculatorILi1EjLb0EE)
        /*02a8*/ 	.word	0x00000000


	//----- nvinfo : EIATTR_MIN_STACK_SIZE
	.align		4
.L_142:
        /*02ac*/ 	.byte	0x04, 0x12
        /*02ae*/ 	.short	(.L_144 - .L_143)
	.align		4
.L_143:
        /*02b0*/ 	.word	index@(_ZN2at6native54_GLOBAL__N__f6d41790_21_PhiloxDistribution_cu_0636f2c124philox_single_key_kernelIfZZZZNS0_21_philox_uniform_cuda_ERNS_6TensorERKS3_ddENKUlvE_clEvENKUlvE0_clEvENKUlvE_clEvEUlmmE0_ZZZNS0_21_philox_uniform_cuda_ES4_S6_ddENKS7_clEvENKS8_clEvEUlT_E_EEvPSB_PKmlT0_T1_)
        /*02b4*/ 	.word	0x00000000


	//----- nvinfo : EIATTR_MIN_STACK_SIZE
	.align		4
.L_144:
        /*02b8*/ 	.byte	0x04, 0x12
        /*02ba*/ 	.short	(.L_146 - .L_145)
	.align		4
.L_145:
        /*02bc*/ 	.word	index@(_ZN2at6native54_GLOBAL__N__f6d41790_21_PhiloxDistribution_cu_0636f2c123philox_multi_key_kernelIdZZZZNS0_21_philox_uniform_cuda_ERNS_6TensorERKS3_ddENKUlvE_clEvENKUlvE_clEvENKUlvE_clEvEUlmmE_ZZZNS0_21_philox_uniform_cuda_ES4_S6_ddENKS7_clEvENKS8_clEvEUlT_E_EEvPSB_PKmllT0_T1_16OffsetCalculatorILi1EjLb0EE)
        /*02c0*/ 	.word	0x00000000


	//----- nvinfo : EIATTR_MIN_STACK_SIZE
	.align		4
.L_146:
        /*02c4*/ 	.byte	0x04, 0x12
        /*02c6*/ 	.short	(.L_148 - .L_147)
	.align		4
.L_147:
        /*02c8*/ 	.word	index@(_ZN2at6native54_GLOBAL__N__f6d41790_21_PhiloxDistribution_cu_0636f2c124philox_single_key_kernelIdZZZZNS0_21_philox_uniform_cuda_ERNS_6TensorERKS3_ddENKUlvE_clEvENKUlvE_clEvENKUlvE_clEvEUlmmE_ZZZNS0_21_philox_uniform_cuda_ES4_S6_ddENKS7_clEvENKS8_clEvEUlT_E_EEvPSB_PKmlT0_T1_)
        /*02cc*/ 	.word	0x00000010
.L_148:


//--------------------- .nv.compat                --------------------------
	.section	.nv.compat,"",@"SHT_CUDA_COMPAT_INFO"
	.align	4
        /*0000*/ 	.byte	0x02, 0x09, 0x01, 0x00, 0x02, 0x02, 0x01, 0x00, 0x02, 0x05, 0x05, 0x00, 0x03, 0x07, 0x01, 0x01
        /*0010*/ 	.byte	0x02, 0x03, 0x00, 0x00, 0x02, 0x06, 0x01, 0x00, 0x04, 0x0b, 0x08, 0x00, 0x00, 0x00, 0x00, 0x00
        /*0020*/ 	.byte	0x00, 0x00, 0x00, 0x00


//--------------------- .nv.info._ZN2at6native54_GLOBAL__N__f6d41790_21_PhiloxDistribution_cu_0636f2c123philox_multi_key_kernelIN3c108BFloat16EZZZZNS0_20_philox_normal_cuda_ERNS_6TensorERKS5_ddENKUlvE_clEvENKUlvE2_clEvENKUlvE_clEvEUlmmE0_ZZZNS0_20_philox_normal_cuda_ES6_S8_ddENKS9_clEvENKSA_clEvEUlfE_EEvPT_PKmllT0_T1_16OffsetCalculatorILi1EjLb0EE --------------------------
	.section	.nv.info._ZN2at6native54_GLOBAL__N__f6d41790_21_PhiloxDistribution_cu_0636f2c123philox_multi_key_kernelIN3c108BFloat16EZZZZNS0_20_philox_normal_cuda_ERNS_6TensorERKS5_ddENKUlvE_clEvENKUlvE2_clEvENKUlvE_clEvEUlmmE0_ZZZNS0_20_philox_normal_cuda_ES6_S8_ddENKS9_clEvENKSA_clEvEUlfE_EEvPT_PKmllT0_T1_16OffsetCalculatorILi1EjLb0EE,"",@"SHT_CUDA_INFO"
	.sectionflags	@""
	.align	4


	//----- nvinfo : EIATTR_CUDA_API_VERSION
	.align		4
        /*0000*/ 	.byte	0x04, 0x37
        /*0002*/ 	.short	(.L_150 - .L_149)
.L_149:
        /*0004*/ 	.word	0x00000082


	//----- nvinfo : EIATTR_KPARAM_INFO
	.align		4
.L_150:
        /*0008*/ 	.byte	0x04, 0x17
        /*000a*/ 	.short	(.L_152 - .L_151)
.L_151:
        /*000c*/ 	.word	0x00000000
        /*0010*/ 	.short	0x0006
        /*0012*/ 	.short	0x002c
        /*0014*/ 	.byte	0x00, 0xf0, 0x51, 0x06


	//----- nvinfo : EIATTR_KPARAM_INFO
	.align		4
.L_152:
        /*0018*/ 	.byte	0x04, 0x17
        /*001a*/ 	.short	(.L_154 - .L_153)
.L_153:
        /*001c*/ 	.word	0x00000000
        /*0020*/ 	.short	0x0005
        /*0022*/ 	.short	0x0024
        /*0024*/ 	.byte	0x00, 0xf0, 0x21, 0x00


	//----- nvinfo : EIATTR_KPARAM_INFO
	.align		4
.L_154:
        /*0028*/ 	.byte	0x04, 0x17
        /*002a*/ 	.short	(.L_156 - .L_155)
.L_155:
        /*002c*/ 	.word	0x00000000
        /*0030*/ 	.short	0x0004
        /*0032*/ 	.short	0x0020
        /*0034*/ 	.byte	0x00, 0xf0, 0x05, 0x00


	//----- nvinfo : EIATTR_KPARAM_INFO
	.align		4
.L_156:
        /*0038*/ 	.byte	0x04, 0x17
        /*003a*/ 	.short	(.L_158 - .L_157)
.L_157:
        /*003c*/ 	.word	0x00000000
        /*0040*/ 	.short	0x0003
        /*0042*/ 	.short	0x0018
        /*0044*/ 	.byte	0x00, 0xf0, 0x21, 0x00


	//----- nvinfo : EIATTR_KPARAM_INFO
	.align		4
.L_158:
        /*0048*/ 	.byte	0x04, 0x17
        /*004a*/ 	.short	(.L_160 - .L_159)
.L_159:
        /*004c*/ 	.word	0x00000000
        /*0050*/ 	.short	0x0002
        /*0052*/ 	.short	0x0010
        /*0054*/ 	.byte	0x00, 0xf0, 0x21, 0x00


	//----- nvinfo : EIATTR_KPARAM_INFO
	.align		4
.L_160:
        /*0058*/ 	.byte	0x04, 0x17
        /*005a*/ 	.short	(.L_162 - .L_161)
.L_161:
        /*005c*/ 	.word	0x00000000
        /*0060*/ 	.short	0x0001
        /*0062*/ 	.short	0x0008
        /*0064*/ 	.byte	0x00, 0xf5, 0x21, 0x00


	//----- nvinfo : EIATTR_KPARAM_INFO
	.align		4
.L_162:
        /*0068*/ 	.byte	0x04, 0x17
        /*006a*/ 	.short	(.L_164 - .L_163)
.L_163:
        /*006c*/ 	.word	0x00000000
        /*0070*/ 	.short	0x0000
        /*0072*/ 	.short	0x0000
        /*0074*/ 	.byte	0x00, 0xf5, 0x21, 0x00


	//----- nvinfo : EIATTR_SPARSE_MMA_MASK
	.align		4
.L_164:
        /*0078*/ 	.byte	0x03, 0x50
        /*007a*/ 	.short	0x0000


	//----- nvinfo : EIATTR_MAXREG_COUNT
	.align		4
        /*007c*/ 	.byte	0x03, 0x1b
        /*007e*/ 	.short	0x00ff


	//----- nvinfo : EIATTR_MERCURY_ISA_VERSION
	.align		4
        /*0080*/ 	.byte	0x03, 0x5f
        /*0082*/ 	.short	0x0101


	//----- nvinfo : EIATTR_VRC_CTA_INIT_COUNT
	.align		4
        /*0084*/ 	.byte	0x02, 0x4a
	.zero		1
	.zero		1


	//----- nvinfo : EIATTR_EXIT_INSTR_OFFSETS
	.align		4
        /*0088*/ 	.byte	0x04, 0x1c
        /*008a*/ 	.short	(.L_166 - .L_165)


	//   ....[0]....
.L_165:
        /*008c*/ 	.word	0x00000140


	//   ....[1]....
        /*0090*/ 	.word	0x00001ce0


	//   ....[2]....
        /*0094*/ 	.word	0x00001d10


	//   ....[3]....
        /*0098*/ 	.word	0x00001de0


	//   ....[4]....
        /*009c*/ 	.word	0x00001e60


	//   ....[5]....
        /*00a0*/ 	.word	0x00001ee0


	//   ....[6]....
        /*00a4*/ 	.word	0x00001f20


	//----- nvinfo : EIATTR_CRS_STACK_SIZE
	.align		4
.L_166:
        /*00a8*/ 	.byte	0x04, 0x1e
        /*00aa*/ 	.short	(.L_168 - .L_167)
.L_167:
        /*00ac*/ 	.word	0x00000000


	//----- nvinfo : EIATTR_CBANK_PARAM_SIZE
	.align		4
.L_168:
        /*00b0*/ 	.byte	0x03, 0x19
        /*00b2*/ 	.short	0x01c0


	//----- nvinfo : EIATTR_PARAM_CBANK
	.align		4
        /*00b4*/ 	.byte	0x04, 0x0a
        /*00b6*/ 	.short	(.L_170 - .L_169)
	.align		4
.L_169:
        /*00b8*/ 	.word	index@(.nv.constant0._ZN2at6native54_GLOBAL__N__f6d41790_21_PhiloxDistribution_cu_0636f2c123philox_multi_key_kernelIN3c108BFloat16EZZZZNS0_20_philox_normal_cuda_ERNS_6TensorERKS5_ddENKUlvE_clEvENKUlvE2_clEvENKUlvE_clEvEUlmmE0_ZZZNS0_20_philox_normal_cuda_ES6_S8_ddENKS9_clEvENKSA_clEvEUlfE_EEvPT_PKmllT0_T1_16OffsetCalculatorILi1EjLb0EE)
        /*00bc*/ 	.short	0x0380
        /*00be*/ 	.short	0x01c0


	//----- nvinfo : EIATTR_SW_WAR
	.align		4
.L_170:
        /*00c0*/ 	.byte	0x04, 0x36
        /*00c2*/ 	.short	(.L_172 - .L_171)
.L_171:
        /*00c4*/ 	.word	0x00000008
.L_172:


//--------------------- .nv.info._ZN2at6native54_GLOBAL__N__f6d41790_21_PhiloxDistribution_cu_0636f2c124philox_single_key_kernelIN3c108BFloat16EZZZZNS0_20_philox_normal_cuda_ERNS_6TensorERKS5_ddENKUlvE_clEvENKUlvE2_clEvENKUlvE_clEvEUlmmE0_ZZZNS0_20_philox_normal_cuda_ES6_S8_ddENKS9_clEvENKSA_clEvEUlfE_EEvPT_PKmlT0_T1_ --------------------------
	.section	.nv.info._ZN2at6native54_GLOBAL__N__f6d41790_21_PhiloxDistribution_cu_0636f2c124philox_single_key_kernelIN3c108BFloat16EZZZZNS0_20_philox_normal_cuda_ERNS_6TensorERKS5_ddENKUlvE_clEvENKUlvE2_clEvENKUlvE_clEvEUlmmE0_ZZZNS0_20_philox_normal_cuda_ES6_S8_ddENKS9_clEvENKSA_clEvEUlfE_EEvPT_PKmlT0_T1_,"",@"SHT_CUDA_INFO"
	.sectionflags	@""
	.align	4


	//----- nvinfo : EIATTR_CUDA_API_VERSION
	.align		4
        /*0000*/ 	.byte	0x04, 0x37
        /*0002*/ 	.short	(.L_174 - .L_173)
.L_173:
        /*0004*/ 	.word	0x00000082


	//----- nvinfo : EIATTR_KPARAM_INFO
	.align		4
.L_174:
        /*0008*/ 	.byte	0x04, 0x17
        /*000a*/ 	.short	(.L_176 - .L_175)
.L_175:
        /*000c*/ 	.word	0x00000000
        /*0010*/ 	.short	0x0004
        /*0012*/ 	.short	0x001c
        /*0014*/ 	.byte	0x00, 0xf0, 0x21, 0x00


	//----- nvinfo : EIATTR_KPARAM_INFO
	.align		4
.L_176:
        /*0018*/ 	.byte	0x04, 0x17
        /*001a*/ 	.short	(.L_178 - .L_177)
.L_177:
        /*001c*/ 	.word	0x00000000
        /*0020*/ 	.short	0x0003
        /*0022*/ 	.short	0x0018
        /*0024*/ 	.byte	0x00, 0xf0, 0x05, 0x00


	//----- nvinfo : EIATTR_KPARAM_INFO
	.align		4
.L_178:
        /*0028*/ 	.byte	0x04, 0x17
        /*002a*/ 	.short	(.L_180 - .L_179)
.L_179:
        /*002c*/ 	.word	0x00000000
        /*0030*/ 	.short	0x0002
        /*0032*/ 	.short	0x0010
        /*0034*/ 	.byte	0x00, 0xf0, 0x21, 0x00


	//----- nvinfo : EIATTR_KPARAM_INFO
	.align		4
.L_180:
        /*0038*/ 	.byte	0x04, 0x17
        /*003a*/ 	.short	(.L_182 - .L_181)
.L_181:
        /*003c*/ 	.word	0x00000000
        /*0040*/ 	.short	0x0001
        /*0042*/ 	.short	0x0008
        /*0044*/ 	.byte	0x00, 0xf5, 0x21, 0x00


	//----- nvinfo : EIATTR_KPARAM_INFO
	.align		4
.L_182:
        /*0048*/ 	.byte	0x04, 0x17
        /*004a*/ 	.short	(.L_184 - .L_183)
.L_183:
        /*004c*/ 	.word	0x00000000
        /*0050*/ 	.short	0x0000
        /*0052*/ 	.short	0x0000
        /*0054*/ 	.byte	0x00, 0xf5, 0x21, 0x00


	//----- nvinfo : EIATTR_SPARSE_MMA_MASK
	.align		4
.L_184:
        /*0058*/ 	.byte	0x03, 0x50
        /*005a*/ 	.short	0x0000


	//----- nvinfo : EIATTR_MAXREG_COUNT
	.align		4
        /*005c*/ 	.byte	0x03, 0x1b
        /*005e*/ 	.short	0x00ff


	//----- nvinfo : EIATTR_MERCURY_ISA_VERSION
	.align		4
        /*0060*/ 	.byte	0x03, 0x5f
        /*0062*/ 	.short	0x0101


	//----- nvinfo : EIATTR_VRC_CTA_INIT_COUNT
	.align		4
        /*0064*/ 	.byte	0x02, 0x4a
	.zero		1
	.zero		1


	//----- nvinfo : EIATTR_EXIT_INSTR_OFFSETS
	.align		4
        /*0068*/ 	.byte	0x04, 0x1c
        /*006a*/ 	.short	(.L_186 - .L_185)


	//   ....[0]....
.L_185:
        /*006c*/ 	.word	0x000007a0


	//   ....[1]....
        /*0070*/ 	.word	0x00000d50


	//   ....[2]....
        /*0074*/ 	.word	0x000011e0


	//   ....[3]....
        /*0078*/ 	.word	0x00001bc0


	//   ....[4]....
        /*007c*/ 	.word	0x00002130


	//   ....[5]....
        /*0080*/ 	.word	0x000022b0


	//----- nvinfo : EIATTR_CRS_STACK_SIZE
	.align		4
.L_186:
        /*0084*/ 	.byte	0x04, 0x1e
        /*0086*/ 	.short	(.L_188 - .L_187)
.L_187:
        /*0088*/ 	.word	0x00000000


	//----- nvinfo : EIATTR_CBANK_PARAM_SIZE
	.align		4
.L_188:
        /*008c*/ 	.byte	0x03, 0x19
        /*008e*/ 	.short	0x0024


	//----- nvinfo : EIATTR_PARAM_CBANK
	.align		4
        /*0090*/ 	.byte	0x04, 0x0a
        /*0092*/ 	.short	(.L_190 - .L_189)
	.align		4
.L_189:
        /*0094*/ 	.word	index@(.nv.constant0._ZN2at6native54_GLOBAL__N__f6d41790_21_PhiloxDistribution_cu_0636f2c124philox_single_key_kernelIN3c108BFloat16EZZZZNS0_20_philox_normal_cuda_ERNS_6TensorERKS5_ddENKUlvE_clEvENKUlvE2_clEvENKUlvE_clEvEUlmmE0_ZZZNS0_20_philox_normal_cuda_ES6_S8_ddENKS9_clEvENKSA_clEvEUlfE_EEvPT_PKmlT0_T1_)
        /*0098*/ 	.short	0x0380
        /*009a*/ 	.short	0x0024


	//----- nvinfo : EIATTR_SW_WAR
	.align		4
.L_190:
        /*009c*/ 	.byte	0x04, 0x36
        /*009e*/ 	.short	(.L_192 - .L_191)
.L_191:
        /*00a0*/ 	.word	0x00000008
.L_192:


//--------------------- .nv.info._ZN2at6native54_GLOBAL__N__f6d41790_21_PhiloxDistribution_cu_0636f2c123philox_multi_key_kernelIN3c104HalfEZZZZNS0_20_philox_normal_cuda_ERNS_6TensorERKS5_ddENKUlvE_clEvENKUlvE1_clEvENKUlvE_clEvEUlmmE0_ZZZNS0_20_philox_normal_cuda_ES6_S8_ddENKS9_clEvENKSA_clEvEUlfE_EEvPT_PKmllT0_T1_16OffsetCalculatorILi1EjLb0EE --------------------------
	.section	.nv.info._ZN2at6native54_GLOBAL__N__f6d41790_21_PhiloxDistribution_cu_0636f2c123philox_multi_key_kernelIN3c104HalfEZZZZNS0_20_philox_normal_cuda_ERNS_6TensorERKS5_ddENKUlvE_clEvENKUlvE1_clEvENKUlvE_clEvEUlmmE0_ZZZNS0_20_philox_normal_cuda_ES6_S8_ddENKS9_clEvENKSA_clEvEUlfE_EEvPT_PKmllT0_T1_16OffsetCalculatorILi1EjLb0EE,"",@"SHT_CUDA_INFO"
	.sectionflags	@""
	.align	4


	//----- nvinfo : EIATTR_CUDA_API_VERSION
	.align		4
        /*0000*/ 	.byte	0x04, 0x37
        /*0002*/ 	.short	(.L_194 - .L_193)
.L_193:
        /*0004*/ 	.word	0x00000082


	//----- nvinfo : EIATTR_KPARAM_INFO
	.align		4
.L_194:
        /*0008*/ 	.byte	0x04, 0x17
        /*000a*/ 	.short	(.L_196 - .L_195)
.L_195:
        /*000c*/ 	.word	0x00000000
        /*0010*/ 	.short	0x0006
        /*0012*/ 	.short	0x002c
        /*0014*/ 	.byte	0x00, 0xf0, 0x51, 0x06


	//----- nvinfo : EIATTR_KPARAM_INFO
	.align		4
.L_196:
        /*0018*/ 	.byte	0x04, 0x17
        /*001a*/ 	.short	(.L_198 - .L_197)
.L_197:
        /*001c*/ 	.word	0x00000000
        /*0020*/ 	.short	0x0005
        /*0022*/ 	.short	0x0024
        /*0024*/ 	.byte	0x00, 0xf0, 0x21, 0x00


	//----- nvinfo : EIATTR_KPARAM_INFO
	.align		4
.L_198:
        /*0028*/ 	.byte	0x04, 0x17
        /*002a*/ 	.short	(.L_200 - .L_199)
.L_199:
        /*002c*/ 	.word	0x00000000
        /*0030*/ 	.short	0x0004
        /*0032*/ 	.short	0x0020
        /*0034*/ 	.byte	0x00, 0xf0, 0x05, 0x00


	//----- nvinfo : EIATTR_KPARAM_INFO
	.align		4
.L_200:
        /*0038*/ 	.byte	0x04, 0x17
        /*003a*/ 	.short	(.L_202 - .L_201)
.L_201:
        /*003c*/ 	.word	0x00000000
        /*0040*/ 	.short	0x0003
        /*0042*/ 	.short	0x0018
        /*0044*/ 	.byte	0x00, 0xf0, 0x21, 0x00


	//----- nvinfo : EIATTR_KPARAM_INFO
	.align		4
.L_202:
        /*0048*/ 	.byte	0x04, 0x17
        /*004a*/ 	.short	(.L_204 - .L_203)
.L_203:
        /*004c*/ 	.word	0x00000000
        /*0050*/ 	.short	0x0002
        /*0052*/ 	.short	0x0010
        /*0054*/ 	.byte	0x00, 0xf0, 0x21, 0x00


	//----- nvinfo : EIATTR_KPARAM_INFO
	.align		4
.L_204:
        /*0058*/ 	.byte	0x04, 0x17
        /*005a*/ 	.short	(.L_206 - .L_205)
.L_205:
        /*005c*/ 	.word	0x00000000
        /*0060*/ 	.short	0x0001
        /*0062*/ 	.short	0x0008
        /*0064*/ 	.byte	0x00, 0xf5, 0x21, 0x00


	//----- nvinfo : EIATTR_KPARAM_INFO
	.align		4
.L_206:
        /*0068*/ 	.byte	0x04, 0x17
        /*006a*/ 	.short	(.L_208 - .L_207)
.L_207:
        /*006c*/ 	.word	0x00000000
        /*0070*/ 	.short	0x0000
        /*0072*/ 	.short	0x0000
        /*0074*/ 	.byte	0x00, 0xf5, 0x21, 0x00


	//----- nvinfo : EIATTR_SPARSE_MMA_MASK
	.align		4
.L_208:
        /*0078*/ 	.byte	0x03, 0x50
        /*007a*/ 	.short	0x0000


	//----- nvinfo : EIATTR_MAXREG_COUNT
	.align		4
        /*007c*/ 	.byte	0x03, 0x1b
        /*007e*/ 	.short	0x00ff


	//----- nvinfo : EIATTR_MERCURY_ISA_VERSION
	.align		4
        /*0080*/ 	.byte	0x03, 0x5f
        /*0082*/ 	.short	0x0101


	//----- nvinfo : EIATTR_VRC_CTA_INIT_COUNT
	.align		4
        /*0084*/ 	.byte	0x02, 0x4a
	.zero		1
	.zero		1


	//----- nvinfo : EIATTR_EXIT_INSTR_OFFSETS
	.align		4
        /*0088*/ 	.byte	0x04, 0x1c
        /*008a*/ 	.short	(.L_210 - .L_209)


	//   ....[0]....
.L_209:
        /*008c*/ 	.word	0x00000140


	//   ....[1]....
        /*0090*/ 	.word	0x00001ce0


	//   ....[2]....
        /*0094*/ 	.word	0x00001d10


	//   ....[3]....
        /*0098*/ 	.word	0x00001de0


	//   ....[4]....
        /*009c*/ 	.word	0x00001e60


	//   ....[5]....
        /*00a0*/ 	.word	0x00001ee0


	//   ....[6]....
        /*00a4*/ 	.word	0x00001f20


	//----- nvinfo : EIATTR_CRS_STACK_SIZE
	.align		4
.L_210:
        /*00a8*/ 	.byte	0x04, 0x1e
        /*00aa*/ 	.short	(.L_212 - .L_211)
.L_211:
        /*00ac*/ 	.word	0x00000000


	//----- nvinfo : EIATTR_CBANK_PARAM_SIZE
	.align		4
.L_212:
        /*00b0*/ 	.byte	0x03, 0x19
        /*00b2*/ 	.short	0x01c0


	//----- nvinfo : EIATTR_PARAM_CBANK
	.align		4
        /*00b4*/ 	.byte	0x04, 0x0a
        /*00b6*/ 	.short	(.L_214 - .L_213)
	.align		4
.L_213:
        /*00b8*/ 	.word	index@(.nv.constant0._ZN2at6native54_GLOBAL__N__f6d41790_21_PhiloxDistribution_cu_0636f2c123philox_multi_key_kernelIN3c104HalfEZZZZNS0_20_philox_normal_cuda_ERNS_6TensorERKS5_ddENKUlvE_clEvENKUlvE1_clEvENKUlvE_clEvEUlmmE0_ZZZNS0_20_philox_normal_cuda_ES6_S8_ddENKS9_clEvENKSA_clEvEUlfE_EEvPT_PKmllT0_T1_16OffsetCalculatorILi1EjLb0EE)
        /*00bc*/ 	.short	0x0380
        /*00be*/ 	.short	0x01c0


	//----- nvinfo : EIATTR_SW_WAR
	.align		4
.L_214:
        /*00c0*/ 	.byte	0x04, 0x36
        /*00c2*/ 	.short	(.L_216 - .L_215)
.L_215:
        /*00c4*/ 	.word	0x00000008
.L_216:


//--------------------- .nv.info._ZN2at6native54_GLOBAL__N__f6d41790_21_PhiloxDistribution_cu_0636f2c124philox_single_key_kernelIN3c104HalfEZZZZNS0_20_philox_normal_cuda_ERNS_6TensorERKS5_ddENKUlvE_clEvENKUlvE1_clEvENKUlvE_clEvEUlmmE0_ZZZNS0_20_philox_normal_cuda_ES6_S8_ddENKS9_clEvENKSA_clEvEUlfE_EEvPT_PKmlT0_T1_ --------------------------
	.section	.nv.info._ZN2at6native54_GLOBAL__N__f6d41790_21_PhiloxDistribution_cu_0636f2c124philox_single_key_kernelIN3c104HalfEZZZZNS0_20_philox_normal_cuda_ERNS_6TensorERKS5_ddENKUlvE_clEvENKUlvE1_clEvENKUlvE_clEvEUlmmE0_ZZZNS0_20_philox_normal_cuda_ES6_S8_ddENKS9_clEvENKSA_clEvEUlfE_EEvPT_PKmlT0_T1_,"",@"SHT_CUDA_INFO"
	.sectionflags	@""
	.align	4


	//----- nvinfo : EIATTR_CUDA_API_VERSION
	.align		4
        /*0000*/ 	.byte	0x04, 0x37
        /*0002*/ 	.short	(.L_218 - .L_217)
.L_217:
        /*0004*/ 	.word	0x00000082


	//----- nvinfo : EIATTR_KPARAM_INFO
	.align		4
.L_218:
        /*0008*/ 	.byte	0x04, 0x17
        /*000a*/ 	.short	(.L_220 - .L_219)
.L_219:
        /*000c*/ 	.word	0x00000000
        /*0010*/ 	.short	0x0004
        /*0012*/ 	.short	0x001c
        /*0014*/ 	.byte	0x00, 0xf0, 0x21, 0x00


	//----- nvinfo : EIATTR_KPARAM_INFO
	.align		4
.L_220:
        /*0018*/ 	.byte	0x04, 0x17
        /*001a*/ 	.short	(.L_222 - .L_221)
.L_221:
        /*001c*/ 	.word	0x00000000
        /*0020*/ 	.short	0x0003
        /*0022*/ 	.short	0x0018
        /*0024*/ 	.byte	0x00, 0xf0, 0x05, 0x00


	//----- nvinfo : EIATTR_KPARAM_INFO
	.align		4
.L_222:
        /*0028*/ 	.byte	0x04, 0x17
        /*002a*/ 	.short	(.L_224 - .L_223)
.L_223:
        /*002c*/ 	.word	0x00000000
        /*0030*/ 	.short	0x0002
        /*0032*/ 	.short	0x0010
        /*0034*/ 	.byte	0x00, 0xf0, 0x21, 0x00


	//----- nvinfo : EIATTR_KPARAM_INFO
	.align		4
.L_224:
        /*0038*/ 	.byte	0x04, 0x17
        /*003a*/ 	.short	(.L_226 - .L_225)
.L_225:
        /*003c*/ 	.word	0x00000000
        /*0040*/ 	.short	0x0001
        /*0042*/ 	.short	0x0008
        /*0044*/ 	.byte	0x00, 0xf5, 0x21, 0x00


	//----- nvinfo : EIATTR_KPARAM_INFO
	.align		4
.L_226:
        /*0048*/ 	.byte	0x04, 0x17
        /*004a*/ 	.short	(.L_228 - .L_227)
.L_227:
        /*004c*/ 	.word	0x00000000
        /*0050*/ 	.short	0x0000
        /*0052*/ 	.short	0x0000
        /*0054*/ 	.byte	0x00, 0xf5, 0x21, 0x00


	//----- nvinfo : EIATTR_SPARSE_MMA_MASK
	.align		4
.L_228:
        /*0058*/ 	.byte	0x03, 0x50
        /*005a*/ 	.short	0x0000


	//----- nvinfo : EIATTR_MAXREG_COUNT
	.align		4
        /*005c*/ 	.byte	0x03, 0x1b
        /*005e*/ 	.short	0x00ff


	//----- nvinfo : EIATTR_MERCURY_ISA_VERSION
	.align		4
        /*0060*/ 	.byte	0x03, 0x5f
        /*0062*/ 	.short	0x0101


	//----- nvinfo : EIATTR_VRC_CTA_INIT_COUNT
	.align		4
        /*0064*/ 	.byte	0x02, 0x4a
	.zero		1
	.zero		1


	//----- nvinfo : EIATTR_EXIT_INSTR_OFFSETS
	.align		4
        /*0068*/ 	.byte	0x04, 0x1c
        /*006a*/ 	.short	(.L_230 - .L_229)


	//   ....[0]....
.L_229:
        /*006c*/ 	.word	0x000007a0


	//   ....[1]....
        /*0070*/ 	.word	0x00000d50


	//   ....[2]....
        /*0074*/ 	.word	0x000011e0


	//   ....[3]....
        /*0078*/ 	.word	0x00001bc0


	//   ....[4]....
        /*007c*/ 	.word	0x00002130


	//   ....[5]....
        /*0080*/ 	.word	0x000022b0


	//----- nvinfo : EIATTR_CRS_STACK_SIZE
	.align		4
.L_230:
        /*0084*/ 	.byte	0x04, 0x1e
        /*0086*/ 	.short	(.L_232 - .L_231)
.L_231:
        /*0088*/ 	.word	0x00000000


	//----- nvinfo : EIATTR_CBANK_PARAM_SIZE
	.align		4
.L_232:
        /*008c*/ 	.byte	0x03, 0x19
        /*008e*/ 	.short	0x0024


	//----- nvinfo : EIATTR_PARAM_CBANK
	.align		4
        /*0090*/ 	.byte	0x04, 0x0a
        /*0092*/ 	.short	(.L_234 - .L_233)
	.align		4
.L_233:
        /*0094*/ 	.word	index@(.nv.constant0._ZN2at6native54_GLOBAL__N__f6d41790_21_PhiloxDistribution_cu_0636f2c124philox_single_key_kernelIN3c104HalfEZZZZNS0_20_philox_normal_cuda_ERNS_6TensorERKS5_ddENKUlvE_clEvENKUlvE1_clEvENKUlvE_clEvEUlmmE0_ZZZNS0_20_philox_normal_cuda_ES6_S8_ddENKS9_clEvENKSA_clEvEUlfE_EEvPT_PKmlT0_T1_)
        /*0098*/ 	.short	0x0380
        /*009a*/ 	.short	0x0024


	//----- nvinfo : EIATTR_SW_WAR
	.align		4
.L_234:
        /*009c*/ 	.byte	0x04, 0x36
        /*009e*/ 	.short	(.L_236 - .L_235)
.L_235:
        /*00a0*/ 	.word	0x00000008
.L_236:


//--------------------- .nv.info._ZN2at6native54_GLOBAL__N__f6d41790_21_PhiloxDistribution_cu_0636f2c123philox_multi_key_kernelIfZZZZNS0_20_philox_normal_cuda_ERNS_6TensorERKS3_ddENKUlvE_clEvENKUlvE0_clEvENKUlvE_clEvEUlmmE0_ZZZNS0_20_philox_normal_cuda_ES4_S6_ddENKS7_clEvENKS8_clEvEUlfE_EEvPT_PKmllT0_T1_16OffsetCalculatorILi1EjLb0EE --------------------------
	.section	.nv.info._ZN2at6native54_GLOBAL__N__f6d41790_21_PhiloxDistribution_cu_0636f2c123philox_multi_key_kernelIfZZZZNS0_20_philox_normal_cuda_ERNS_6TensorERKS3_ddENKUlvE_clEvENKUlvE0_clEvENKUlvE_clEvEUlmmE0_ZZZNS0_20_philox_normal_cuda_ES4_S6_ddENKS7_clEvENKS8_clEvEUlfE_EEvPT_PKmllT0_T1_16OffsetCalculatorILi1EjLb0EE,"",@"SHT_CUDA_INFO"
	.sectionflags	@""
	.align	4


	//----- nvinfo : EIATTR_CUDA_API_VERSION
	.align		4
        /*0000*/ 	.byte	0x04, 0x37
        /*0002*/ 	.short	(.L_238 - .L_237)
.L_237:
        /*0004*/ 	.word	0x00000082


	//----- nvinfo : EIATTR_KPARAM_INFO
	.align		4
.L_238:
        /*0008*/ 	.byte	0x04, 0x17
        /*000a*/ 	.short	(.L_240 - .L_239)
.L_239:
        /*000c*/ 	.word	0x00000000
        /*0010*/ 	.short	0x0006
        /*0012*/ 	.short	0x002c
        /*0014*/ 	.byte	0x00, 0xf0, 0x51, 0x06


	//----- nvinfo : EIATTR_KPARAM_INFO
	.align		4
.L_240:
        /*0018*/ 	.byte	0x04, 0x17
        /*001a*/ 	.short	(.L_242 - .L_241)
.L_241:
        /*001c*/ 	.word	0x00000000
        /*0020*/ 	.short	0x0005
        /*0022*/ 	.short	0x0024
        /*0024*/ 	.byte	0x00, 0xf0, 0x21, 0x00


	//----- nvinfo : EIATTR_KPARAM_INFO
	.align		4
.L_242:
        /*0028*/ 	.byte	0x04, 0x17
        /*002a*/ 	.short	(.L_244 - .L_243)
.L_243:
        /*002c*/ 	.word	0x00000000
        /*0030*/ 	.short	0x0004
        /*0032*/ 	.short	0x0020
        /*0034*/ 	.byte	0x00, 0xf0, 0x05, 0x00


	//----- nvinfo : EIATTR_KPARAM_INFO
	.align		4
.L_244:
        /*0038*/ 	.byte	0x04, 0x17
        /*003a*/ 	.short	(.L_246 - .L_245)
.L_245:
        /*003c*/ 	.word	0x00000000
        /*0040*/ 	.short	0x0003
        /*0042*/ 	.short	0x0018
        /*0044*/ 	.byte	0x00, 0xf0, 0x21, 0x00


	//----- nvinfo : EIATTR_KPARAM_INFO
	.align		4
.L_246:
        /*0048*/ 	.byte	0x04, 0x17
        /*004a*/ 	.short	(.L_248 - .L_247)
.L_247:
        /*004c*/ 	.word	0x00000000
        /*0050*/ 	.short	0x0002
        /*0052*/ 	.short	0x0010
        /*0054*/ 	.byte	0x00, 0xf0, 0x21, 0x00


	//----- nvinfo : EIATTR_KPARAM_INFO
	.align		4
.L_248:
        /*0058*/ 	.byte	0x04, 0x17
        /*005a*/ 	.short	(.L_250 - .L_249)
.L_249:
        /*005c*/ 	.word	0x00000000
        /*0060*/ 	.short	0x0001
        /*0062*/ 	.short	0x0008
        /*0064*/ 	.byte	0x00, 0xf5, 0x21, 0x00


	//----- nvinfo : EIATTR_KPARAM_INFO
	.align		4
.L_250:
        /*0068*/ 	.byte	0x04, 0x17
        /*006a*/ 	.short	(.L_252 - .L_251)
.L_251:
        /*006c*/ 	.word	0x00000000
        /*0070*/ 	.short	0x0000
        /*0072*/ 	.short	0x0000
        /*0074*/ 	.byte	0x00, 0xf5, 0x21, 0x00


	//----- nvinfo : EIATTR_SPARSE_MMA_MASK
	.align		4
.L_252:
        /*0078*/ 	.byte	0x03, 0x50
        /*007a*/ 	.short	0x0000


	//----- nvinfo : EIATTR_MAXREG_COUNT
	.align		4
        /*007c*/ 	.byte	0x03, 0x1b
        /*007e*/ 	.short	0x00ff


	//----- nvinfo : EIATTR_MERCURY_ISA_VERSION
	.align		4
        /*0080*/ 	.byte	0x03, 0x5f
        /*0082*/ 	.short	0x0101


	//----- nvinfo : EIATTR_VRC_CTA_INIT_COUNT
	.align		4
        /*0084*/ 	.byte	0x02, 0x4a
	.zero		1
	.zero		1


	//----- nvinfo : EIATTR_EXIT_INSTR_OFFSETS
	.align		4
        /*0088*/ 	.byte	0x04, 0x1c
        /*008a*/ 	.short	(.L_254 - .L_253)


	//   ....[0]....
.L_253:
        /*008c*/ 	.word	0x00000140


	//   ....[1]....
        /*0090*/ 	.word	0x00001cc0


	//   ....[2]....
        /*0094*/ 	.word	0x00001cf0


	//   ....[3]....
        /*0098*/ 	.word	0x00001db0


	//   ....[4]....
        /*009c*/ 	.word	0x00001e20


	//   ....[5]....
        /*00a0*/ 	.word	0x00001e90


	//   ....[6]....
        /*00a4*/ 	.word	0x00001ec0


	//----- nvinfo : EIATTR_CRS_STACK_SIZE
	.align		4
.L_254:
        /*00a8*/ 	.byte	0x04, 0x1e
        /*00aa*/ 	.short	(.L_256 - .L_255)
.L_255:
        /*00ac*/ 	.word	0x00000000


	//----- nvinfo : EIATTR_CBANK_PARAM_SIZE
	.align		4
.L_256:
        /*00b0*/ 	.byte	0x03, 0x19
        /*00b2*/ 	.short	0x01c0


	//----- nvinfo : EIATTR_PARAM_CBANK
	.align		4
        /*00b4*/ 	.byte	0x04, 0x0a
        /*00b6*/ 	.short	(.L_258 - .L_257)
	.align		4
.L_257:
        /*00b8*/ 	.word	index@(.nv.constant0._ZN2at6native54_GLOBAL__N__f6d41790_21_PhiloxDistribution_cu_0636f2c123philox_multi_key_kernelIfZZZZNS0_20_philox_normal_cuda_ERNS_6TensorERKS3_ddENKUlvE_clEvENKUlvE0_clEvENKUlvE_clEvEUlmmE0_ZZZNS0_20_philox_normal_cuda_ES4_S6_ddENKS7_clEvENKS8_clEvEUlfE_EEvPT_PKmllT0_T1_16OffsetCalculatorILi1EjLb0EE)
        /*00bc*/ 	.short	0x0380
        /*00be*/ 	.short	0x01c0


	//----- nvinfo : EIATTR_SW_WAR
	.align		4
.L_258:
        /*00c0*/ 	.byte	0x04, 0x36
        /*00c2*/ 	.short	(.L_260 - .L_259)
.L_259:
        /*00c4*/ 	.word	0x00000008
.L_260:


//--------------------- .nv.info._ZN2at6native54_GLOBAL__N__f6d41790_21_PhiloxDistribution_cu_0636f2c124philox_single_key_kernelIfZZZZNS0_20_philox_normal_cuda_ERNS_6TensorERKS3_ddENKUlvE_clEvENKUlvE0_clEvENKUlvE_clEvEUlmmE0_ZZZNS0_20_philox_normal_cuda_ES4_S6_ddENKS7_clEvENKS8_clEvEUlfE_EEvPT_PKmlT0_T1_ --------------------------
	.section	.nv.info._ZN2at6native54_GLOBAL__N__f6d41790_21_PhiloxDistribution_cu_0636f2c124philox_single_key_kernelIfZZZZNS0_20_philox_normal_cuda_ERNS_6TensorERKS3_ddENKUlvE_clEvENKUlvE0_clEvENKUlvE_clEvEUlmmE0_ZZZNS0_20_philox_normal_cuda_ES4_S6_ddENKS7_clEvENKS8_clEvEUlfE_EEvPT_PKmlT0_T1_,"",@"SHT_CUDA_INFO"
	.sectionflags	@""
	.align	4


	//----- nvinfo : EIATTR_CUDA_API_VERSION
	.align		4
        /*0000*/ 	.byte	0x04, 0x37
        /*0002*/ 	.short	(.L_262 - .L_261)
.L_261:
        /*0004*/ 	.word	0x00000082


	//----- nvinfo : EIATTR_KPARAM_INFO
	.align		4
.L_262:
        /*0008*/ 	.byte	0x04, 0x17
        /*000a*/ 	.short	(.L_264 - .L_263)
.L_263:
        /*000c*/ 	.word	0x00000000
        /*0010*/ 	.short	0x0004
        /*0012*/ 	.short	0x001c
        /*0014*/ 	.byte	0x00, 0xf0, 0x21, 0x00


	//----- nvinfo : EIATTR_KPARAM_INFO
	.align		4
.L_264:
        /*0018*/ 	.byte	0x04, 0x17
        /*001a*/ 	.short	(.L_266 - .L_265)
.L_265:
        /*001c*/ 	.word	0x00000000
        /*0020*/ 	.short	0x0003
        /*0022*/ 	.short	0x0018
        /*0024*/ 	.byte	0x00, 0xf0, 0x05, 0x00


	//----- nvinfo : EIATTR_KPARAM_INFO
	.align		4
.L_266:
        /*0028*/ 	.byte	0x04, 0x17
        /*002a*/ 	.short	(.L_268 - .L_267)
.L_267:
        /*002c*/ 	.word	0x00000000
        /*0030*/ 	.short	0x0002
        /*0032*/ 	.short	0x0010
        /*0034*/ 	.byte	0x00, 0xf0, 0x21, 0x00


	//----- nvinfo : EIATTR_KPARAM_INFO
	.align		4
.L_268:
        /*0038*/ 	.byte	0x04, 0x17
        /*003a*/ 	.short	(.L_270 - .L_269)
.L_269:
        /*003c*/ 	.word	0x00000000
        /*0040*/ 	.short	0x0001
        /*0042*/ 	.short	0x0008
        /*0044*/ 	.byte	0x00, 0xf5, 0x21, 0x00


	//----- nvinfo : EIATTR_KPARAM_INFO
	.align		4
.L_270:
        /*0048*/ 	.byte	0x04, 0x17
        /*004a*/ 	.short	(.L_272 - .L_271)
.L_271:
        /*004c*/ 	.word	0x00000000
        /*0050*/ 	.short	0x0000
        /*0052*/ 	.short	0x0000
        /*0054*/ 	.byte	0x00, 0xf5, 0x21, 0x00


	//----- nvinfo : EIATTR_SPARSE_MMA_MASK
	.align		4
.L_272:
        /*0058*/ 	.byte	0x03, 0x50
        /*005a*/ 	.short	0x0000


	//----- nvinfo : EIATTR_MAXREG_COUNT
	.align		4
        /*005c*/ 	.byte	0x03, 0x1b
        /*005e*/ 	.short	0x00ff


	//----- nvinfo : EIATTR_MERCURY_ISA_VERSION
	.align		4
        /*0060*/ 	.byte	0x03, 0x5f
        /*0062*/ 	.short	0x0101


	//----- nvinfo : EIATTR_VRC_CTA_INIT_COUNT
	.align		4
        /*0064*/ 	.byte	0x02, 0x4a
	.zero		1
	.zero		1


	//----- nvinfo : EIATTR_EXIT_INSTR_OFFSETS
	.align		4
        /*0068*/ 	.byte	0x04, 0x1c
        /*006a*/ 	.short	(.L_274 - .L_273)


	//   ....[0]....
.L_273:
        /*006c*/ 	.word	0x00000780


	//   ....[1]....
        /*0070*/ 	.word	0x00000d30


	//   ....[2]....
        /*0074*/ 	.word	0x000010a0


	//   ....[3]....
        /*0078*/ 	.word	0x000019c0


	//   ....[4]....
        /*007c*/ 	.word	0x00001ee0


	//   ....[5]....
        /*0080*/ 	.word	0x00002050


	//----- nvinfo : EIATTR_CRS_STACK_SIZE
	.align		4
.L_274:
        /*0084*/ 	.byte	0x04, 0x1e
        /*0086*/ 	.short	(.L_276 - .L_275)
.L_275:
        /*0088*/ 	.word	0x00000000


	//----- nvinfo : EIATTR_CBANK_PARAM_SIZE
	.align		4
.L_276:
        /*008c*/ 	.byte	0x03, 0x19
        /*008e*/ 	.short	0x0024


	//----- nvinfo : EIATTR_PARAM_CBANK
	.align		4
        /*0090*/ 	.byte	0x04, 0x0a
        /*0092*/ 	.short	(.L_278 - .L_277)
	.align		4
.L_277:
        /*0094*/ 	.word	index@(.nv.constant0._ZN2at6native54_GLOBAL__N__f6d41790_21_PhiloxDistribution_cu_0636f2c124philox_single_key_kernelIfZZZZNS0_20_philox_normal_cuda_ERNS_6TensorERKS3_ddENKUlvE_clEvENKUlvE0_clEvENKUlvE_clEvEUlmmE0_ZZZNS0_20_philox_normal_cuda_ES4_S6_ddENKS7_clEvENKS8_clEvEUlfE_EEvPT_PKmlT0_T1_)
        /*0098*/ 	.short	0x0380
        /*009a*/ 	.short	0x0024


	//----- nvinfo : EIATTR_SW_WAR
	.align		4
.L_278:
        /*009c*/ 	.byte	0x04, 0x36
        /*009e*/ 	.short	(.L_280 - .L_279)
.L_279:
        /*00a0*/ 	.word	0x00000008
.L_280:


//--------------------- .nv.info._ZN2at6native54_GLOBAL__N__f6d41790_21_PhiloxDistribution_cu_0636f2c123philox_multi_key_kernelIdZZZZNS0_20_philox_normal_cuda_ERNS_6TensorERKS3_ddENKUlvE_clEvENKUlvE_clEvENKUlvE_clEvEUlmmE_ZZZNS0_20_philox_normal_cuda_ES4_S6_ddENKS7_clEvENKS8_clEvEUldE_EEvPT_PKmllT0_T1_16OffsetCalculatorILi1EjLb0EE --------------------------
	.section	.nv.info._ZN2at6native54_GLOBAL__N__f6d41790_21_PhiloxDistribution_cu_0636f2c123philox_multi_key_kernelIdZZZZNS0_20_philox_normal_cuda_ERNS_6TensorERKS3_ddENKUlvE_clEvENKUlvE_clEvENKUlvE_clEvEUlmmE_ZZZNS0_20_philox_normal_cuda_ES4_S6_ddENKS7_clEvENKS8_clEvEUldE_EEvPT_PKmllT0_T1_16OffsetCalculatorILi1EjLb0EE,"",@"SHT_CUDA_INFO"
	.sectionflags	@""
	.align	4


	//----- nvinfo : EIATTR_CUDA_API_VERSION
	.align		4
        /*0000*/ 	.byte	0x04, 0x37
        /*0002*/ 	.short	(.L_282 - .L_281)
.L_281:
        /*0004*/ 	.word	0x00000082


	//----- nvinfo : EIATTR_KPARAM_INFO
	.align		4
.L_282:
        /*0008*/ 	.byte	0x04, 0x17
        /*000a*/ 	.short	(.L_284 - .L_283)
.L_283:
        /*000c*/ 	.word	0x00000000
        /*0010*/ 	.short	0x0006
        /*0012*/ 	.short	0x0038
        /*0014*/ 	.byte	0x00, 0xf0, 0x51, 0x06


	//----- nvinfo : EIATTR_KPARAM_INFO
	.align		4
.L_284:
        /*0018*/ 	.byte	0x04, 0x17
        /*001a*/ 	.short	(.L_286 - .L_285)
.L_285:
        /*001c*/ 	.word	0x00000000
        /*0020*/ 	.short	0x0005
        /*0022*/ 	.short	0x0028
        /*0024*/ 	.byte	0x00, 0xf0, 0x41, 0x00


	//----- nvinfo : EIATTR_KPARAM_INFO
	.align		4
.L_286:
        /*0028*/ 	.byte	0x04, 0x17
        /*002a*/ 	.short	(.L_288 - .L_287)
.L_287:
        /*002c*/ 	.word	0x00000000
        /*0030*/ 	.short	0x0004
        /*0032*/ 	.short	0x0020
        /*0034*/ 	.byte	0x00, 0xf0, 0x05, 0x00


	//----- nvinfo : EIATTR_KPARAM_INFO
	.align		4
.L_288:
        /*0038*/ 	.byte	0x04, 0x17
        /*003a*/ 	.short	(.L_290 - .L_289)
.L_289:
        /*003c*/ 	.word	0x00000000
        /*0040*/ 	.short	0x0003
        /*0042*/ 	.short	0x0018
        /*0044*/ 	.byte	0x00, 0xf0, 0x21, 0x00


	//----- nvinfo : EIATTR_KPARAM_INFO
	.align		4
.L_290:
        /*0048*/ 	.byte	0x04, 0x17
        /*004a*/ 	.short	(.L_292 - .L_291)
.L_291:
        /*004c*/ 	.word	0x00000000
        /*0050*/ 	.short	0x0002
        /*0052*/ 	.short	0x0010
        /*0054*/ 	.byte	0x00, 0xf0, 0x21, 0x00


	//----- nvinfo : EIATTR_KPARAM_INFO
	.align		4
.L_292:
        /*0058*/ 	.byte	0x04, 0x17
        /*005a*/ 	.short	(.L_294 - .L_293)
.L_293:
        /*005c*/ 	.word	0x00000000
        /*0060*/ 	.short	0x0001
        /*0062*/ 	.short	0x0008
        /*0064*/ 	.byte	0x00, 0xf5, 0x21, 0x00


	//----- nvinfo : EIATTR_KPARAM_INFO
	.align		4
.L_294:
        /*0068*/ 	.byte	0x04, 0x17
        /*006a*/ 	.short	(.L_296 - .L_295)
.L_295:
        /*006c*/ 	.word	0x00000000
        /*0070*/ 	.short	0x0000
        /*0072*/ 	.short	0x0000
        /*0074*/ 	.byte	0x00, 0xf5, 0x21, 0x00


	//----- nvinfo : EIATTR_SPARSE_MMA_MASK
	.align		4
.L_296:
        /*0078*/ 	.byte	0x03, 0x50
        /*007a*/ 	.short	0x0000


	//----- nvinfo : EIATTR_MAXREG_COUNT
	.align		4
        /*007c*/ 	.byte	0x03, 0x1b
        /*007e*/ 	.short	0x00ff


	//----- nvinfo : EIATTR_MERCURY_ISA_VERSION
	.align		4
        /*0080*/ 	.byte	0x03, 0x5f
        /*0082*/ 	.short	0x0101


	//----- nvinfo : EIATTR_VRC_CTA_INIT_COUNT
	.align		4
        /*0084*/ 	.byte	0x02, 0x4a
	.zero		1
	.zero		1


	//----- nvinfo : EIATTR_EXIT_INSTR_OFFSETS
	.align		4
        /*0088*/ 	.byte	0x04, 0x1c
        /*008a*/ 	.short	(.L_298 - .L_297)


	//   ....[0]....
.L_297:
        /*008c*/ 	.word	0x00000140


	//   ....[1]....
        /*0090*/ 	.word	0x00003870


	//   ....[2]....
        /*0094*/ 	.word	0x000038a0


	//   ....[3]....
        /*0098*/ 	.word	0x00003960


	//   ....[4]....
        /*009c*/ 	.word	0x00003990


	//----- nvinfo : EIATTR_CRS_STACK_SIZE
	.align		4
.L_298:
        /*00a0*/ 	.byte	0x04, 0x1e
        /*00a2*/ 	.short	(.L_300 - .L_299)
.L_299:
        /*00a4*/ 	.word	0x00000000


	//----- nvinfo : EIATTR_CBANK_PARAM_SIZE
	.align		4
.L_300:
        /*00a8*/ 	.byte	0x03, 0x19
        /*00aa*/ 	.short	0x01cc


	//----- nvinfo : EIATTR_PARAM_CBANK
	.align		4
        /*00ac*/ 	.byte	0x04, 0x0a
        /*00ae*/ 	.short	(.L_302 - .L_301)
	.align		4
.L_301:
        /*00b0*/ 	.word	index@(.nv.constant0._ZN2at6native54_GLOBAL__N__f6d41790_21_PhiloxDistribution_cu_0636f2c123philox_multi_key_kernelIdZZZZNS0_20_philox_normal_cuda_ERNS_6TensorERKS3_ddENKUlvE_clEvENKUlvE_clEvENKUlvE_clEvEUlmmE_ZZZNS0_20_philox_normal_cuda_ES4_S6_ddENKS7_clEvENKS8_clEvEUldE_EEvPT_PKmllT0_T1_16OffsetCalculatorILi1EjLb0EE)
        /*00b4*/ 	.short	0x0380
        /*00b6*/ 	.short	0x01cc


	//----- nvinfo : EIATTR_SW_WAR
	.align		4
.L_302:
        /*00b8*/ 	.byte	0x04, 0x36
        /*00ba*/ 	.short	(.L_304 - .L_303)
.L_303:
        /*00bc*/ 	.word	0x00000008
.L_304:


//--------------------- .nv.info._ZN2at6native54_GLOBAL__N__f6d41790_21_PhiloxDistribution_cu_0636f2c124philox_single_key_kernelIdZZZZNS0_20_philox_normal_cuda_ERNS_6TensorERKS3_ddENKUlvE_clEvENKUlvE_clEvENKUlvE_clEvEUlmmE_ZZZNS0_20_philox_normal_cuda_ES4_S6_ddENKS7_clEvENKS8_clEvEUldE_EEvPT_PKmlT0_T1_ --------------------------
	.section	.nv.info._ZN2at6native54_GLOBAL__N__f6d41790_21_PhiloxDistribution_cu_0636f2c124philox_single_key_kernelIdZZZZNS0_20_philox_normal_cuda_ERNS_6TensorERKS3_ddENKUlvE_clEvENKUlvE_clEvENKUlvE_clEvEUlmmE_ZZZNS0_20_philox_normal_cuda_ES4_S6_ddENKS7_clEvENKS8_clEvEUldE_EEvPT_PKmlT0_T1_,"",@"SHT_CUDA_INFO"
	.sectionflags	@""
	.align	4


	//----- nvinfo : EIATTR_CUDA_API_VERSION
	.align		4
        /*0000*/ 	.byte	0x04, 0x37
        /*0002*/ 	.short	(.L_306 - .L_305)
.L_305:
        /*0004*/ 	.word	0x00000082


	//----- nvinfo : EIATTR_KPARAM_INFO
	.align		4
.L_306:
        /*0008*/ 	.byte	0x04, 0x17
        /*000a*/ 	.short	(.L_308 - .L_307)
.L_307:
        /*000c*/ 	.word	0x00000000
        /*0010*/ 	.short	0x0004
        /*0012*/ 	.short	0x0020
        /*0014*/ 	.byte	0x00, 0xf0, 0x41, 0x00


	//----- nvinfo : EIATTR_KPARAM_INFO
	.align		4
.L_308:
        /*0018*/ 	.byte	0x04, 0x17
        /*001a*/ 	.short	(.L_310 - .L_309)
.L_309:
        /*001c*/ 	.word	0x00000000
        /*0020*/ 	.short	0x0003
        /*0022*/ 	.short	0x0018
        /*0024*/ 	.byte	0x00, 0xf0, 0x05, 0x00


	//----- nvinfo : EIATTR_KPARAM_INFO
	.align		4
.L_310:
        /*0028*/ 	.byte	0x04, 0x17
        /*002a*/ 	.short	(.L_312 - .L_311)
.L_311:
        /*002c*/ 	.word	0x00000000
        /*0030*/ 	.short	0x0002
        /*0032*/ 	.short	0x0010
        /*0034*/ 	.byte	0x00, 0xf0, 0x21, 0x00


	//----- nvinfo : EIATTR_KPARAM_INFO
	.align		4
.L_312:
        /*0038*/ 	.byte	0x04, 0x17
        /*003a*/ 	.short	(.L_314 - .L_313)
.L_313:
        /*003c*/ 	.word	0x00000000
        /*0040*/ 	.short	0x0001
        /*0042*/ 	.short	0x0008
        /*0044*/ 	.byte	0x00, 0xf5, 0x21, 0x00


	//----- nvinfo : EIATTR_KPARAM_INFO
	.align		4
.L_314:
        /*0048*/ 	.byte	0x04, 0x17
        /*004a*/ 	.short	(.L_316 - .L_315)
.L_315:
        /*004c*/ 	.word	0x00000000
        /*0050*/ 	.short	0x0000
        /*0052*/ 	.short	0x0000
        /*0054*/ 	.byte	0x00, 0xf5, 0x21, 0x00


	//----- nvinfo : EIATTR_SPARSE_MMA_MASK
	.align		4
.L_316:
        /*0058*/ 	.byte	0x03, 0x50
        /*005a*/ 	.short	0x0000


	//----- nvinfo : EIATTR_MAXREG_COUNT
	.align		4
        /*005c*/ 	.byte	0x03, 0x1b
        /*005e*/ 	.short	0x00ff


	//----- nvinfo : EIATTR_MERCURY_ISA_VERSION
	.align		4
        /*0060*/ 	.byte	0x03, 0x5f
        /*0062*/ 	.short	0x0101


	//----- nvinfo : EIATTR_VRC_CTA_INIT_COUNT
	.align		4
        /*0064*/ 	.byte	0x02, 0x4a
	.zero		1
	.zero		1


	//----- nvinfo : EIATTR_EXIT_INSTR_OFFSETS
	.align		4
        /*0068*/ 	.byte	0x04, 0x1c
        /*006a*/ 	.short	(.L_318 - .L_317)


	//   ....[0]....
.L_317:
        /*006c*/ 	.word	0x000023d0


	//   ....[1]....
        /*0070*/ 	.word	0x000045c0


	//   ....[2]....
        /*0074*/ 	.word	0x00004dd0


	//   ....[3]....
        /*0078*/ 	.word	0x00005500


	//   ....[4]....
        /*007c*/ 	.word	0x00005930


	//   ....[5]....
        /*0080*/ 	.word	0x00005a30


	//----- nvinfo : EIATTR_CRS_STACK_SIZE
	.align		4
.L_318:
        /*0084*/ 	.byte	0x04, 0x1e
        /*0086*/ 	.short	(.L_320 - .L_319)
.L_319:
        /*0088*/ 	.word	0x00000000


	//----- nvinfo : EIATTR_CBANK_PARAM_SIZE
	.align		4
.L_320:
        /*008c*/ 	.byte	0x03, 0x19
        /*008e*/ 	.short	0x0030


	//----- nvinfo : EIATTR_PARAM_CBANK
	.align		4
        /*0090*/ 	.byte	0x04, 0x0a
        /*0092*/ 	.short	(.L_322 - .L_321)
	.align		4
.L_321:
        /*0094*/ 	.word	index@(.nv.constant0._ZN2at6native54_GLOBAL__N__f6d41790_21_PhiloxDistribution_cu_0636f2c124philox_single_key_kernelIdZZZZNS0_20_philox_normal_cuda_ERNS_6TensorERKS3_ddENKUlvE_clEvENKUlvE_clEvENKUlvE_clEvEUlmmE_ZZZNS0_20_philox_normal_cuda_ES4_S6_ddENKS7_clEvENKS8_clEvEUldE_EEvPT_PKmlT0_T1_)
        /*0098*/ 	.short	0x0380
        /*009a*/ 	.short	0x0030


	//----- nvinfo : EIATTR_SW_WAR
	.align		4
.L_322:
        /*009c*/ 	.byte	0x04, 0x36
        /*009e*/ 	.short	(.L_324 - .L_323)
.L_323:
        /*00a0*/ 	.word	0x00000008
.L_324:


//--------------------- .nv.info._ZN2at6native54_GLOBAL__N__f6d41790_21_PhiloxDistribution_cu_0636f2c123philox_multi_key_kernelIN3c108BFloat16EZZZZNS0_21_philox_uniform_cuda_ERNS_6TensorERKS5_ddENKUlvE_clEvENKUlvE2_clEvENKUlvE_clEvEUlmmE0_ZZZNS0_21_philox_uniform_cuda_ES6_S8_ddENKS9_clEvENKSA_clEvEUlT_E_EEvPSD_PKmllT0_T1_16OffsetCalculatorILi1EjLb0EE --------------------------
	.section	.nv.info._ZN2at6native54_GLOBAL__N__f6d41790_21_PhiloxDistribution_cu_0636f2c123philox_multi_key_kernelIN3c108BFloat16EZZZZNS0_21_philox_uniform_cuda_ERNS_6TensorERKS5_ddENKUlvE_clEvENKUlvE2_clEvENKUlvE_clEvEUlmmE0_ZZZNS0_21_philox_uniform_cuda_ES6_S8_ddENKS9_clEvENKSA_clEvEUlT_E_EEvPSD_PKmllT0_T1_16OffsetCalculatorILi1EjLb0EE,"",@"SHT_CUDA_INFO"
	.sectionflags	@""
	.align	4


	//----- nvinfo : EIATTR_CUDA_API_VERSION
	.align		4
        /*0000*/ 	.byte	0x04, 0x37
        /*0002*/ 	.short	(.L_326 - .L_325)
.L_325:
        /*0004*/ 	.word	0x00000082


	//----- nvinfo : EIATTR_KPARAM_INFO
	.align		4
.L_326:
        /*0008*/ 	.byte	0x04, 0x17
        /*000a*/ 	.short	(.L_328 - .L_327)
.L_327:
        /*000c*/ 	.word	0x00000000
        /*0010*/ 	.short	0x0006
        /*0012*/ 	.short	0x0028
        /*0014*/ 	.byte	0x00, 0xf0, 0x51, 0x06


	//----- nvinfo : EIATTR_KPARAM_INFO
	.align		4
.L_328:
        /*0018*/ 	.byte	0x04, 0x17
        /*001a*/ 	.short	(.L_330 - .L_329)
.L_329:
        /*001c*/ 	.word	0x00000000
        /*0020*/ 	.short	0x0005
        /*0022*/ 	.short	0x0022
        /*0024*/ 	.byte	0x00, 0xf0, 0x11, 0x00


	//----- nvinfo : EIATTR_KPARAM_INFO
	.align		4
.L_330:
        /*0028*/ 	.byte	0x04, 0x17
        /*002a*/ 	.short	(.L_332 - .L_331)
.L_331:
        /*002c*/ 	.word	0x00000000
        /*0030*/ 	.short	0x0004
        /*0032*/ 	.short	0x0020
        /*0034*/ 	.byte	0x00, 0xf0, 0x05, 0x00


	//----- nvinfo : EIATTR_KPARAM_INFO
	.align		4
.L_332:
        /*0038*/ 	.byte	0x04, 0x17
        /*003a*/ 	.short	(.L_334 - .L_333)
.L_333:
        /*003c*/ 	.word	0x00000000
        /*0040*/ 	.short	0x0003
        /*0042*/ 	.short	0x0018
        /*0044*/ 	.byte	0x00, 0xf0, 0x21, 0x00


	//----- nvinfo : EIATTR_KPARAM_INFO
	.align		4
.L_334:
        /*0048*/ 	.byte	0x04, 0x17
        /*004a*/ 	.short	(.L_336 - .L_335)
.L_335:
        /*004c*/ 	.word	0x00000000
        /*0050*/ 	.short	0x0002
        /*0052*/ 	.short	0x0010
        /*0054*/ 	.byte	0x00, 0xf0, 0x21, 0x00


	//----- nvinfo : EIATTR_KPARAM_INFO
	.align		4
.L_336:
        /*0058*/ 	.byte	0x04, 0x17
        /*005a*/ 	.short	(.L_338 - .L_337)
.L_337:
        /*005c*/ 	.word	0x00000000
        /*0060*/ 	.short	0x0001
        /*0062*/ 	.short	0x0008
        /*0064*/ 	.byte	0x00, 0xf5, 0x21, 0x00


	//----- nvinfo : EIATTR_KPARAM_INFO
	.align		4
.L_338:
        /*0068*/ 	.byte	0x04, 0x17
        /*006a*/ 	.short	(.L_340 - .L_339)
.L_339:
        /*006c*/ 	.word	0x00000000
        /*0070*/ 	.short	0x0000
        /*0072*/ 	.short	0x0000
        /*0074*/ 	.byte	0x00, 0xf5, 0x21, 0x00


	//----- nvinfo : EIATTR_SPARSE_MMA_MASK
	.align		4
.L_340:
        /*0078*/ 	.byte	0x03, 0x50
        /*007a*/ 	.short	0x0000


	//----- nvinfo : EIATTR_MAXREG_COUNT
	.align		4
        /*007c*/ 	.byte	0x03, 0x1b
        /*007e*/ 	.short	0x00ff


	//----- nvinfo : EIATTR_MERCURY_ISA_VERSION
	.align		4
        /*0080*/ 	.byte	0x03, 0x5f
        /*0082*/ 	.short	0x0101


	//----- nvinfo : EIATTR_VRC_CTA_INIT_COUNT
	.align		4
        /*0084*/ 	.byte	0x02, 0x4a
	.zero		1
	.zero		1


	//----- nvinfo : EIATTR_EXIT_INSTR_OFFSETS
	.align		4
        /*0088*/ 	.byte	0x04, 0x1c
        /*008a*/ 	.short	(.L_342 - .L_341)


	//   ....[0]....
.L_341:
        /*008c*/ 	.word	0x00000140


	//   ....[1]....
        /*0090*/ 	.word	0x00001a70


	//   ....[2]....
        /*0094*/ 	.word	0x00001b90


	//   ....[3]....
        /*0098*/ 	.word	0x00001c30


	//   ....[4]....
        /*009c*/ 	.word	0x00001cd0


	//   ....[5]....
        /*00a0*/ 	.word	0x00001d30


	//   ....[6]....
        /*00a4*/ 	.word	0x00001eb0


	//----- nvinfo : EIATTR_CRS_STACK_SIZE
	.align		4
.L_342:
        /*00a8*/ 	.byte	0x04, 0x1e
        /*00aa*/ 	.short	(.L_344 - .L_343)
.L_343:
        /*00ac*/ 	.word	0x00000000


	//----- nvinfo : EIATTR_CBANK_PARAM_SIZE
	.align		4
.L_344:
        /*00b0*/ 	.byte	0x03, 0x19
        /*00b2*/ 	.short	0x01bc


	//----- nvinfo : EIATTR_PARAM_CBANK
	.align		4
        /*00b4*/ 	.byte	0x04, 0x0a
        /*00b6*/ 	.short	(.L_346 - .L_345)
	.align		4
.L_345:
        /*00b8*/ 	.word	index@(.nv.constant0._ZN2at6native54_GLOBAL__N__f6d41790_21_PhiloxDistribution_cu_0636f2c123philox_multi_key_kernelIN3c108BFloat16EZZZZNS0_21_philox_uniform_cuda_ERNS_6TensorERKS5_ddENKUlvE_clEvENKUlvE2_clEvENKUlvE_clEvEUlmmE0_ZZZNS0_21_philox_uniform_cuda_ES6_S8_ddENKS9_clEvENKSA_clEvEUlT_E_EEvPSD_PKmllT0_T1_16OffsetCalculatorILi1EjLb0EE)
        /*00bc*/ 	.short	0x0380
        /*00be*/ 	.short	0x01bc


	//----- nvinfo : EIATTR_SW_WAR
	.align		4
.L_346:
        /*00c0*/ 	.byte	0x04, 0x36
        /*00c2*/ 	.short	(.L_348 - .L_347)
.L_347:
        /*00c4*/ 	.word	0x00000008
.L_348:


//--------------------- .nv.info._ZN2at6native54_GLOBAL__N__f6d41790_21_PhiloxDistribution_cu_0636f2c124philox_single_key_kernelIN3c108BFloat16EZZZZNS0_21_philox_uniform_cuda_ERNS_6TensorERKS5_ddENKUlvE_clEvENKUlvE2_clEvENKUlvE_clEvEUlmmE0_ZZZNS0_21_philox_uniform_cuda_ES6_S8_ddENKS9_clEvENKSA_clEvEUlT_E_EEvPSD_PKmlT0_T1_ --------------------------
	.section	.nv.info._ZN2at6native54_GLOBAL__N__f6d41790_21_PhiloxDistribution_cu_0636f2c124philox_single_key_kernelIN3c108BFloat16EZZZZNS0_21_philox_uniform_cuda_ERNS_6TensorERKS5_ddENKUlvE_clEvENKUlvE2_clEvENKUlvE_clEvEUlmmE0_ZZZNS0_21_philox_uniform_cuda_ES6_S8_ddENKS9_clEvENKSA_clEvEUlT_E_EEvPSD_PKmlT0_T1_,"",@"SHT_CUDA_INFO"
	.sectionflags	@""
	.align	4


	//----- nvinfo : EIATTR_CUDA_API_VERSION
	.align		4
        /*0000*/ 	.byte	0x04, 0x37
        /*0002*/ 	.short	(.L_350 - .L_349)
.L_349:
        /*0004*/ 	.word	0x00000082


	//----- nvinfo : EIATTR_KPARAM_INFO
	.align		4
.L_350:
        /*0008*/ 	.byte	0x04, 0x17
        /*000a*/ 	.short	(.L_352 - .L_351)
.L_351:
        /*000c*/ 	.word	0x00000000
        /*0010*/ 	.short	0x0004
        /*0012*/ 	.short	0x001a
        /*0014*/ 	.byte	0x00, 0xf0, 0x11, 0x00


	//----- nvinfo : EIATTR_KPARAM_INFO
	.align		4
.L_352:
        /*0018*/ 	.byte	0x04, 0x17
        /*001a*/ 	.short	(.L_354 - .L_353)
.L_353:
        /*001c*/ 	.word	0x00000000
        /*0020*/ 	.short	0x0003
        /*0022*/ 	.short	0x0018
        /*0024*/ 	.byte	0x00, 0xf0, 0x05, 0x00


	//----- nvinfo : EIATTR_KPARAM_INFO
	.align		4
.L_354:
        /*0028*/ 	.byte	0x04, 0x17
        /*002a*/ 	.short	(.L_356 - .L_355)
.L_355:
        /*002c*/ 	.word	0x00000000
        /*0030*/ 	.short	0x0002
        /*0032*/ 	.short	0x0010
        /*0034*/ 	.byte	0x00, 0xf0, 0x21, 0x00


	//----- nvinfo : EIATTR_KPARAM_INFO
	.align		4
.L_356:
        /*0038*/ 	.byte	0x04, 0x17
        /*003a*/ 	.short	(.L_358 - .L_357)
.L_357:
        /*003c*/ 	.word	0x00000000
        /*0040*/ 	.short	0x0001
        /*0042*/ 	.short	0x0008
        /*0044*/ 	.byte	0x00, 0xf5, 0x21, 0x00


	//----- nvinfo : EIATTR_KPARAM_INFO
	.align		4
.L_358:
        /*0048*/ 	.byte	0x04, 0x17
        /*004a*/ 	.short	(.L_360 - .L_359)
.L_359:
        /*004c*/ 	.word	0x00000000
        /*0050*/ 	.short	0x0000
        /*0052*/ 	.short	0x0000
        /*0054*/ 	.byte	0x00, 0xf5, 0x21, 0x00


	//----- nvinfo : EIATTR_SPARSE_MMA_MASK
	.align		4
.L_360:
        /*0058*/ 	.byte	0x03, 0x50
        /*005a*/ 	.short	0x0000


	//----- nvinfo : EIATTR_MAXREG_COUNT
	.align		4
        /*005c*/ 	.byte	0x03, 0x1b
        /*005e*/ 	.short	0x00ff


	//----- nvinfo : EIATTR_MERCURY_ISA_VERSION
	.align		4
        /*0060*/ 	.byte	0x03, 0x5f
        /*0062*/ 	.short	0x0101


	//----- nvinfo : EIATTR_VRC_CTA_INIT_COUNT
	.align		4
        /*0064*/ 	.byte	0x02, 0x4a
	.zero		1
	.zero		1


	//----- nvinfo : EIATTR_EXIT_INSTR_OFFSETS
	.align		4
        /*0068*/ 	.byte	0x04, 0x1c
        /*006a*/ 	.short	(.L_362 - .L_361)


	//   ....[0]....
.L_361:
        /*006c*/ 	.word	0x000006f0


	//   ....[1]....
        /*0070*/ 	.word	0x00000b40


	//   ....[2]....
        /*0074*/ 	.word	0x00001040


	//   ....[3]....
        /*0078*/ 	.word	0x00001430


	//   ....[4]....
        /*007c*/ 	.word	0x00001660


	//   ....[5]....
        /*0080*/ 	.word	0x00001730


	//----- nvinfo : EIATTR_CRS_STACK_SIZE
	.align		4
.L_362:
        /*0084*/ 	.byte	0x04, 0x1e
        /*0086*/ 	.short	(.L_364 - .L_363)
.L_363:
        /*0088*/ 	.word	0x00000000


	//----- nvinfo : EIATTR_CBANK_PARAM_SIZE
	.align		4
.L_364:
        /*008c*/ 	.byte	0x03, 0x19
        /*008e*/ 	.short	0x001e


	//----- nvinfo : EIATTR_PARAM_CBANK
	.align		4
        /*0090*/ 	.byte	0x04, 0x0a
        /*0092*/ 	.short	(.L_366 - .L_365)
	.align		4
.L_365:
        /*0094*/ 	.word	index@(.nv.constant0._ZN2at6native54_GLOBAL__N__f6d41790_21_PhiloxDistribution_cu_0636f2c124philox_single_key_kernelIN3c108BFloat16EZZZZNS0_21_philox_uniform_cuda_ERNS_6TensorERKS5_ddENKUlvE_clEvENKUlvE2_clEvENKUlvE_clEvEUlmmE0_ZZZNS0_21_philox_uniform_cuda_ES6_S8_ddENKS9_clEvENKSA_clEvEUlT_E_EEvPSD_PKmlT0_T1_)
        /*0098*/ 	.short	0x0380
        /*009a*/ 	.short	0x001e


	//----- nvinfo : EIATTR_SW_WAR
	.align		4
.L_366:
        /*009c*/ 	.byte	0x04, 0x36
        /*009e*/ 	.short	(.L_368 - .L_367)
.L_367:
        /*00a0*/ 	.word	0x00000008
.L_368:


//--------------------- .nv.info._ZN2at6native54_GLOBAL__N__f6d41790_21_PhiloxDistribution_cu_0636f2c123philox_multi_key_kernelIN3c104HalfEZZZZNS0_21_philox_uniform_cuda_ERNS_6TensorERKS5_ddENKUlvE_clEvENKUlvE1_clEvENKUlvE_clEvEUlmmE0_ZZZNS0_21_philox_uniform_cuda_ES6_S8_ddENKS9_clEvENKSA_clEvEUlT_E_EEvPSD_PKmllT0_T1_16OffsetCalculatorILi1EjLb0EE --------------------------
	.section	.nv.info._ZN2at6native54_GLOBAL__N__f6d41790_21_PhiloxDistribution_cu_0636f2c123philox_multi_key_kernelIN3c104HalfEZZZZNS0_21_philox_uniform_cuda_ERNS_6TensorERKS5_ddENKUlvE_clEvENKUlvE1_clEvENKUlvE_clEvEUlmmE0_ZZZNS0_21_philox_uniform_cuda_ES6_S8_ddENKS9_clEvENKSA_clEvEUlT_E_EEvPSD_PKmllT0_T1_16OffsetCalculatorILi1EjLb0EE,"",@"SHT_CUDA_INFO"
	.sectionflags	@""
	.align	4


	//----- nvinfo : EIATTR_CUDA_API_VERSION
	.align		4
        /*0000*/ 	.byte	0x04, 0x37
        /*0002*/ 	.short	(.L_370 - .L_369)
.L_369:
        /*0004*/ 	.word	0x00000082


	//----- nvinfo : EIATTR_KPARAM_INFO
	.align		4
.L_370:
        /*0008*/ 	.byte	0x04, 0x17
        /*000a*/ 	.short	(.L_372 - .L_371)
.L_371:
        /*000c*/ 	.word	0x00000000
        /*0010*/ 	.short	0x0006
        /*0012*/ 	.short	0x0028
        /*0014*/ 	.byte	0x00, 0xf0, 0x51, 0x06


	//----- nvinfo : EIATTR_KPARAM_INFO
	.align		4
.L_372:
        /*0018*/ 	.byte	0x04, 0x17
        /*001a*/ 	.short	(.L_374 - .L_373)
.L_373:
        /*001c*/ 	.word	0x00000000
        /*0020*/ 	.short	0x0005
        /*0022*/ 	.short	0x0022
        /*0024*/ 	.byte	0x00, 0xf0, 0x11, 0x00


	//----- nvinfo : EIATTR_KPARAM_INFO
	.align		4
.L_374:
        /*0028*/ 	.byte	0x04, 0x17
        /*002a*/ 	.short	(.L_376 - .L_375)
.L_375:
        /*002c*/ 	.word	0x00000000
        /*0030*/ 	.short	0x0004
        /*0032*/ 	.short	0x0020
        /*0034*/ 	.byte	0x00, 0xf0, 0x05, 0x00


	//----- nvinfo : EIATTR_KPARAM_INFO
	.align		4
.L_376:
        /*0038*/ 	.byte	0x04, 0x17
        /*003a*/ 	.short	(.L_378 - .L_377)
.L_377:
        /*003c*/ 	.word	0x00000000
        /*0040*/ 	.short	0x0003
        /*0042*/ 	.short	0x0018
        /*0044*/ 	.byte	0x00, 0xf0, 0x21, 0x00


	//----- nvinfo : EIATTR_KPARAM_INFO
	.align		4
.L_378:
        /*0048*/ 	.byte	0x04, 0x17
        /*004a*/ 	.short	(.L_380 - .L_379)
.L_379:
        /*004c*/ 	.word	0x00000000
        /*0050*/ 	.short	0x0002
        /*0052*/ 	.short	0x0010
        /*0054*/ 	.byte	0x00, 0xf0, 0x21, 0x00


	//----- nvinfo : EIATTR_KPARAM_INFO
	.align		4
.L_380:
        /*0058*/ 	.byte	0x04, 0x17
        /*005a*/ 	.short	(.L_382 - .L_381)
.L_381:
        /*005c*/ 	.word	0x00000000
        /*0060*/ 	.short	0x0001
        /*0062*/ 	.short	0x0008
        /*0064*/ 	.byte	0x00, 0xf5, 0x21, 0x00


	//----- nvinfo : EIATTR_KPARAM_INFO
	.align		4
.L_382:
        /*0068*/ 	.byte	0x04, 0x17
        /*006a*/ 	.short	(.L_384 - .L_383)
.L_383:
        /*006c*/ 	.word	0x00000000
        /*0070*/ 	.short	0x0000
        /*0072*/ 	.short	0x0000
        /*0074*/ 	.byte	0x00, 0xf5, 0x21, 0x00


	//----- nvinfo : EIATTR_SPARSE_MMA_MASK
	.align		4
.L_384:
        /*0078*/ 	.byte	0x03, 0x50
        /*007a*/ 	.short	0x0000


	//----- nvinfo : EIATTR_MAXREG_COUNT
	.align		4
        /*007c*/ 	.byte	0x03, 0x1b
        /*007e*/ 	.short	0x00ff


	//----- nvinfo : EIATTR_MERCURY_ISA_VERSION
	.align		4
        /*0080*/ 	.byte	0x03, 0x5f
        /*0082*/ 	.short	0x0101


	//----- nvinfo : EIATTR_VRC_CTA_INIT_COUNT
	.align		4
        /*0084*/ 	.byte	0x02, 0x4a
	.zero		1
	.zero		1


	//----- nvinfo : EIATTR_EXIT_INSTR_OFFSETS
	.align		4
        /*0088*/ 	.byte	0x04, 0x1c
        /*008a*/ 	.short	(.L_386 - .L_385)


	//   ....[0]....
.L_385:
        /*008c*/ 	.word	0x00000140


	//   ....[1]....
        /*0090*/ 	.word	0x00001a70


	//   ....[2]....
        /*0094*/ 	.word	0x00001bc0


	//   ....[3]....
        /*0098*/ 	.word	0x00001c70


	//   ....[4]....
        /*009c*/ 	.word	0x00001d20


	//   ....[5]....
        /*00a0*/ 	.word	0x00001d90


	//   ....[6]....
        /*00a4*/ 	.word	0x00001f70


	//----- nvinfo : EIATTR_CRS_STACK_SIZE
	.align		4
.L_386:
        /*00a8*/ 	.byte	0x04, 0x1e
        /*00aa*/ 	.short	(.L_388 - .L_387)
.L_387:
        /*00ac*/ 	.word	0x00000000


	//----- nvinfo : EIATTR_CBANK_PARAM_SIZE
	.align		4
.L_388:
        /*00b0*/ 	.byte	0x03, 0x19
        /*00b2*/ 	.short	0x01bc


	//----- nvinfo : EIATTR_PARAM_CBANK
	.align		4
        /*00b4*/ 	.byte	0x04, 0x0a
        /*00b6*/ 	.short	(.L_390 - .L_389)
	.align		4
.L_389:
        /*00b8*/ 	.word	index@(.nv.constant0._ZN2at6native54_GLOBAL__N__f6d41790_21_PhiloxDistribution_cu_0636f2c123philox_multi_key_kernelIN3c104HalfEZZZZNS0_21_philox_uniform_cuda_ERNS_6TensorERKS5_ddENKUlvE_clEvENKUlvE1_clEvENKUlvE_clEvEUlmmE0_ZZZNS0_21_philox_uniform_cuda_ES6_S8_ddENKS9_clEvENKSA_clEvEUlT_E_EEvPSD_PKmllT0_T1_16OffsetCalculatorILi1EjLb0EE)
        /*00bc*/ 	.short	0x0380
        /*00be*/ 	.short	0x01bc


	//----- nvinfo : EIATTR_SW_WAR
	.align		4
.L_390:
        /*00c0*/ 	.byte	0x04, 0x36
        /*00c2*/ 	.short	(.L_392 - .L_391)
.L_391:
        /*00c4*/ 	.word	0x00000008
.L_392:


//--------------------- .nv.info._ZN2at6native54_GLOBAL__N__f6d41790_21_PhiloxDistribution_cu_0636f2c124philox_single_key_kernelIN3c104HalfEZZZZNS0_21_philox_uniform_cuda_ERNS_6TensorERKS5_ddENKUlvE_clEvENKUlvE1_clEvENKUlvE_clEvEUlmmE0_ZZZNS0_21_philox_uniform_cuda_ES6_S8_ddENKS9_clEvENKSA_clEvEUlT_E_EEvPSD_PKmlT0_T1_ --------------------------
	.section	.nv.info._ZN2at6native54_GLOBAL__N__f6d41790_21_PhiloxDistribution_cu_0636f2c124philox_single_key_kernelIN3c104HalfEZZZZNS0_21_philox_uniform_cuda_ERNS_6TensorERKS5_ddENKUlvE_clEvENKUlvE1_clEvENKUlvE_clEvEUlmmE0_ZZZNS0_21_philox_uniform_cuda_ES6_S8_ddENKS9_clEvENKSA_clEvEUlT_E_EEvPSD_PKmlT0_T1_,"",@"SHT_CUDA_INFO"
	.sectionflags	@""
	.align	4


	//----- nvinfo : EIATTR_CUDA_API_VERSION
	.align		4
        /*0000*/ 	.byte	0x04, 0x37
        /*0002*/ 	.short	(.L_394 - .L_393)
.L_393:
        /*0004*/ 	.word	0x00000082


	//----- nvinfo : EIATTR_KPARAM_INFO
	.align		4
.L_394:
        /*0008*/ 	.byte	0x04, 0x17
        /*000a*/ 	.short	(.L_396 - .L_395)
.L_395:
        /*000c*/ 	.word	0x00000000
        /*0010*/ 	.short	0x0004
        /*0012*/ 	.short	0x001a
        /*0014*/ 	.byte	0x00, 0xf0, 0x11, 0x00


	//----- nvinfo : EIATTR_KPARAM_INFO
	.align		4
.L_396:
        /*0018*/ 	.byte	0x04, 0x17
        /*001a*/ 	.short	(.L_398 - .L_397)
.L_397:
        /*001c*/ 	.word	0x00000000
        /*0020*/ 	.short	0x0003
        /*0022*/ 	.short	0x0018
        /*0024*/ 	.byte	0x00, 0xf0, 0x05, 0x00


	//----- nvinfo : EIATTR_KPARAM_INFO
	.align		4
.L_398:
        /*0028*/ 	.byte	0x04, 0x17
        /*002a*/ 	.short	(.L_400 - .L_399)
.L_399:
        /*002c*/ 	.word	0x00000000
        /*0030*/ 	.short	0x0002
        /*0032*/ 	.short	0x0010
        /*0034*/ 	.byte	0x00, 0xf0, 0x21, 0x00


	//----- nvinfo : EIATTR_KPARAM_INFO
	.align		4
.L_400:
        /*0038*/ 	.byte	0x04, 0x17
        /*003a*/ 	.short	(.L_402 - .L_401)
.L_401:
        /*003c*/ 	.word	0x00000000
        /*0040*/ 	.short	0x0001
        /*0042*/ 	.short	0x0008
        /*0044*/ 	.byte	0x00, 0xf5, 0x21, 0x00


	//----- nvinfo : EIATTR_KPARAM_INFO
	.align		4
.L_402:
        /*0048*/ 	.byte	0x04, 0x17
        /*004a*/ 	.short	(.L_404 - .L_403)
.L_403:
        /*004c*/ 	.word	0x00000000
        /*0050*/ 	.short	0x0000
        /*0052*/ 	.short	0x0000
        /*0054*/ 	.byte	0x00, 0xf5, 0x21, 0x00


	//----- nvinfo : EIATTR_SPARSE_MMA_MASK
	.align		4
.L_404:
        /*0058*/ 	.byte	0x03, 0x50
        /*005a*/ 	.short	0x0000


	//----- nvinfo : EIATTR_MAXREG_COUNT
	.align		4
        /*005c*/ 	.byte	0x03, 0x1b
        /*005e*/ 	.short	0x00ff


	//----- nvinfo : EIATTR_MERCURY_ISA_VERSION
	.align		4
        /*0060*/ 	.byte	0x03, 0x5f
        /*0062*/ 	.short	0x0101


	//----- nvinfo : EIATTR_VRC_CTA_INIT_COUNT
	.align		4
        /*0064*/ 	.byte	0x02, 0x4a
	.zero		1
	.zero		1


	//----- nvinfo : EIATTR_EXIT_INSTR_OFFSETS
	.align		4
        /*0068*/ 	.byte	0x04, 0x1c
        /*006a*/ 	.short	(.L_406 - .L_405)


	//   ....[0]....
.L_405:
        /*006c*/ 	.word	0x00000720


	//   ....[1]....
        /*0070*/ 	.word	0x000009c0


	//   ....[2]....
        /*0074*/ 	.word	0x00000f70


	//   ....[3]....
        /*0078*/ 	.word	0x000014c0


	//   ....[4]....
        /*007c*/ 	.word	0x000017a0


	//   ....[5]....
        /*0080*/ 	.word	0x000018a0


	//----- nvinfo : EIATTR_CRS_STACK_SIZE
	.align		4
.L_406:
        /*0084*/ 	.byte	0x04, 0x1e
        /*0086*/ 	.short	(.L_408 - .L_407)
.L_407:
        /*0088*/ 	.word	0x00000000


	//----- nvinfo : EIATTR_CBANK_PARAM_SIZE
	.align		4
.L_408:
        /*008c*/ 	.byte	0x03, 0x19
        /*008e*/ 	.short	0x001e


	//----- nvinfo : EIATTR_PARAM_CBANK
	.align		4
        /*0090*/ 	.byte	0x04, 0x0a
        /*0092*/ 	.short	(.L_410 - .L_409)
	.align		4
.L_409:
        /*0094*/ 	.word	index@(.nv.constant0._ZN2at6native54_GLOBAL__N__f6d41790_21_PhiloxDistribution_cu_0636f2c124philox_single_key_kernelIN3c104HalfEZZZZNS0_21_philox_uniform_cuda_ERNS_6TensorERKS5_ddENKUlvE_clEvENKUlvE1_clEvENKUlvE_clEvEUlmmE0_ZZZNS0_21_philox_uniform_cuda_ES6_S8_ddENKS9_clEvENKSA_clEvEUlT_E_EEvPSD_PKmlT0_T1_)
        /*0098*/ 	.short	0x0380
        /*009a*/ 	.short	0x001e


	//----- nvinfo : EIATTR_SW_WAR
	.align		4
.L_410:
        /*009c*/ 	.byte	0x04, 0x36
        /*009e*/ 	.short	(.L_412 - .L_411)
.L_411:
        /*00a0*/ 	.word	0x00000008
.L_412:


//--------------------- .nv.info._ZN2at6native54_GLOBAL__N__f6d41790_21_PhiloxDistribution_cu_0636f2c123philox_multi_key_kernelIfZZZZNS0_21_philox_uniform_cuda_ERNS_6TensorERKS3_ddENKUlvE_clEvENKUlvE0_clEvENKUlvE_clEvEUlmmE0_ZZZNS0_21_philox_uniform_cuda_ES4_S6_ddENKS7_clEvENKS8_clEvEUlT_E_EEvPSB_PKmllT0_T1_16OffsetCalculatorILi1EjLb0EE --------------------------
	.section	.nv.info._ZN2at6native54_GLOBAL__N__f6d41790_21_PhiloxDistribution_cu_0636f2c123philox_multi_key_kernelIfZZZZNS0_21_philox_uniform_cuda_ERNS_6TensorERKS3_ddENKUlvE_clEvENKUlvE0_clEvENKUlvE_clEvEUlmmE0_ZZZNS0_21_philox_uniform_cuda_ES4_S6_ddENKS7_clEvENKS8_clEvEUlT_E_EEvPSB_PKmllT0_T1_16OffsetCalculatorILi1EjLb0EE,"",@"SHT_CUDA_INFO"
	.sectionflags	@""
	.align	4


	//----- nvinfo : EIATTR_CUDA_API_VERSION
	.align		4
        /*0000*/ 	.byte	0x04, 0x37
        /*0002*/ 	.short	(.L_414 - .L_413)
.L_413:
        /*0004*/ 	.word	0x00000082


	//----- nvinfo : EIATTR_KPARAM_INFO
	.align		4
.L_414:
        /*0008*/ 	.byte	0x04, 0x17
        /*000a*/ 	.short	(.L_416 - .L_415)
.L_415:
        /*000c*/ 	.word	0x00000000
        /*0010*/ 	.short	0x0006
        /*0012*/ 	.short	0x002c
        /*0014*/ 	.byte	0x00, 0xf0, 0x51, 0x06


	//----- nvinfo : EIATTR_KPARAM_INFO
	.align		4
.L_416:
        /*0018*/ 	.byte	0x04, 0x17
        /*001a*/ 	.short	(.L_418 - .L_417)
.L_417:
        /*001c*/ 	.word	0x00000000
        /*0020*/ 	.short	0x0005
        /*0022*/ 	.short	0x0024
        /*0024*/ 	.byte	0x00, 0xf0, 0x21, 0x00


	//----- nvinfo : EIATTR_KPARAM_INFO
	.align		4
.L_418:
        /*0028*/ 	.byte	0x04, 0x17
        /*002a*/ 	.short	(.L_420 - .L_419)
.L_419:
        /*002c*/ 	.word	0x00000000
        /*0030*/ 	.short	0x0004
        /*0032*/ 	.short	0x0020
        /*0034*/ 	.byte	0x00, 0xf0, 0x05, 0x00


	//----- nvinfo : EIATTR_KPARAM_INFO
	.align		4
.L_420:
        /*0038*/ 	.byte	0x04, 0x17
        /*003a*/ 	.short	(.L_422 - .L_421)
.L_421:
        /*003c*/ 	.word	0x00000000
        /*0040*/ 	.short	0x0003
        /*0042*/ 	.short	0x0018
        /*0044*/ 	.byte	0x00, 0xf0, 0x21, 0x00


	//----- nvinfo : EIATTR_KPARAM_INFO
	.align		4
.L_422:
        /*0048*/ 	.byte	0x04, 0x17
        /*004a*/ 	.short	(.L_424 - .L_423)
.L_423:
        /*004c*/ 	.word	0x00000000
        /*0050*/ 	.short	0x0002
        /*0052*/ 	.short	0x0010
        /*0054*/ 	.byte	0x00, 0xf0, 0x21, 0x00


	//----- nvinfo : EIATTR_KPARAM_INFO
	.align		4
.L_424:
        /*0058*/ 	.byte	0x04, 0x17
        /*005a*/ 	.short	(.L_426 - .L_425)
.L_425:
        /*005c*/ 	.word	0x00000000
        /*0060*/ 	.short	0x0001
        /*0062*/ 	.short	0x0008
        /*0064*/ 	.byte	0x00, 0xf5, 0x21, 0x00


	//----- nvinfo : EIATTR_KPARAM_INFO
	.align		4
.L_426:
        /*0068*/ 	.byte	0x04, 0x17
        /*006a*/ 	.short	(.L_428 - .L_427)
.L_427:
        /*006c*/ 	.word	0x00000000
        /*0070*/ 	.short	0x0000
        /*0072*/ 	.short	0x0000
        /*0074*/ 	.byte	0x00, 0xf5, 0x21, 0x00


	//----- nvinfo : EIATTR_SPARSE_MMA_MASK
	.align		4
.L_428:
        /*0078*/ 	.byte	0x03, 0x50
        /*007a*/ 	.short	0x0000


	//----- nvinfo : EIATTR_MAXREG_COUNT
	.align		4
        /*007c*/ 	.byte	0x03, 0x1b
        /*007e*/ 	.short	0x00ff


	//----- nvinfo : EIATTR_MERCURY_ISA_VERSION
	.align		4
        /*0080*/ 	.byte	0x03, 0x5f
        /*0082*/ 	.short	0x0101


	//----- nvinfo : EIATTR_VRC_CTA_INIT_COUNT
	.align		4
        /*0084*/ 	.byte	0x02, 0x4a
	.zero		1
	.zero		1


	//----- nvinfo : EIATTR_EXIT_INSTR_OFFSETS
	.align		4
        /*0088*/ 	.byte	0x04, 0x1c
        /*008a*/ 	.short	(.L_430 - .L_429)


	//   ....[0]....
.L_429:
        /*008c*/ 	.word	0x00000140


	//   ....[1]....
        /*0090*/ 	.word	0x00001a70


	//   ....[2]....
        /*0094*/ 	.word	0x00001b70


	//   ....[3]....
        /*0098*/ 	.word	0x00001c10


	//   ....[4]....
        /*009c*/ 	.word	0x00001cb0


	//   ....[5]....
        /*00a0*/ 	.word	0x00001d10


	//   ....[6]....
        /*00a4*/ 	.word	0x00001e90


	//----- nvinfo : EIATTR_CRS_STACK_SIZE
	.align		4
.L_430:
        /*00a8*/ 	.byte	0x04, 0x1e
        /*00aa*/ 	.short	(.L_432 - .L_431)
.L_431:
        /*00ac*/ 	.word	0x00000000


	//----- nvinfo : EIATTR_CBANK_PARAM_SIZE
	.align		4
.L_432:
        /*00b0*/ 	.byte	0x03, 0x19
        /*00b2*/ 	.short	0x01c0


	//----- nvinfo : EIATTR_PARAM_CBANK
	.align		4
        /*00b4*/ 	.byte	0x04, 0x0a
        /*00b6*/ 	.short	(.L_434 - .L_433)
	.align		4
.L_433:
        /*00b8*/ 	.word	index@(.nv.constant0._ZN2at6native54_GLOBAL__N__f6d41790_21_PhiloxDistribution_cu_0636f2c123philox_multi_key_kernelIfZZZZNS0_21_philox_uniform_cuda_ERNS_6TensorERKS3_ddENKUlvE_clEvENKUlvE0_clEvENKUlvE_clEvEUlmmE0_ZZZNS0_21_philox_uniform_cuda_ES4_S6_ddENKS7_clEvENKS8_clEvEUlT_E_EEvPSB_PKmllT0_T1_16OffsetCalculatorILi1EjLb0EE)
        /*00bc*/ 	.short	0x0380
        /*00be*/ 	.short	0x01c0


	//----- nvinfo : EIATTR_SW_WAR
	.align		4
.L_434:
        /*00c0*/ 	.byte	0x04, 0x36
        /*00c2*/ 	.short	(.L_436 - .L_435)
.L_435:
        /*00c4*/ 	.word	0x00000008
.L_436:


//--------------------- .nv.info._ZN2at6native54_GLOBAL__N__f6d41790_21_PhiloxDistribution_cu_0636f2c124philox_single_key_kernelIfZZZZNS0_21_philox_uniform_cuda_ERNS_6TensorERKS3_ddENKUlvE_clEvENKUlvE0_clEvENKUlvE_clEvEUlmmE0_ZZZNS0_21_philox_uniform_cuda_ES4_S6_ddENKS7_clEvENKS8_clEvEUlT_E_EEvPSB_PKmlT0_T1_ --------------------------
	.section	.nv.info._ZN2at6native54_GLOBAL__N__f6d41790_21_PhiloxDistribution_cu_0636f2c124philox_single_key_kernelIfZZZZNS0_21_philox_uniform_cuda_ERNS_6TensorERKS3_ddENKUlvE_clEvENKUlvE0_clEvENKUlvE_clEvEUlmmE0_ZZZNS0_21_philox_uniform_cuda_ES4_S6_ddENKS7_clEvENKS8_clEvEUlT_E_EEvPSB_PKmlT0_T1_,"",@"SHT_CUDA_INFO"
	.sectionflags	@""
	.align	4


	//----- nvinfo : EIATTR_CUDA_API_VERSION
	.align		4
        /*0000*/ 	.byte	0x04, 0x37
        /*0002*/ 	.short	(.L_438 - .L_437)
.L_437:
        /*0004*/ 	.word	0x00000082


	//----- nvinfo : EIATTR_KPARAM_INFO
	.align		4
.L_438:
        /*0008*/ 	.byte	0x04, 0x17
        /*000a*/ 	.short	(.L_440 - .L_439)
.L_439:
        /*000c*/ 	.word	0x00000000
        /*0010*/ 	.short	0x0004
        /*0012*/ 	.short	0x001c
        /*0014*/ 	.byte	0x00, 0xf0, 0x21, 0x00


	//----- nvinfo : EIATTR_KPARAM_INFO
	.align		4
.L_440:
        /*0018*/ 	.byte	0x04, 0x17
        /*001a*/ 	.short	(.L_442 - .L_441)
.L_441:
        /*001c*/ 	.word	0x00000000
        /*0020*/ 	.short	0x0003
        /*0022*/ 	.short	0x0018
        /*0024*/ 	.byte	0x00, 0xf0, 0x05, 0x00


	//----- nvinfo : EIATTR_KPARAM_INFO
	.align		4
.L_442:
        /*0028*/ 	.byte	0x04, 0x17
        /*002a*/ 	.short	(.L_444 - .L_443)
.L_443:
        /*002c*/ 	.word	0x00000000
        /*0030*/ 	.short	0x0002
        /*0032*/ 	.short	0x0010
        /*0034*/ 	.byte	0x00, 0xf0, 0x21, 0x00


	//----- nvinfo : EIATTR_KPARAM_INFO
	.align		4
.L_444:
        /*0038*/ 	.byte	0x04, 0x17
        /*003a*/ 	.short	(.L_446 - .L_445)
.L_445:
        /*003c*/ 	.word	0x00000000
        /*0040*/ 	.short	0x0001
        /*0042*/ 	.short	0x0008
        /*0044*/ 	.byte	0x00, 0xf5, 0x21, 0x00


	//----- nvinfo : EIATTR_KPARAM_INFO
	.align		4
.L_446:
        /*0048*/ 	.byte	0x04, 0x17
        /*004a*/ 	.short	(.L_448 - .L_447)
.L_447:
        /*004c*/ 	.word	0x00000000
        /*0050*/ 	.short	0x0000
        /*0052*/ 	.short	0x0000
        /*0054*/ 	.byte	0x00, 0xf5, 0x21, 0x00


	//----- nvinfo : EIATTR_SPARSE_MMA_MASK
	.align		4
.L_448:
        /*0058*/ 	.byte	0x03, 0x50
        /*005a*/ 	.short	0x0000


	//----- nvinfo : EIATTR_MAXREG_COUNT
	.align		4
        /*005c*/ 	.byte	0x03, 0x1b
        /*005e*/ 	.short	0x00ff


	//----- nvinfo : EIATTR_MERCURY_ISA_VERSION
	.align		4
        /*0060*/ 	.byte	0x03, 0x5f
        /*0062*/ 	.short	0x0101


	//----- nvinfo : EIATTR_VRC_CTA_INIT_COUNT
	.align		4
        /*0064*/ 	.byte	0x02, 0x4a
	.zero		1
	.zero		1


	//----- nvinfo : EIATTR_EXIT_INSTR_OFFSETS
	.align		4
        /*0068*/ 	.byte	0x04, 0x1c
        /*006a*/ 	.short	(.L_450 - .L_449)


	//   ....[0]....
.L_449:
        /*006c*/ 	.word	0x000006c0


	//   ....[1]....
        /*0070*/ 	.word	0x00000a30


	//   ....[2]....
        /*0074*/ 	.word	0x00000e50


	//   ....[3]....
        /*0078*/ 	.word	0x00001350


	//   ....[4]....
        /*007c*/ 	.word	0x00001610


	//   ....[5]....
        /*0080*/ 	.word	0x00001700


	//----- nvinfo : EIATTR_CRS_STACK_SIZE
	.align		4
.L_450:
        /*0084*/ 	.byte	0x04, 0x1e
        /*0086*/ 	.short	(.L_452 - .L_451)
.L_451:
        /*0088*/ 	.word	0x00000000


	//----- nvinfo : EIATTR_CBANK_PARAM_SIZE
	.align		4
.L_452:
        /*008c*/ 	.byte	0x03, 0x19
        /*008e*/ 	.short	0x0024


	//----- nvinfo : EIATTR_PARAM_CBANK
	.align		4
        /*0090*/ 	.byte	0x04, 0x0a
        /*0092*/ 	.short	(.L_454 - .L_453)
	.align		4
.L_453:
        /*0094*/ 	.word	index@(.nv.constant0._ZN2at6native54_GLOBAL__N__f6d41790_21_PhiloxDistribution_cu_0636f2c124philox_single_key_kernelIfZZZZNS0_21_philox_uniform_cuda_ERNS_6TensorERKS3_ddENKUlvE_clEvENKUlvE0_clEvENKUlvE_clEvEUlmmE0_ZZZNS0_21_philox_uniform_cuda_ES4_S6_ddENKS7_clEvENKS8_clEvEUlT_E_EEvPSB_PKmlT0_T1_)
        /*0098*/ 	.short	0x0380
        /*009a*/ 	.short	0x0024


	//----- nvinfo : EIATTR_SW_WAR
	.align		4
.L_454:
        /*009c*/ 	.byte	0x04, 0x36
        /*009e*/ 	.short	(.L_456 - .L_455)
.L_455:
        /*00a0*/ 	.word	0x00000008
.L_456:


//--------------------- .nv.info._ZN2at6native54_GLOBAL__N__f6d41790_21_PhiloxDistribution_cu_0636f2c123philox_multi_key_kernelIdZZZZNS0_21_philox_uniform_cuda_ERNS_6TensorERKS3_ddENKUlvE_clEvENKUlvE_clEvENKUlvE_clEvEUlmmE_ZZZNS0_21_philox_uniform_cuda_ES4_S6_ddENKS7_clEvENKS8_clEvEUlT_E_EEvPSB_PKmllT0_T1_16OffsetCalculatorILi1EjLb0EE --------------------------
	.section	.nv.info._ZN2at6native54_GLOBAL__N__f6d41790_21_PhiloxDistribution_cu_0636f2c123philox_multi_key_kernelIdZZZZNS0_21_philox_uniform_cuda_ERNS_6TensorERKS3_ddENKUlvE_clEvENKUlvE_clEvENKUlvE_clEvEUlmmE_ZZZNS0_21_philox_uniform_cuda_ES4_S6_ddENKS7_clEvENKS8_clEvEUlT_E_EEvPSB_PKmllT0_T1_16OffsetCalculatorILi1EjLb0EE,"",@"SHT_CUDA_INFO"
	.sectionflags	@""
	.align	4


	//----- nvinfo : EIATTR_CUDA_API_VERSION
	.align		4
        /*0000*/ 	.byte	0x04, 0x37
        /*0002*/ 	.short	(.L_458 - .L_457)
.L_457:
        /*0004*/ 	.word	0x00000082


	//----- nvinfo : EIATTR_KPARAM_INFO
	.align		4
.L_458:
        /*0008*/ 	.byte	0x04, 0x17
        /*000a*/ 	.short	(.L_460 - .L_459)
.L_459:
        /*000c*/ 	.word	0x00000000
        /*0010*/ 	.short	0x0006
        /*0012*/ 	.short	0x0038
        /*0014*/ 	.byte	0x00, 0xf0, 0x51, 0x06


	//----- nvinfo : EIATTR_KPARAM_INFO
	.align		4
.L_460:
        /*0018*/ 	.byte	0x04, 0x17
        /*001a*/ 	.short	(.L_462 - .L_461)
.L_461:
        /*001c*/ 	.word	0x00000000
        /*0020*/ 	.short	0x0005
        /*0022*/ 	.short	0x0028
        /*0024*/ 	.byte	0x00, 0xf0, 0x41, 0x00


	//----- nvinfo : EIATTR_KPARAM_INFO
	.align		4
.L_462:
        /*0028*/ 	.byte	0x04, 0x17
        /*002a*/ 	.short	(.L_464 - .L_463)
.L_463:
        /*002c*/ 	.word	0x00000000
        /*0030*/ 	.short	0x0004
        /*0032*/ 	.short	0x0020
        /*0034*/ 	.byte	0x00, 0xf0, 0x05, 0x00


	//----- nvinfo : EIATTR_KPARAM_INFO
	.align		4
.L_464:
        /*0038*/ 	.byte	0x04, 0x17
        /*003a*/ 	.short	(.L_466 - .L_465)
.L_465:
        /*003c*/ 	.word	0x00000000
        /*0040*/ 	.short	0x0003
        /*0042*/ 	.short	0x0018
        /*0044*/ 	.byte	0x00, 0xf0, 0x21, 0x00


	//----- nvinfo : EIATTR_KPARAM_INFO
	.align		4
.L_466:
        /*0048*/ 	.byte	0x04, 0x17
        /*004a*/ 	.short	(.L_468 - .L_467)
.L_467:
        /*004c*/ 	.word	0x00000000
        /*0050*/ 	.short	0x0002
        /*0052*/ 	.short	0x0010
        /*0054*/ 	.byte	0x00, 0xf0, 0x21, 0x00


	//----- nvinfo : EIATTR_KPARAM_INFO
	.align		4
.L_468:
        /*0058*/ 	.byte	0x04, 0x17
        /*005a*/ 	.short	(.L_470 - .L_469)
.L_469:
        /*005c*/ 	.word	0x00000000
        /*0060*/ 	.short	0x0001
        /*0062*/ 	.short	0x0008
        /*0064*/ 	.byte	0x00, 0xf5, 0x21, 0x00


	//----- nvinfo : EIATTR_KPARAM_INFO
	.align		4
.L_470:
        /*0068*/ 	.byte	0x04, 0x17
        /*006a*/ 	.short	(.L_472 - .L_471)
.L_471:
        /*006c*/ 	.word	0x00000000
        /*0070*/ 	.short	0x0000
        /*0072*/ 	.short	0x0000
        /*0074*/ 	.byte	0x00, 0xf5, 0x21, 0x00


	//----- nvinfo : EIATTR_SPARSE_MMA_MASK
	.align		4
.L_472:
        /*0078*/ 	.byte	0x03, 0x50
        /*007a*/ 	.short	0x0000


	//----- nvinfo : EIATTR_MAXREG_COUNT
	.align		4
        /*007c*/ 	.byte	0x03, 0x1b
        /*007e*/ 	.short	0x00ff


	//----- nvinfo : EIATTR_MERCURY_ISA_VERSION
	.align		4
        /*0080*/ 	.byte	0x03, 0x5f
        /*0082*/ 	.short	0x0101


	//----- nvinfo : EIATTR_VRC_CTA_INIT_COUNT
	.align		4
        /*0084*/ 	.byte	0x02, 0x4a
	.zero		1
	.zero		1


	//----- nvinfo : EIATTR_EXIT_INSTR_OFFSETS
	.align		4
        /*0088*/ 	.byte	0x04, 0x1c
        /*008a*/ 	.short	(.L_474 - .L_473)


	//   ....[0]....
.L_473:
        /*008c*/ 	.word	0x00000130


	//   ....[1]....
        /*0090*/ 	.word	0x00001a50


	//   ....[2]....
        /*0094*/ 	.word	0x00001c10


	//   ....[3]....
        /*0098*/ 	.word	0x00001cf0


	//   ....[4]....
        /*009c*/ 	.word	0x00001f80


	//----- nvinfo : EIATTR_CRS_STACK_SIZE
	.align		4
.L_474:
        /*00a0*/ 	.byte	0x04, 0x1e
        /*00a2*/ 	.short	(.L_476 - .L_475)
.L_475:
        /*00a4*/ 	.word	0x00000000


	//----- nvinfo : EIATTR_CBANK_PARAM_SIZE
	.align		4
.L_476:
        /*00a8*/ 	.byte	0x03, 0x19
        /*00aa*/ 	.short	0x01cc


	//----- nvinfo : EIATTR_PARAM_CBANK
	.align		4
        /*00ac*/ 	.byte	0x04, 0x0a
        /*00ae*/ 	.short	(.L_478 - .L_477)
	.align		4
.L_477:
        /*00b0*/ 	.word	index@(.nv.constant0._ZN2at6native54_GLOBAL__N__f6d41790_21_PhiloxDistribution_cu_0636f2c123philox_multi_key_kernelIdZZZZNS0_21_philox_uniform_cuda_ERNS_6TensorERKS3_ddENKUlvE_clEvENKUlvE_clEvENKUlvE_clEvEUlmmE_ZZZNS0_21_philox_uniform_cuda_ES4_S6_ddENKS7_clEvENKS8_clEvEUlT_E_EEvPSB_PKmllT0_T1_16OffsetCalculatorILi1EjLb0EE)
        /*00b4*/ 	.short	0x0380
        /*00b6*/ 	.short	0x01cc


	//----- nvinfo : EIATTR_SW_WAR
	.align		4
.L_478:
        /*00b8*/ 	.byte	0x04, 0x36
        /*00ba*/ 	.short	(.L_480 - .L_479)
.L_479:
        /*00bc*/ 	.word	0x00000008
.L_480:


//--------------------- .nv.info._ZN2at6native54_GLOBAL__N__f6d41790_21_PhiloxDistribution_cu_0636f2c124philox_single_key_kernelIdZZZZNS0_21_philox_uniform_cuda_ERNS_6TensorERKS3_ddENKUlvE_clEvENKUlvE_clEvENKUlvE_clEvEUlmmE_ZZZNS0_21_philox_uniform_cuda_ES4_S6_ddENKS7_clEvENKS8_clEvEUlT_E_EEvPSB_PKmlT0_T1_ --------------------------
	.section	.nv.info._ZN2at6native54_GLOBAL__N__f6d41790_21_PhiloxDistribution_cu_0636f2c124philox_single_key_kernelIdZZZZNS0_21_philox_uniform_cuda_ERNS_6TensorERKS3_ddENKUlvE_clEvENKUlvE_clEvENKUlvE_clEvEUlmmE_ZZZNS0_21_philox_uniform_cuda_ES4_S6_ddENKS7_clEvENKS8_clEvEUlT_E_EEvPSB_PKmlT0_T1_,"",@"SHT_CUDA_INFO"
	.sectionflags	@""
	.align	4


	//----- nvinfo : EIATTR_CUDA_API_VERSION
	.align		4
        /*0000*/ 	.byte	0x04, 0x37
        /*0002*/ 	.short	(.L_482 - .L_481)
.L_481:
        /*0004*/ 	.word	0x00000082


	//----- nvinfo : EIATTR_KPARAM_INFO
	.align		4
.L_482:
        /*0008*/ 	.byte	0x04, 0x17
        /*000a*/ 	.short	(.L_484 - .L_483)
.L_483:
        /*000c*/ 	.word	0x00000000
        /*0010*/ 	.short	0x0004
        /*0012*/ 	.short	0x0020
        /*0014*/ 	.byte	0x00, 0xf0, 0x41, 0x00


	//----- nvinfo : EIATTR_KPARAM_INFO
	.align		4
.L_484:
        /*0018*/ 	.byte	0x04, 0x17
        /*001a*/ 	.short	(.L_486 - .L_485)
.L_485:
        /*001c*/ 	.word	0x00000000
        /*0020*/ 	.short	0x0003
        /*0022*/ 	.short	0x0018
        /*0024*/ 	.byte	0x00, 0xf0, 0x05, 0x00


	//----- nvinfo : EIATTR_KPARAM_INFO
	.align		4
.L_486:
        /*0028*/ 	.byte	0x04, 0x17
        /*002a*/ 	.short	(.L_488 - .L_487)
.L_487:
        /*002c*/ 	.word	0x00000000
        /*0030*/ 	.short	0x0002
        /*0032*/ 	.short	0x0010
        /*0034*/ 	.byte	0x00, 0xf0, 0x21, 0x00


	//----- nvinfo : EIATTR_KPARAM_INFO
	.align		4
.L_488:
        /*0038*/ 	.byte	0x04, 0x17
        /*003a*/ 	.short	(.L_490 - .L_489)
.L_489:
        /*003c*/ 	.word	0x00000000
        /*0040*/ 	.short	0x0001
        /*0042*/ 	.short	0x0008
        /*0044*/ 	.byte	0x00, 0xf5, 0x21, 0x00


	//----- nvinfo : EIATTR_KPARAM_INFO
	.align		4
.L_490:
        /*0048*/ 	.byte	0x04, 0x17
        /*004a*/ 	.short	(.L_492 - .L_491)
.L_491:
        /*004c*/ 	.word	0x00000000
        /*0050*/ 	.short	0x0000
        /*0052*/ 	.short	0x0000
        /*0054*/ 	.byte	0x00, 0xf5, 0x21, 0x00


	//----- nvinfo : EIATTR_SPARSE_MMA_MASK
	.align		4
.L_492:
        /*0058*/ 	.byte	0x03, 0x50
        /*005a*/ 	.short	0x0000


	//----- nvinfo : EIATTR_MAXREG_COUNT
	.align		4
        /*005c*/ 	.byte	0x03, 0x1b
        /*005e*/ 	.short	0x00ff


	//----- nvinfo : EIATTR_MERCURY_ISA_VERSION
	.align		4
        /*0060*/ 	.byte	0x03, 0x5f
        /*0062*/ 	.short	0x0101


	//----- nvinfo : EIATTR_VRC_CTA_INIT_COUNT
	.align		4
        /*0064*/ 	.byte	0x02, 0x4a
	.zero		1
	.zero		1


	//----- nvinfo : EIATTR_EXIT_INSTR_OFFSETS
	.align		4
        /*0068*/ 	.byte	0x04, 0x1c
        /*006a*/ 	.short	(.L_494 - .L_493)


	//   ....[0]....
.L_493:
        /*006c*/ 	.word	0x00000760


	//   ....[1]....
        /*0070*/ 	.word	0x00000bc0


	//   ....[2]....
        /*0074*/ 	.word	0x00001630


	//   ....[3]....
        /*0078*/ 	.word	0x00001cb0


	//   ....[4]....
        /*007c*/ 	.word	0x00002030


	//   ....[5]....
        /*0080*/ 	.word	0x00002190


	//----- nvinfo : EIATTR_CRS_STACK_SIZE
	.align		4
.L_494:
        /*0084*/ 	.byte	0x04, 0x1e
        /*0086*/ 	.short	(.L_496 - .L_495)
.L_495:
        /*0088*/ 	.word	0x00000000


	//----- nvinfo : EIATTR_CBANK_PARAM_SIZE
	.align		4
.L_496:
        /*008c*/ 	.byte	0x03, 0x19
        /*008e*/ 	.short	0x0030


	//----- nvinfo : EIATTR_PARAM_CBANK
	.align		4
        /*0090*/ 	.byte	0x04, 0x0a
        /*0092*/ 	.short	(.L_498 - .L_497)
	.align		4
.L_497:
        /*0094*/ 	.word	index@(.nv.constant0._ZN2at6native54_GLOBAL__N__f6d41790_21_PhiloxDistribution_cu_0636f2c124philox_single_key_kernelIdZZZZNS0_21_philox_uniform_cuda_ERNS_6TensorERKS3_ddENKUlvE_clEvENKUlvE_clEvENKUlvE_clEvEUlmmE_ZZZNS0_21_philox_uniform_cuda_ES4_S6_ddENKS7_clEvENKS8_clEvEUlT_E_EEvPSB_PKmlT0_T1_)
        /*0098*/ 	.short	0x0380
        /*009a*/ 	.short	0x0030


	//----- nvinfo : EIATTR_SW_WAR
	.align		4
.L_498:
        /*009c*/ 	.byte	0x04, 0x36
        /*009e*/ 	.short	(.L_500 - .L_499)
.L_499:
        /*00a0*/ 	.word	0x00000008
.L_500:


//--------------------- .nv.callgraph             --------------------------
	.section	.nv.callgraph,"",@"SHT_CUDA_CALLGRAPH"
	.align	4
	.sectionentsize	8
	.align		4
        /*0000*/ 	.word	0x00000000
	.align		4
        /*0004*/ 	.word	0xffffffff
	.align		4
        /*0008*/ 	.word	0x00000000
	.align		4
        /*000c*/ 	.word	0xfffffffe
	.align		4
        /*0010*/ 	.word	0x00000000
	.align		4
        /*0014*/ 	.word	0xfffffffd
	.align		4
        /*0018*/ 	.word	0x00000000
	.align		4
        /*001c*/ 	.word	0xfffffffc


//--------------------- .nv.constant4             --------------------------
	.section	.nv.constant4,"a",@progbits
	.align	8
	.align		8
.nv.constant4:
        /*0000*/ 	.dword	_ZN52_INTERNAL_f6d41790_21_PhiloxDistribution_cu_0636f2c14cuda3std3__45__cpo5beginE
	.align		8
        /*0008*/ 	.dword	_ZN52_INTERNAL_f6d41790_21_PhiloxDistribution_cu_0636f2c14cuda3std3__45__cpo3endE
	.align		8
        /*0010*/ 	.dword	_ZN52_INTERNAL_f6d41790_21_PhiloxDistribution_cu_0636f2c14cuda3std3__45__cpo6cbeginE
	.align		8
        /*0018*/ 	.dword	_ZN52_INTERNAL_f6d41790_21_PhiloxDistribution_cu_0636f2c14cuda3std3__45__cpo4cendE
	.align		8
        /*0020*/ 	.dword	_ZN52_INTERNAL_f6d41790_21_PhiloxDistribution_cu_0636f2c14cuda3std3__45__cpo6rbeginE
	.align		8
        /*0028*/ 	.dword	_ZN52_INTERNAL_f6d41790_21_PhiloxDistribution_cu_0636f2c14cuda3std3__45__cpo4rendE
	.align		8
        /*0030*/ 	.dword	_ZN52_INTERNAL_f6d41790_21_PhiloxDistribution_cu_0636f2c14cuda3std3__45__cpo7crbeginE
	.align		8
        /*0038*/ 	.dword	_ZN52_INTERNAL_f6d41790_21_PhiloxDistribution_cu_0636f2c14cuda3std3__45__cpo5crendE
	.align		8
        /*0040*/ 	.dword	_ZN52_INTERNAL_f6d41790_21_PhiloxDistribution_cu_0636f2c14cuda3std3__454_GLOBAL__N__f6d41790_21_PhiloxDistribution_cu_0636f2c16ignoreE
	.align		8
        /*0048*/ 	.dword	_ZN52_INTERNAL_f6d41790_21_PhiloxDistribution_cu_0636f2c14cuda3std3__419piecewise_constructE
	.align		8
        /*0050*/ 	.dword	_ZN52_INTERNAL_f6d41790_21_PhiloxDistribution_cu_0636f2c14cuda3std3__48in_placeE
	.align		8
        /*0058*/ 	.dword	_ZN52_INTERNAL_f6d41790_21_PhiloxDistribution_cu_0636f2c14cuda3std3__420unreachable_sentinelE
	.align		8
        /*0060*/ 	.dword	_ZN52_INTERNAL_f6d41790_21_PhiloxDistribution_cu_0636f2c14cuda3std6ranges3__45__cpo4swapE
	.align		8
        /*0068*/ 	.dword	_ZN52_INTERNAL_f6d41790_21_PhiloxDistribution_cu_0636f2c14cuda3std6ranges3__45__cpo9iter_moveE
	.align		8
        /*0070*/ 	.dword	_ZN52_INTERNAL_f6d41790_21_PhiloxDistribution_cu_0636f2c14cuda3std6ranges3__45__cpo5beginE
	.align		8
        /*0078*/ 	.dword	_ZN52_INTERNAL_f6d41790_21_PhiloxDistribution_cu_0636f2c14cuda3std6ranges3__45__cpo3endE
	.align		8
        /*0080*/ 	.dword	_ZN52_INTERNAL_f6d41790_21_PhiloxDistribution_cu_0636f2c14cuda3std6ranges3__45__cpo6cbeginE
	.align		8
        /*0088*/ 	.dword	_ZN52_INTERNAL_f6d41790_21_PhiloxDistribution_cu_0636f2c14cuda3std6ranges3__45__cpo4cendE
	.align		8
        /*0090*/ 	.dword	_ZN52_INTERNAL_f6d41790_21_PhiloxDistribution_cu_0636f2c14cuda3std6ranges3__45__cpo7advanceE
	.align		8
        /*0098*/ 	.dword	_ZN52_INTERNAL_f6d41790_21_PhiloxDistribution_cu_0636f2c14cuda3std6ranges3__45__cpo9iter_swapE
	.align		8
        /*00a0*/ 	.dword	_ZN52_INTERNAL_f6d41790_21_PhiloxDistribution_cu_0636f2c14cuda3std6ranges3__45__cpo4nextE
	.align		8
        /*00a8*/ 	.dword	_ZN52_INTERNAL_f6d41790_21_PhiloxDistribution_cu_0636f2c14cuda3std6ranges3__45__cpo4prevE
	.align		8
        /*00b0*/ 	.dword	_ZN52_INTERNAL_f6d41790_21_PhiloxDistribution_cu_0636f2c14cuda3std6ranges3__45__cpo4dataE
	.align		8
        /*00b8*/ 	.dword	_ZN52_INTERNAL_f6d41790_21_PhiloxDistribution_cu_0636f2c14cuda3std6ranges3__45__cpo5cdataE
	.align		8
        /*00c0*/ 	.dword	_ZN52_INTERNAL_f6d41790_21_PhiloxDistribution_cu_0636f2c14cuda3std6ranges3__45__cpo4sizeE
	.align		8
        /*00c8*/ 	.dword	_ZN52_INTERNAL_f6d41790_21_PhiloxDistribution_cu_0636f2c14cuda3std6ranges3__45__cpo5ssizeE
	.align		8
        /*00d0*/ 	.dword	_ZN52_INTERNAL_f6d41790_21_PhiloxDistribution_cu_0636f2c14cuda3std6ranges3__45__cpo8distanceE
	.align		8
        /*00d8*/ 	.dword	_ZN52_INTERNAL_f6d41790_21_PhiloxDistribution_cu_0636f2c16thrust24THRUST_300001_SM_1030_NS6system6detail10sequential3seqE
	.align		8
        /*00e0*/ 	.dword	__cudart_i2opi_d


//--------------------- .text._ZN2at6native54_GLOBAL__N__f6d41790_21_PhiloxDistribution_cu_0636f2c123philox_multi_key_kernelIN3c108BFloat16EZZZZNS0_20_philox_normal_cuda_ERNS_6TensorERKS5_ddENKUlvE_clEvENKUlvE2_clEvENKUlvE_clEvEUlmmE0_ZZZNS0_20_philox_normal_cuda_ES6_S8_ddENKS9_clEvENKSA_clEvEUlfE_EEvPT_PKmllT0_T1_16OffsetCalculatorILi1EjLb0EE --------------------------
	.section	.text._ZN2at6native54_GLOBAL__N__f6d41790_21_PhiloxDistribution_cu_0636f2c123philox_multi_key_kernelIN3c108BFloat16EZZZZNS0_20_philox_normal_cuda_ERNS_6TensorERKS5_ddENKUlvE_clEvENKUlvE2_clEvENKUlvE_clEvEUlmmE0_ZZZNS0_20_philox_normal_cuda_ES6_S8_ddENKS9_clEvENKSA_clEvEUlfE_EEvPT_PKmllT0_T1_16OffsetCalculatorILi1EjLb0EE,"ax",@progbits
	.align	128
.text._ZN2at6native54_GLOBAL__N__f6d41790_21_PhiloxDistribution_cu_0636f2c123philox_multi_key_kernelIN3c108BFloat16EZZZZNS0_20_philox_normal_cuda_ERNS_6TensorERKS5_ddENKUlvE_clEvENKUlvE2_clEvENKUlvE_clEvEUlmmE0_ZZZNS0_20_philox_normal_cuda_ES6_S8_ddENKS9_clEvENKSA_clEvEUlfE_EEvPT_PKmllT0_T1_16OffsetCalculatorILi1EjLb0EE:
        .type           _ZN2at6native54_GLOBAL__N__f6d41790_21_PhiloxDistribution_cu_0636f2c123philox_multi_key_kernelIN3c108BFloat16EZZZZNS0_20_philox_normal_cuda_ERNS_6TensorERKS5_ddENKUlvE_clEvENKUlvE2_clEvENKUlvE_clEvEUlmmE0_ZZZNS0_20_philox_normal_cuda_ES6_S8_ddENKS9_clEvENKSA_clEvEUlfE_EEvPT_PKmllT0_T1_16OffsetCalculatorILi1EjLb0EE,@function
        .size           _ZN2at6native54_GLOBAL__N__f6d41790_21_PhiloxDistribution_cu_0636f2c123philox_multi_key_kernelIN3c108BFloat16EZZZZNS0_20_philox_normal_cuda_ERNS_6TensorERKS5_ddENKUlvE_clEvENKUlvE2_clEvENKUlvE_clEvEUlmmE0_ZZZNS0_20_philox_normal_cuda_ES6_S8_ddENKS9_clEvENKSA_clEvEUlfE_EEvPT_PKmllT0_T1_16OffsetCalculatorILi1EjLb0EE,(.L_x_149 - _ZN2at6native54_GLOBAL__N__f6d41790_21_PhiloxDistribution_cu_0636f2c123philox_multi_key_kernelIN3c108BFloat16EZZZZNS0_20_philox_normal_cuda_ERNS_6TensorERKS5_ddENKUlvE_clEvENKUlvE2_clEvENKUlvE_clEvEUlmmE0_ZZZNS0_20_philox_normal_cuda_ES6_S8_ddENKS9_clEvENKSA_clEvEUlfE_EEvPT_PKmllT0_T1_16OffsetCalculatorILi1EjLb0EE)
        .other          _ZN2at6native54_GLOBAL__N__f6d41790_21_PhiloxDistribution_cu_0636f2c123philox_multi_key_kernelIN3c108BFloat16EZZZZNS0_20_philox_normal_cuda_ERNS_6TensorERKS5_ddENKUlvE_clEvENKUlvE2_clEvENKUlvE_clEvEUlmmE0_ZZZNS0_20_philox_normal_cuda_ES6_S8_ddENKS9_clEvENKSA_clEvEUlfE_EEvPT_PKmllT0_T1_16OffsetCalculatorILi1EjLb0EE,@"STO_CUDA_ENTRY STV_DEFAULT"
_ZN2at6native54_GLOBAL__N__f6d41790_21_PhiloxDistribution_cu_0636f2c123philox_multi_key_kernelIN3c108BFloat16EZZZZNS0_20_philox_normal_cuda_ERNS_6TensorERKS5_ddENKUlvE_clEvENKUlvE2_clEvENKUlvE_clEvEUlmmE0_ZZZNS0_20_philox_normal_cuda_ES6_S8_ddENKS9_clEvENKSA_clEvEUlfE_EEvPT_PKmllT0_T1_16OffsetCalculatorILi1EjLb0EE:
[----:B------:R-:W-:Y:S01]  /*0000*/  LDC R1, c[0x0][0x37c] ;  /* 0x0000df00ff017b82 */ /* 0x000fe20000000800 */
[----:B------:R-:W0:Y:S01]  /*0010*/  LDCU.128 UR8, c[0x0][0x390] ;  /* 0x00007200ff0877ac */ /* 0x000e220008000c00 */
[----:B------:R-:W1:Y:S06]  /*0020*/  S2R R4, SR_TID.X ;  /* 0x0000000000047919 */ /* 0x000e6c0000002100 */
[----:B------:R-:W1:Y:S01]  /*0030*/  LDC R3, c[0x0][0x360] ;  /* 0x0000d800ff037b82 */ /* 0x000e620000000800 */
[----:B------:R-:W-:Y:S01]  /*0040*/  HFMA2 R5, -RZ, RZ, 0, 0 ;  /* 0x00000000ff057431 */ /* 0x000fe200000001ff */
[----:B0-----:R-:W-:-:S06]  /*0050*/  UIADD3 UR4, UP0, UPT, UR10, 0x3, URZ ;  /* 0x000000030a047890 */ /* 0x001fcc000ff1e0ff */
[----:B------:R-:W1:Y:S01]  /*0060*/  S2UR UR10, SR_CTAID.X ;  /* 0x00000000000a79c3 */ /* 0x000e620000002500 */
[----:B------:R-:W-:-:S04]  /*0070*/  UIADD3.X UR5, UPT, UPT, URZ, UR11, URZ, UP0, !UPT ;  /* 0x0000000bff057290 */ /* 0x000fc800087fe4ff */
[----:B------:R-:W-:-:S04]  /*0080*/  USHF.R.S32.HI UR6, URZ, 0x1f, UR5 ;  /* 0x0000001fff067899 */ /* 0x000fc80008011405 */
[----:B------:R-:W-:-:S04]  /*0090*/  ULEA.HI UR6, UP0, UR6, UR4, URZ, 0x2 ;  /* 0x0000000406067291 */ /* 0x000fc8000f8110ff */
[----:B------:R-:W-:-:S04]  /*00a0*/  UIADD3.X UR4, UPT, UPT, URZ, UR5, URZ, UP0, !UPT ;  /* 0x00000005ff047290 */ /* 0x000fc800087fe4ff */
[----:B------:R-:W-:Y:S02]  /*00b0*/  USHF.R.S32.HI UR11, URZ, 0x2, UR4 ;  /* 0x00000002ff0b7899 */ /* 0x000fe40008011404 */
[----:B------:R-:W-:Y:S02]  /*00c0*/  USHF.R.S64 UR6, UR6, 0x2, UR4 ;  /* 0x0000000206067899 */ /* 0x000fe40008001004 */
[----:B------:R-:W-:Y:S01]  /*00d0*/  UIMAD UR7, UR11, UR8, URZ ;  /* 0x000000080b0772a4 */ /* 0x000fe2000f8e02ff */
[----:B-1----:R-:W-:Y:S01]  /*00e0*/  IMAD.WIDE.U32 R4, R3, UR10, R4 ;  /* 0x0000000a03047c25 */ /* 0x002fe2000f8e0004 */
[----:B------:R-:W-:Y:S02]  /*00f0*/  UIMAD.WIDE.U32 UR4, UR6, UR8, URZ ;  /* 0x00000008060472a5 */ /* 0x000fe4000f8e00ff */
[----:B------:R-:W-:-:S04]  /*0100*/  UIMAD UR7, UR6, UR9, UR7 ;  /* 0x00000009060772a4 */ /* 0x000fc8000f8e0207 */
[----:B------:R-:W-:Y:S01]  /*0110*/  UIADD3 UR5, UPT, UPT, UR5, UR7, URZ ;  /* 0x0000000705057290 */ /* 0x000fe2000fffe0ff */
[----:B------:R-:W-:-:S05]  /*0120*/  ISETP.GE.U32.AND P0, PT, R4, UR4, PT ;  /* 0x0000000404007c0c */ /* 0x000fca000bf06070 */
[----:B------:R-:W-:-:S13]  /*0130*/  ISETP.GE.AND.EX P0, PT, R5, UR5, PT, P0 ;  /* 0x0000000505007c0c */ /* 0x000fda000bf06300 */
[----:B------:R-:W-:Y:S05]  /*0140*/  @P0 EXIT ;  /* 0x000000000000094d */ /* 0x000fea0003800000 */
[----:B------:R-:W-:Y:S01]  /*0150*/  LOP3.LUT R0, R5, UR11, RZ, 0xfc, !PT ;  /* 0x0000000b05007c12 */ /* 0x000fe2000f8efcff */
[----:B------:R-:W-:Y:S03]  /*0160*/  BSSY.RECONVERGENT B0, `(.L_x_0) ;  /* 0x0000024000007945 */ /* 0x000fe60003800200 */
[----:B------:R-:W-:-:S13]  /*0170*/  ISETP.NE.U32.AND P0, PT, R0, RZ, PT ;  /* 0x000000ff0000720c */ /* 0x000fda0003f05070 */
[----:B------:R-:W-:Y:S05]  /*0180*/  @P0 BRA `(.L_x_1) ;  /* 0x00000000005c0947 */ /* 0x000fea0003800000 */
[----:B------:R-:W0:Y:S01]  /*0190*/  I2F.U32.RP R0, UR6 ;  /* 0x0000000600007d06 */ /* 0x000e220008209000 */
[----:B------:R-:W-:-:S07]  /*01a0*/  ISETP.NE.U32.AND P2, PT, RZ, UR6, PT ;  /* 0x00000006ff007c0c */ /* 0x000fce000bf45070 */
[----:B0-----:R-:W0:Y:S02]  /*01b0*/  MUFU.RCP R0, R0 ;  /* 0x0000000000007308 */ /* 0x001e240000001000 */
[----:B0-----:R-:W-:Y:S02]  /*01c0*/  VIADD R2, R0, 0xffffffe ;  /* 0x0ffffffe00027836 */ /* 0x001fe40000000000 */
[----:B------:R-:W-:-:S04]  /*01d0*/  IMAD.MOV.U32 R0, RZ, RZ, RZ ;  /* 0x000000ffff007224 */ /* 0x000fc800078e00ff */
[----:B------:R0:W1:Y:S02]  /*01e0*/  F2I.FTZ.U32.TRUNC.NTZ R3, R2 ;  /* 0x0000000200037305 */ /* 0x000064000021f000 */
[----:B0-----:R-:W-:Y:S01]  /*01f0*/  IMAD.MOV.U32 R2, RZ, RZ, RZ ;  /* 0x000000ffff027224 */ /* 0x001fe200078e00ff */
[----:B-1----:R-:W-:-:S05]  /*0200*/  IADD3 R5, PT, PT, RZ, -R3, RZ ;  /* 0x80000003ff057210 */ /* 0x002fca0007ffe0ff */
[----:B------:R-:W-:-:S04]  /*0210*/  IMAD R5, R5, UR6, RZ ;  /* 0x0000000605057c24 */ /* 0x000fc8000f8e02ff */
[----:B------:R-:W-:-:S06]  /*0220*/  IMAD.HI.U32 R3, R3, R5, R2 ;  /* 0x0000000503037227 */ /* 0x000fcc00078e0002 */
[----:B------:R-:W-:-:S05]  /*0230*/  IMAD.HI.U32 R2, R3, R4, RZ ;  /* 0x0000000403027227 */ /* 0x000fca00078e00ff */
[----:B------:R-:W-:-:S05]  /*0240*/  IADD3 R3, PT, PT, -R2, RZ, RZ ;  /* 0x000000ff02037210 */ /* 0x000fca0007ffe1ff */
[----:B------:R-:W-:-:S05]  /*0250*/  IMAD R3, R3, UR6, R4 ;  /* 0x0000000603037c24 */ /* 0x000fca000f8e0204 */
[----:B------:R-:W-:-:S13]  /*0260*/  ISETP.GE.U32.AND P0, PT, R3, UR6, PT ;  /* 0x0000000603007c0c */ /* 0x000fda000bf06070 */
[----:B------:R-:W-:Y:S01]  /*0270*/  @P0 VIADD R3, R3, -UR6 ;  /* 0x8000000603030c36 */ /* 0x000fe20008000000 */
[----:B------:R-:W-:-:S04]  /*0280*/  @P0 IADD3 R2, PT, PT, R2, 0x1, RZ ;  /* 0x0000000102020810 */ /* 0x000fc80007ffe0ff */
[----:B------:R-:W-:Y:S02]  /*0290*/  ISETP.GE.U32.AND P1, PT, R3, UR6, PT ;  /* 0x0000000603007c0c */ /* 0x000fe4000bf26070 */
[----:B------:R-:W-:-:S11]  /*02a0*/  MOV R3, RZ ;  /* 0x000000ff00037202 */ /* 0x000fd60000000f00 */
[----:B------:R-:W-:Y:S01]  /*02b0*/  @P1 VIADD R2, R2, 0x1 ;  /* 0x0000000102021836 */ /* 0x000fe20000000000 */
[----:B------:R-:W-:-:S04]  /*02c0*/  @!P2 LOP3.LUT R2, RZ, UR6, RZ, 0x33, !PT ;  /* 0x00000006ff02ac12 */ /* 0x000fc8000f8e33ff */
[----:B------:R-:W-:-:S05]  /*02d0*/  IADD3 R5, PT, PT, -R2, RZ, RZ ;  /* 0x000000ff02057210 */ /* 0x000fca0007ffe1ff */
[----:B------:R-:W-:Y:S01]  /*02e0*/  IMAD R4, R5, UR6, R4 ;  /* 0x0000000605047c24 */ /* 0x000fe2000f8e0204 */
[----:B------:R-:W-:Y:S06]  /*02f0*/  BRA `(.L_x_2) ;  /* 0x0000000000287947 */ /* 0x000fec0003800000 */
.L_x_1:
[----:B------:R-:W-:-:S07]  /*0300*/  MOV R0, 0x320 ;  /* 0x0000032000007802 */ /* 0x000fce0000000f00 */
[----:B------:R-:W-:Y:S05]  /*0310*/  CALL.REL.NOINC `($__internal_0_$__cuda_sm20_div_s64) ;  /* 0x0000001c00047944 */ /* 0x000fea0003c00000 */
[----:B------:R-:W-:Y:S01]  /*0320*/  IADD3 R3, P0, PT, RZ, -R6, RZ ;  /* 0x80000006ff037210 */ /* 0x000fe20007f1e0ff */
[----:B------:R-:W-:-:S04]  /*0330*/  IMAD.MOV.U32 R2, RZ, RZ, R6 ;  /* 0x000000ffff027224 */ /* 0x000fc800078e0006 */
[----:B------:R-:W-:Y:S02]  /*0340*/  IMAD.X R0, RZ, RZ, ~R7, P0 ;  /* 0x000000ffff007224 */ /* 0x000fe400000e0e07 */
[----:B------:R-:W-:-:S04]  /*0350*/  IMAD.WIDE.U32 R4, R3, UR6, R4 ;  /* 0x0000000603047c25 */ /* 0x000fc8000f8e0004 */
[----:B------:R-:W-:-:S04]  /*0360*/  IMAD R0, R0, UR6, RZ ;  /* 0x0000000600007c24 */ /* 0x000fc8000f8e02ff */
[----:B------:R-:W-:-:S05]  /*0370*/  IMAD R3, R3, UR11, R0 ;  /* 0x0000000b03037c24 */ /* 0x000fca000f8e0200 */
[----:B------:R-:W-:Y:S02]  /*0380*/  IADD3 R0, PT, PT, R5, R3, RZ ;  /* 0x0000000305007210 */ /* 0x000fe40007ffe0ff */
[----:B------:R-:W-:-:S07]  /*0390*/  MOV R3, R7 ;  /* 0x0000000700037202 */ /* 0x000fce0000000f00 */
.L_x_2:
[----:B------:R-:W-:Y:S05]  /*03a0*/  BSYNC.RECONVERGENT B0 ;  /* 0x0000000000007941 */ /* 0x000fea0003800200 */
.L_x_0:
[----:B------:R-:W0:Y:S01]  /*03b0*/  LDC R8, c[0x0][0x3ac] ;  /* 0x0000eb00ff087b82 */ /* 0x000e220000000800 */
[----:B------:R-:W1:Y:S01]  /*03c0*/  LDCU.64 UR4, c[0x0][0x358] ;  /* 0x00006b00ff0477ac */ /* 0x000e620008000a00 */
[----:B------:R-:W-:Y:S01]  /*03d0*/  IMAD.MOV.U32 R5, RZ, RZ, RZ ;  /* 0x000000ffff057224 */ /* 0x000fe200078e00ff */
[----:B0-----:R-:W-:-:S13]  /*03e0*/  ISETP.NE.AND P0, PT, R8, RZ, PT ;  /* 0x000000ff0800720c */ /* 0x001fda0003f05270 */
[----:B-1----:R-:W-:Y:S05]  /*03f0*/  @!P0 BRA `(.L_x_3) ;  /* 0x0000001000508947 */ /* 0x002fea0003800000 */
[----:B------:R-:W0:Y:S01]  /*0400*/  LDCU.64 UR8, c[0x0][0x3b0] ;  /* 0x00007600ff0877ac */ /* 0x000e220008000a00 */
[----:B------:R-:W-:Y:S02]  /*0410*/  HFMA2 R6, -RZ, RZ, 0, 0 ;  /* 0x00000000ff067431 */ /* 0x000fe400000001ff */
[----:B------:R-:W-:Y:S01]  /*0420*/  IMAD.MOV.U32 R7, RZ, RZ, R2 ;  /* 0x000000ffff077224 */ /* 0x000fe200078e0002 */
[----:B------:R-:W-:Y:S01]  /*0430*/  IADD3 R8, PT, PT, R8, -0x1, RZ ;  /* 0xffffffff08087810 */ /* 0x000fe20007ffe0ff */
[----:B------:R-:W1:Y:S03]  /*0440*/  LDCU UR6, c[0x0][0x3b8] ;  /* 0x00007700ff0677ac */ /* 0x000e660008000800 */
[----:B------:R-:W-:Y:S01]  /*0450*/  ISETP.NE.AND P0, PT, R8, RZ, PT ;  /* 0x000000ff0800720c */ /* 0x000fe20003f05270 */
[----:B------:R-:W2:Y:S01]  /*0460*/  LDCU UR7, c[0x0][0x4dc] ;  /* 0x00009b80ff0777ac */ /* 0x000ea20008000800 */
[----:B0-----:R-:W-:-:S05]  /*0470*/  IMAD.HI.U32 R6, R2, UR9, R6 ;  /* 0x0000000902067c27 */ /* 0x001fca000f8e0006 */
[----:B-1----:R-:W-:-:S05]  /*0480*/  SHF.R.U32.HI R7, RZ, UR6, R6 ;  /* 0x00000006ff077c19 */ /* 0x002fca0008011606 */
[----:B------:R-:W-:-:S04]  /*0490*/  IMAD.MOV R5, RZ, RZ, -R7 ;  /* 0x000000ffff057224 */ /* 0x000fc800078e0a07 */
[----:B------:R-:W-:-:S04]  /*04a0*/  IMAD R5, R5, UR8, R2 ;  /* 0x0000000805057c24 */ /* 0x000fc8000f8e0202 */
[----:B--2---:R-:W-:Y:S01]  /*04b0*/  IMAD R5, R5, UR7, RZ ;  /* 0x0000000705057c24 */ /* 0x004fe2000f8e02ff */
[----:B------:R-:W-:Y:S06]  /*04c0*/  @!P0 BRA `(.L_x_3) ;  /* 0x00000010001c8947 */ /* 0x000fec0003800000 */
[----:B------:R-:W0:Y:S01]  /*04d0*/  LDCU.64 UR6, c[0x0][0x3c0] ;  /* 0x00007800ff0677ac */ /* 0x000e220008000a00 */
[----:B------:R-:W-:Y:S01]  /*04e0*/  MOV R6, RZ ;  /* 0x000000ff00067202 */ /* 0x000fe20000000f00 */
[----:B------:R-:W1:Y:S01]  /*04f0*/  LDCU UR8, c[0x0][0x3bc] ;  /* 0x00007780ff0877ac */ /* 0x000e620008000800 */
[----:B------:R-:W2:Y:S03]  /*0500*/  LDCU UR9, c[0x0][0x4e0] ;  /* 0x00009c00ff0977ac */ /* 0x000ea60008000800 */
[----:B0-----:R-:W-:Y:S01]  /*0510*/  IMAD.HI.U32 R9, R7, UR6, R6 ;  /* 0x0000000607097c27 */ /* 0x001fe2000f8e0006 */
[----:B------:R-:W-:-:S04]  /*0520*/  VIMNMX.U32 R6, PT, PT, R8, 0x18, PT ;  /* 0x0000001808067848 */ /* 0x000fc80003fe0000 */
[----:B------:R-:W-:Y:S01]  /*0530*/  SHF.R.U32.HI R9, RZ, UR7, R9 ;  /* 0x00000007ff097c19 */ /* 0x000fe20008011609 */
[----:B------:R-:W-:-:S03]  /*0540*/  VIADD R6, R6, 0x1 ;  /* 0x0000000106067836 */ /* 0x000fc60000000000 */
[----:B------:R-:W-:Y:S02]  /*0550*/  IADD3 R11, PT, PT, -R9, RZ, RZ ;  /* 0x000000ff090b7210 */ /* 0x000fe40007ffe1ff */
[----:B------:R-:W-:-:S03]  /*0560*/  ISETP.NE.AND P0, PT, R6, 0x2, PT ;  /* 0x000000020600780c */ /* 0x000fc60003f05270 */
[----:B-1----:R-:W-:-:S04]  /*0570*/  IMAD R10, R11, UR8, R7 ;  /* 0x000000080b0a7c24 */ /* 0x002fc8000f8e0207 */
[----:B--2---:R-:W-:-:S06]  /*0580*/  IMAD R5, R10, UR9, R5 ;  /* 0x000000090a057c24 */ /* 0x004fcc000f8e0205 */
[----:B------:R-:W-:Y:S05]  /*0590*/  @!P0 BRA `(.L_x_3) ;  /* 0x0000000c00e88947 */ /* 0x000fea0003800000 */
[----:B------:R-:W0:Y:S01]  /*05a0*/  LDCU.64 UR8, c[0x0][0x3c8] ;  /* 0x00007900ff0877ac */ /* 0x000e220008000a00 */
[----:B------:R-:W-:Y:S01]  /*05b0*/  IMAD.MOV.U32 R8, RZ, RZ, RZ ;  /* 0x000000ffff087224 */ /* 0x000fe200078e00ff */
[----:B------:R-:W-:Y:S01]  /*05c0*/  ISETP.NE.AND P0, PT, R6, 0x3, PT ;  /* 0x000000030600780c */ /* 0x000fe20003f05270 */
[----:B------:R-:W1:Y:S01]  /*05d0*/  LDCU UR6, c[0x0][0x3d0] ;  /* 0x00007a00ff0677ac */ /* 0x000e620008000800 */
[----:B------:R-:W2:Y:S01]  /*05e0*/  LDCU UR7, c[0x0][0x4e4] ;  /* 0x00009c80ff0777ac */ /* 0x000ea20008000800 */
[----:B0-----:R-:W-:-:S05]  /*05f0*/  IMAD.HI.U32 R10, R9, UR9, R8 ;  /* 0x00000009090a7c27 */ /* 0x001fca000f8e0008 */
[----:B-1----:R-:W-:-:S04]  /*0600*/  SHF.R.U32.HI R11, RZ, UR6, R10 ;  /* 0x00000006ff0b7c19 */ /* 0x002fc8000801160a */
[----:B------:R-:W-:-:S05]  /*0610*/  IADD3 R8, PT, PT, -R11, RZ, RZ ;  /* 0x000000ff0b087210 */ /* 0x000fca0007ffe1ff */
[----:B------:R-:W-:-:S04]  /*0620*/  IMAD R8, R8, UR8, R9 ;  /* 0x0000000808087c24 */ /* 0x000fc8000f8e0209 */
[----:B--2---:R-:W-:Y:S01]  /*0630*/  IMAD R5, R8, UR7, R5 ;  /* 0x0000000708057c24 */ /* 0x004fe2000f8e0205 */
[----:B------:R-:W-:Y:S06]  /*0640*/  @!P0 BRA `(.L_x_3) ;  /* 0x0000000c00bc8947 */ /* 0x000fec0003800000 */
[----:B------:R-:W0:Y:S01]  /*0650*/  LDCU.64 UR6, c[0x0][0x3d8] ;  /* 0x00007b00ff0677ac */ /* 0x000e220008000a00 */
[----:B------:R-:W-:Y:S01]  /*0660*/  IMAD.MOV.U32 R10, RZ, RZ, RZ ;  /* 0x000000ffff0a7224 */ /* 0x000fe200078e00ff */
[----:B------:R-:W-:Y:S01]  /*0670*/  ISETP.NE.AND P0, PT, R6, 0x4, PT ;  /* 0x000000040600780c */ /* 0x000fe20003f05270 */
[----:B------:R-:W1:Y:S01]  /*0680*/  LDCU UR8, c[0x0][0x3d4] ;  /* 0x00007a80ff0877ac */ /* 0x000e620008000800 */
[----:B------:R-:W2:Y:S01]  /*0690*/  LDCU UR9, c[0x0][0x4e8] ;  /* 0x00009d00ff0977ac */ /* 0x000ea20008000800 */
[----:B0-----:R-:W-:-:S05]  /*06a0*/  IMAD.HI.U32 R8, R11, UR6, R10 ;  /* 0x000000060b087c27 */ /* 0x001fca000f8e000a */
[----:B------:R-:W-:-:S04]  /*06b0*/  SHF.R.U32.HI R9, RZ, UR7, R8 ;  /* 0x00000007ff097c19 */ /* 0x000fc80008011608 */
[----:B------:R-:W-:-:S05]  /*06c0*/  IADD3 R10, PT, PT, -R9, RZ, RZ ;  /* 0x000000ff090a7210 */ /* 0x000fca0007ffe1ff */
[----:B-1----:R-:W-:-:S04]  /*06d0*/  IMAD R10, R10, UR8, R11 ;  /* 0x000000080a0a7c24 */ /* 0x002fc8000f8e020b */
        /* <DEDUP_REMOVED lines=211> */
[----:B------:R-:W-:Y:S01]  /*1410*/  ISETP.NE.AND P0, PT, R6, 0x18, PT ;  /* 0x000000180600780c */ /* 0x000fe20003f05270 */
[----:B------:R-:W0:Y:S01]  /*1420*/  LDCU.64 UR6, c[0x0][0x4c8] ;  /* 0x00009900ff0677ac */ /* 0x000e220008000a00 */
[----:B------:R-:W-:-:S11]  /*1430*/  IMAD.MOV.U32 R6, RZ, RZ, RZ ;  /* 0x000000ffff067224 */ /* 0x000fd600078e00ff */
[----:B------:R-:W1:Y:S01]  /*1440*/  @P0 LDC.64 R8, c[0x0][0x4d0] ;  /* 0x00013400ff080b82 */ /* 0x000e620000000a00 */
[----:B0-----:R-:W-:Y:S01]  /*1450*/  IMAD.HI.U32 R10, R7, UR6, R6 ;  /* 0x00000006070a7c27 */ /* 0x001fe2000f8e0006 */
[----:B------:R-:W0:Y:S06]  /*1460*/  LDCU UR6, c[0x0][0x4c4] ;  /* 0x00009880ff0677ac */ /* 0x000e2c0008000800 */
[----:B------:R-:W2:Y:S01]  /*1470*/  @P0 LDC R12, c[0x0][0x4d8] ;  /* 0x00013600ff0c0b82 */ /* 0x000ea20000000800 */
[----:B------:R-:W-:Y:S01]  /*1480*/  SHF.R.U32.HI R11, RZ, UR7, R10 ;  /* 0x00000007ff0b7c19 */ /* 0x000fe2000801160a */
[----:B------:R-:W3:Y:S01]  /*1490*/  LDCU UR7, c[0x0][0x538] ;  /* 0x0000a700ff0777ac */ /* 0x000ee20008000800 */
[----:B------:R-:W-:-:S05]  /*14a0*/  @P0 MOV R10, RZ ;  /* 0x000000ff000a0202 */ /* 0x000fca0000000f00 */
[----:B------:R-:W4:Y:S01]  /*14b0*/  @P0 LDC R13, c[0x0][0x53c] ;  /* 0x00014f00ff0d0b82 */ /* 0x000f220000000800 */
[--C-:B------:R-:W-:Y:S02]  /*14c0*/  IMAD.MOV R6, RZ, RZ, -R11.reuse ;  /* 0x000000ffff067224 */ /* 0x100fe400078e0a0b */
[----:B-1----:R-:W-:-:S04]  /*14d0*/  @P0 IMAD.HI.U32 R9, R11, R9, R10 ;  /* 0x000000090b090227 */ /* 0x002fc800078e000a */
[----:B0-----:R-:W-:Y:S01]  /*14e0*/  IMAD R6, R6, UR6, R7 ;  /* 0x0000000606067c24 */ /* 0x001fe2000f8e0207 */
[----:B--2---:R-:W-:-:S03]  /*14f0*/  @P0 SHF.R.U32.HI R9, RZ, R12, R9 ;  /* 0x0000000cff090219 */ /* 0x004fc60000011609 */
[----:B---3--:R-:W-:Y:S01]  /*1500*/  IMAD R5, R6, UR7, R5 ;  /* 0x0000000706057c24 */ /* 0x008fe2000f8e0205 */
[----:B------:R-:W-:-:S05]  /*1510*/  @P0 IADD3 R9, PT, PT, -R9, RZ, RZ ;  /* 0x000000ff09090210 */ /* 0x000fca0007ffe1ff */
[----:B------:R-:W-:-:S04]  /*1520*/  @P0 IMAD R8, R9, R8, R11 ;  /* 0x0000000809080224 */ /* 0x000fc800078e020b */
[----:B----4-:R-:W-:-:S07]  /*1530*/  @P0 IMAD R5, R8, R13, R5 ;  /* 0x0000000d08050224 */ /* 0x010fce00078e0205 */
.L_x_3:
[----:B------:R-:W0:Y:S01]  /*1540*/  LDC.64 R6, c[0x0][0x388] ;  /* 0x0000e200ff067b82 */ /* 0x000e220000000a00 */
[----:B------:R-:W-:-:S04]  /*1550*/  VIADD R11, R5, 0x1 ;  /* 0x00000001050b7836 */ /* 0x000fc80000000000 */
[----:B0-----:R-:W-:-:S06]  /*1560*/  IMAD.WIDE.U32 R10, R11, 0x8, R6 ;  /* 0x000000080b0a7825 */ /* 0x001fcc00078e0006 */
[----:B------:R-:W2:Y:S01]  /*1570*/  LDG.E.64.CONSTANT R10, desc[UR4][R10.64] ;  /* 0x000000040a0a7981 */ /* 0x000ea2000c1e9b00 */
[----:B------:R-:W-:-:S06]  /*1580*/  IMAD.WIDE.U32 R6, R5, 0x8, R6 ;  /* 0x0000000805067825 */ /* 0x000fcc00078e0006 */
[----:B------:R-:W3:Y:S01]  /*1590*/  LDG.E.64.CONSTANT R6, desc[UR4][R6.64] ;  /* 0x0000000406067981 */ /* 0x000ee2000c1e9b00 */
[----:B--2---:R-:W-:-:S05]  /*15a0*/  IADD3 R12, P0, PT, R10, R4, RZ ;  /* 0x000000040a0c7210 */ /* 0x004fca0007f1e0ff */
[----:B------:R-:W-:-:S04]  /*15b0*/  IMAD.WIDE.U32 R12, R12, -0x2daee0ad, RZ ;  /* 0xd2511f530c0c7825 */ /* 0x000fc800078e00ff */
[----:B---3--:R-:W-:Y:S01]  /*15c0*/  VIADD R5, R6, 0x9e3779b9 ;  /* 0x9e3779b906057836 */ /* 0x008fe20000000000 */
[----:B------:R-:W-:Y:S02]  /*15d0*/  LOP3.LUT R8, R13, R7, RZ, 0x3c, !PT ;  /* 0x000000070d087212 */ /* 0x000fe400078e3cff */
[----:B------:R-:W-:-:S03]  /*15e0*/  IADD3.X R13, PT, PT, R11, R0, RZ, P0, !PT ;  /* 0x000000000b0d7210 */ /* 0x000fc600007fe4ff */
[----:B------:R-:W-:Y:S01]  /*15f0*/  IMAD.WIDE.U32 R8, R8, -0x326172a9, RZ ;  /* 0xcd9e8d5708087825 */ /* 0x000fe200078e00ff */
[----:B------:R-:W-:-:S03]  /*1600*/  LOP3.LUT R14, R13, R6, RZ, 0x3c, !PT ;  /* 0x000000060d0e7212 */ /* 0x000fc600078e3cff */
[----:B------:R-:W-:Y:S01]  /*1610*/  VIADD R13, R7, 0x76cf5d0a ;  /* 0x76cf5d0a070d7836 */ /* 0x000fe20000000000 */
[----:B------:R-:W-:Y:S01]  /*1620*/  LOP3.LUT R9, R9, R5, RZ, 0x3c, !PT ;  /* 0x0000000509097212 */ /* 0x000fe200078e3cff */
[----:B------:R-:W-:Y:S01]  /*1630*/  IMAD.WIDE.U32 R14, R14, -0x2daee0ad, RZ ;  /* 0xd2511f530e0e7825 */ /* 0x000fe200078e00ff */
[----:B------:R-:W-:-:S03]  /*1640*/  IADD3 R5, PT, PT, R7, -0x4498517b, RZ ;  /* 0xbb67ae8507057810 */ /* 0x000fc60007ffe0ff */
[----:B------:R-:W-:Y:S01]  /*1650*/  IMAD.WIDE.U32 R10, R9, -0x2daee0ad, RZ ;  /* 0xd2511f53090a7825 */ /* 0x000fe200078e00ff */
[----:B------:R-:W-:-:S03]  /*1660*/  LOP3.LUT R5, R5, R12, R15, 0x96, !PT ;  /* 0x0000000c05057212 */ /* 0x000fc600078e960f */
[C---:B------:R-:W-:Y:S01]  /*1670*/  VIADD R9, R6.reuse, 0xdaa66d2b ;  /* 0xdaa66d2b06097836 */ /* 0x040fe20000000000 */
[----:B------:R-:W-:Y:S01]  /*1680*/  LOP3.LUT R13, R13, R14, R11, 0x96, !PT ;  /* 0x0000000e0d0d7212 */ /* 0x000fe200078e960b */
[----:B------:R-:W-:Y:S01]  /*1690*/  IMAD.WIDE.U32 R14, R5, -0x326172a9, RZ ;  /* 0xcd9e8d57050e7825 */ /* 0x000fe200078e00ff */
[----:B------:R-:W-:-:S03]  /*16a0*/  IADD3 R5, PT, PT, R6, 0x3c6ef372, RZ ;  /* 0x3c6ef37206057810 */ /* 0x000fc60007ffe0ff */
[----:B------:R-:W-:Y:S01]  /*16b0*/  IMAD.WIDE.U32 R12, R13, -0x326172a9, RZ ;  /* 0xcd9e8d570d0c7825 */ /* 0x000fe200078e00ff */
[----:B------:R-:W-:-:S03]  /*16c0*/  LOP3.LUT R5, R5, R15, R8, 0x96, !PT ;  /* 0x0000000f05057212 */ /* 0x000fc600078e9608 */
[----:B------:R-:W-:Y:S01]  /*16d0*/  VIADD R11, R7, 0xed9eba14 ;  /* 0xed9eba14070b7836 */ /* 0x000fe20000000000 */
[----:B------:R-:W-:Y:S01]  /*16e0*/  LOP3.LUT R9, R9, R13, R14, 0x96, !PT ;  /* 0x0000000d09097212 */ /* 0x000fe200078e960e */
[----:B------:R-:W-:Y:S01]  /*16f0*/  IMAD.WIDE.U32 R14, R5, -0x2daee0ad, RZ ;  /* 0xd2511f53050e7825 */ /* 0x000fe200078e00ff */
[----:B------:R-:W-:-:S03]  /*1700*/  IADD3 R5, PT, PT, R7, 0x32370b8f, RZ ;  /* 0x32370b8f07057810 */ /* 0x000fc60007ffe0ff */
[----:B------:R-:W-:Y:S01]  /*1710*/  IMAD.WIDE.U32 R8, R9, -0x2daee0ad, RZ ;  /* 0xd2511f5309087825 */ /* 0x000fe200078e00ff */
[----:B------:R-:W-:-:S04]  /*1720*/  LOP3.LUT R5, R5, R10, R15, 0x96, !PT ;  /* 0x0000000a05057212 */ /* 0x000fc800078e960f */
[----:B------:R-:W-:Y:S01]  /*1730*/  LOP3.LUT R11, R11, R14, R9, 0x96, !PT ;  /* 0x0000000e0b0b7212 */ /* 0x000fe200078e9609 */
[----:B------:R-:W-:Y:S01]  /*1740*/  IMAD.WIDE.U32 R14, R5, -0x326172a9, RZ ;  /* 0xcd9e8d57050e7825 */ /* 0x000fe200078e00ff */
[----:B------:R-:W-:-:S03]  /*1750*/  IADD3 R5, PT, PT, R6, 0x78dde6e4, RZ ;  /* 0x78dde6e406057810 */ /* 0x000fc60007ffe0ff */
[----:B------:R-:W-:Y:S01]  /*1760*/  VIADD R9, R6, 0x1715609d ;  /* 0x1715609d06097836 */ /* 0x000fe20000000000 */
[----:B------:R-:W-:Y:S01]  /*1770*/  LOP3.LUT R5, R5, R15, R12, 0x96, !PT ;  /* 0x0000000f05057212 */ /* 0x000fe200078e960c */
[----:B------:R-:W-:-:S05]  /*1780*/  IMAD.WIDE.U32 R10, R11, -0x326172a9, RZ ;  /* 0xcd9e8d570b0a7825 */ /* 0x000fca00078e00ff */
[----:B------:R-:W-:Y:S01]  /*1790*/  LOP3.LUT R9, R9, R11, R14, 0x96, !PT ;  /* 0x0000000b09097212 */ /* 0x000fe200078e960e */
[----:B------:R-:W-:Y:S01]  /*17a0*/  IMAD.WIDE.U32 R14, R5, -0x2daee0ad, RZ ;  /* 0xd2511f53050e7825 */ /* 0x000fe200078e00ff */
[----:B------:R-:W-:-:S03]  /*17b0*/  IADD3 R5, PT, PT, R7, -0x56f99767, RZ ;  /* 0xa906689907057810 */ /* 0x000fc60007ffe0ff */
        /* <DEDUP_REMOVED lines=11> */
[----:B------:R-:W-:-:S03]  /*1870*/  IADD3 R5, PT, PT, R7, 0x1fd5c5a3, RZ ;  /* 0x1fd5c5a307057810 */ /* 0x000fc60007ffe0ff */
[----:B------:R-:W-:Y:S01]  /*1880*/  VIADD R9, R7, 0xdb3d7428 ;  /* 0xdb3d742807097836 */ /* 0x000fe20000000000 */
[----:B------:R-:W-:Y:S01]  /*1890*/  LOP3.LUT R5, R5, R12, R15, 0x96, !PT ;  /* 0x0000000c05057212 */ /* 0x000fe200078e960f */
[----:B------:R-:W-:Y:S01]  /*18a0*/  IMAD.WIDE.U32 R10, R11, -0x2daee0ad, RZ ;  /* 0xd2511f530b0a7825 */ /* 0x000fe200078e00ff */
[----:B------:R-:W-:-:S04]  /*18b0*/  IADD3 R7, PT, PT, R7, -0x695add53, RZ ;  /* 0x96a522ad07077810 */ /* 0x000fc80007ffe0ff */
[----:B------:R-:W-:Y:S01]  /*18c0*/  LOP3.LUT R12, R9, R14, R11, 0x96, !PT ;  /* 0x0000000e090c7212 */ /* 0x000fe200078e960b */
[----:B------:R-:W-:Y:S01]  /*18d0*/  IMAD.WIDE.U32 R14, R5, -0x326172a9, RZ ;  /* 0xcd9e8d57050e7825 */ /* 0x000fe200078e00ff */
[----:B------:R-:W-:-:S03]  /*18e0*/  IADD3 R9, PT, PT, R6, -0xe443238, RZ ;  /* 0xf1bbcdc806097810 */ /* 0x000fc60007ffe0ff */
[----:B------:R-:W-:Y:S01]  /*18f0*/  VIADD R5, R6, 0x8ff34781 ;  /* 0x8ff3478106057836 */ /* 0x000fe20000000000 */
[----:B------:R-:W-:Y:S01]  /*1900*/  LOP3.LUT R9, R9, R15, R8, 0x96, !PT ;  /* 0x0000000f09097212 */ /* 0x000fe200078e9608 */
[----:B------:R-:W-:-:S04]  /*1910*/  IMAD.WIDE.U32 R12, R12, -0x326172a9, RZ ;  /* 0xcd9e8d570c0c7825 */ /* 0x000fc800078e00ff */
[----:B------:R-:W-:Y:S01]  /*1920*/  IMAD.WIDE.U32 R8, R9, -0x2daee0ad, RZ ;  /* 0xd2511f5309087825 */ /* 0x000fe200078e00ff */
[----:B------:R-:W-:Y:S02]  /*1930*/  LOP3.LUT R5, R14, R13, R5, 0x96, !PT ;  /* 0x0000000d0e057212 */ /* 0x000fe400078e9605 */
[----:B------:R-:W-:Y:S01]  /*1940*/  I2FP.F32.U32 R12, R12 ;  /* 0x0000000c000c7245 */ /* 0x000fe20000201000 */
[----:B------:R-:W-:Y:S01]  /*1950*/  IMAD.MOV.U32 R11, RZ, RZ, 0x2f800000 ;  /* 0x2f800000ff0b7424 */ /* 0x000fe200078e00ff */
[----:B------:R-:W-:Y:S02]  /*1960*/  I2FP.F32.U32 R5, R5 ;  /* 0x0000000500057245 */ /* 0x000fe40000201000 */
[----:B------:R-:W-:Y:S01]  /*1970*/  LOP3.LUT R7, R10, R7, R9, 0x96, !PT ;  /* 0x000000070a077212 */ /* 0x000fe200078e9609 */
[-C--:B------:R-:W-:Y:S01]  /*1980*/  FFMA.FTZ R12, R12, R11.reuse, 1.1641532182693481445e-10 ;  /* 0x2f0000000c0c7423 */ /* 0x080fe2000001000b */
[----:B------:R-:W-:Y:S01]  /*1990*/  I2FP.F32.U32 R8, R8 ;  /* 0x0000000800087245 */ /* 0x000fe20000201000 */
[----:B------:R-:W-:Y:S01]  /*19a0*/  FFMA.FTZ R5, R5, R11, 1.1641532182693481445e-10 ;  /* 0x2f00000005057423 */ /* 0x000fe2000001000b */
[----:B------:R-:W-:Y:S01]  /*19b0*/  I2FP.F32.U32 R7, R7 ;  /* 0x0000000700077245 */ /* 0x000fe20000201000 */
[----:B------:R-:W-:-:S02]  /*19c0*/  FMUL.FTZ R12, R12, 6.2831854820251464844 ;  /* 0x40c90fdb0c0c7820 */ /* 0x000fc40000410000 */
[-C--:B------:R-:W-:Y:S02]  /*19d0*/  FFMA.FTZ R8, R8, R11.reuse, 1.1641532182693481445e-10 ;  /* 0x2f00000008087423 */ /* 0x080fe4000001000b */
[----:B------:R-:W-:Y:S01]  /*19e0*/  FFMA.FTZ R9, R7, R11, 1.1641532182693481445e-10 ;  /* 0x2f00000007097423 */ /* 0x000fe2000001000b */
[----:B------:R-:W0:Y:S01]  /*19f0*/  MUFU.LG2 R5, R5 ;  /* 0x0000000500057308 */ /* 0x000e220000000c00 */
[----:B------:R-:W1:Y:S01]  /*1a00*/  LDC.64 R6, c[0x0][0x398] ;  /* 0x0000e600ff067b82 */ /* 0x000e620000000a00 */
[----:B------:R-:W-:Y:S01]  /*1a10*/  FMUL.FTZ R8, R8, 6.2831854820251464844 ;  /* 0x40c90fdb08087820 */ /* 0x000fe20000410000 */
[----:B------:R-:W-:-:S03]  /*1a20*/  FMUL.RZ R14, R12, 0.15915493667125701904 ;  /* 0x3e22f9830c0e7820 */ /* 0x000fc6000040c000 */
[----:B------:R-:W-:Y:S02]  /*1a30*/  FMUL.RZ R16, R8, 0.15915493667125701904 ;  /* 0x3e22f98308107820 */ /* 0x000fe4000040c000 */
[----:B------:R-:W2:Y:S08]  /*1a40*/  MUFU.LG2 R9, R9 ;  /* 0x0000000900097308 */ /* 0x000eb00000000c00 */
[----:B------:R-:W-:Y:S01]  /*1a50*/  MUFU.SIN R10, R14 ;  /* 0x0000000e000a7308 */ /* 0x000fe20000000400 */
[----:B0-----:R-:W-:-:S04]  /*1a60*/  FMUL.FTZ R5, R5, 0.69314718246459960938 ;  /* 0x3f31721805057820 */ /* 0x001fc80000410000 */
[----:B------:R-:W-:-:S03]  /*1a70*/  FMUL.FTZ R8, R5, -2 ;  /* 0xc000000005087820 */ /* 0x000fc60000410000 */
[----:B------:R-:W-:Y:S01]  /*1a80*/  MUFU.COS R11, R14 ;  /* 0x0000000e000b7308 */ /* 0x000fe20000000000 */
[----:B-1----:R-:W-:Y:S01]  /*1a90*/  SHF.R.S32.HI R5, RZ, 0x1f, R7 ;  /* 0x0000001fff057819 */ /* 0x002fe20000011407 */
[----:B--2---:R-:W-:Y:S01]  /*1aa0*/  FMUL.FTZ R9, R9, 0.69314718246459960938 ;  /* 0x3f31721809097820 */ /* 0x004fe20000410000 */
[-C--:B------:R-:W-:Y:S02]  /*1ab0*/  IMAD R3, R3, R6.reuse, RZ ;  /* 0x0000000603037224 */ /* 0x080fe400078e02ff */
[----:B------:R-:W-:Y:S01]  /*1ac0*/  LEA.HI R5, P0, R5, R6, RZ, 0x2 ;  /* 0x0000000605057211 */ /* 0x000fe200078110ff */
[----:B------:R-:W-:Y:S01]  /*1ad0*/  FMUL.FTZ R9, R9, -2 ;  /* 0xc000000009097820 */ /* 0x000fe20000410000 */
[-C--:B------:R-:W-:Y:S01]  /*1ae0*/  IMAD R3, R2, R7.reuse, R3 ;  /* 0x0000000702037224 */ /* 0x080fe200078e0203 */
[----:B------:R-:W0:Y:S01]  /*1af0*/  MUFU.SQRT R13, R8 ;  /* 0x00000008000d7308 */ /* 0x000e220000002000 */
[----:B------:R-:W-:Y:S02]  /*1b00*/  IADD3.X R18, PT, PT, RZ, R7, RZ, P0, !PT ;  /* 0x00000007ff127210 */ /* 0x000fe400007fe4ff */
[----:B------:R-:W-:-:S02]  /*1b10*/  LOP3.LUT P0, RZ, R6, 0x3, RZ, 0xc0, !PT ;  /* 0x0000000306ff7812 */ /* 0x000fc4000780c0ff */
[--C-:B------:R-:W-:Y:S02]  /*1b20*/  SHF.R.S64 R5, R5, 0x2, R18.reuse ;  /* 0x0000000205057819 */ /* 0x100fe40000001012 */
[----:B------:R-:W-:Y:S01]  /*1b30*/  SHF.R.S32.HI R17, RZ, 0x2, R18 ;  /* 0x00000002ff117819 */ /* 0x000fe20000011412 */
[----:B------:R-:W-:Y:S01]  /*1b40*/  MUFU.COS R12, R16 ;  /* 0x00000010000c7308 */ /* 0x000fe20000000000 */
[C---:B------:R-:W-:Y:S02]  /*1b50*/  ISETP.GE.U32.AND P1, PT, R4.reuse, R5, PT ;  /* 0x000000050400720c */ /* 0x040fe40003f26070 */
[C---:B------:R-:W-:Y:S01]  /*1b60*/  SHF.L.U64.HI R5, R4.reuse, 0x2, R0 ;  /* 0x0000000204057819 */ /* 0x040fe20000010200 */
[----:B------:R-:W-:Y:S01]  /*1b70*/  IMAD.SHL.U32 R4, R4, 0x4, RZ ;  /* 0x0000000404047824 */ /* 0x000fe200078e00ff */
[----:B------:R-:W-:-:S03]  /*1b80*/  ISETP.GE.OR.EX P0, PT, R0, R17, P0, P1 ;  /* 0x000000110000720c */ /* 0x000fc60000706710 */
[----:B------:R1:W2:Y:S01]  /*1b90*/  MUFU.SQRT R15, R9 ;  /* 0x00000009000f7308 */ /* 0x0002a20000002000 */
[----:B0-----:R-:W-:-:S07]  /*1ba0*/  FMUL.FTZ R18, R13, R11 ;  /* 0x0000000b0d127220 */ /* 0x001fce0000410000 */
[----:B------:R0:W3:Y:S01]  /*1bb0*/  MUFU.SIN R14, R16 ;  /* 0x00000010000e7308 */ /* 0x0000e20000000400 */
[----:B-1----:R-:W-:-:S04]  /*1bc0*/  IMAD.WIDE.U32 R8, R2, R6, R4 ;  /* 0x0000000602087225 */ /* 0x002fc800078e0004 */
[----:B0-----:R-:W-:Y:S01]  /*1bd0*/  FMUL.FTZ R16, R13, R10 ;  /* 0x0000000a0d107220 */ /* 0x001fe20000410000 */
[----:B--2---:R-:W-:Y:S01]  /*1be0*/  FMUL.FTZ R12, R15, R12 ;  /* 0x0000000c0f0c7220 */ /* 0x004fe20000410000 */
[----:B------:R-:W-:Y:S01]  /*1bf0*/  IADD3 R13, PT, PT, R9, R3, RZ ;  /* 0x00000003090d7210 */ /* 0x000fe20007ffe0ff */
[----:B---3--:R-:W-:Y:S01]  /*1c00*/  FMUL.FTZ R0, R15, R14 ;  /* 0x0000000e0f007220 */ /* 0x008fe20000410000 */
[----:B------:R-:W-:Y:S06]  /*1c10*/  @P0 BRA `(.L_x_4) ;  /* 0x0000000000340947 */ /* 0x000fec0003800000 */
[----:B------:R-:W0:Y:S01]  /*1c20*/  LDC R7, c[0x0][0x3a4] ;  /* 0x0000e900ff077b82 */ /* 0x000e220000000800 */
[----:B------:R-:W0:Y:S01]  /*1c30*/  LDCU UR6, c[0x0][0x3a8] ;  /* 0x00007500ff0677ac */ /* 0x000e220008000800 */
[----:B------:R-:W1:Y:S02]  /*1c40*/  LDCU.64 UR8, c[0x0][0x380] ;  /* 0x00007000ff0877ac */ /* 0x000e640008000a00 */
[----:B-1----:R-:W-:Y:S01]  /*1c50*/  LEA R2, P0, R8, UR8, 0x1 ;  /* 0x0000000808027c11 */ /* 0x002fe2000f8008ff */
[--C-:B0-----:R-:W-:Y:S01]  /*1c60*/  FFMA.FTZ R4, R18, UR6, R7.reuse ;  /* 0x0000000612047c23 */ /* 0x101fe20008010007 */
[--C-:B------:R-:W-:Y:S01]  /*1c70*/  FFMA.FTZ R5, R16, UR6, R7.reuse ;  /* 0x0000000610057c23 */ /* 0x100fe20008010007 */
[--C-:B------:R-:W-:Y:S01]  /*1c80*/  FFMA.FTZ R12, R12, UR6, R7.reuse ;  /* 0x000000060c0c7c23 */ /* 0x100fe20008010007 */
[----:B------:R-:W-:Y:S01]  /*1c90*/  FFMA.FTZ R7, R0, UR6, R7 ;  /* 0x0000000600077c23 */ /* 0x000fe20008010007 */
[----:B------:R-:W-:Y:S02]  /*1ca0*/  LEA.HI.X R3, R8, UR9, R13, 0x1, P0 ;  /* 0x0000000908037c11 */ /* 0x000fe400080f0c0d */
[----:B------:R-:W-:-:S02]  /*1cb0*/  F2FP.BF16.F32.PACK_AB R4, R5, R4 ;  /* 0x000000040504723e */ /* 0x000fc400000010ff */
[----:B------:R-:W-:-:S05]  /*1cc0*/  F2FP.BF16.F32.PACK_AB R5, R7, R12 ;  /* 0x0000000c0705723e */ /* 0x000fca00000010ff */
[----:B------:R-:W-:Y:S01]  /*1cd0*/  STG.E.64 desc[UR4][R2.64], R4 ;  /* 0x0000000402007986 */ /* 0x000fe2000c101b04 */
[----:B------:R-:W-:Y:S05]  /*1ce0*/  EXIT ;  /* 0x000000000000794d */ /* 0x000fea0003800000 */
.L_x_4:
[----:B------:R-:W-:-:S04]  /*1cf0*/  ISETP.GE.U32.AND P0, PT, R4, R6, PT ;  /* 0x000000060400720c */ /* 0x000fc80003f06070 */
[----:B------:R-:W-:-:S13]  /*1d00*/  ISETP.GE.AND.EX P0, PT, R5, R7, PT, P0 ;  /* 0x000000070500720c */ /* 0x000fda0003f06300 */
[----:B------:R-:W-:Y:S05]  /*1d10*/  @P0 EXIT ;  /* 0x000000000000094d */ /* 0x000fea0003800000 */
[----:B------:R-:W0:Y:S01]  /*1d20*/  LDC R9, c[0x0][0x3a8] ;  /* 0x0000ea00ff097b82 */ /* 0x000e220000000800 */
[----:B------:R-:W1:Y:S01]  /*1d30*/  LDCU.64 UR6, c[0x0][0x380] ;  /* 0x00007000ff0677ac */ /* 0x000e620008000a00 */
[----:B------:R-:W-:-:S04]  /*1d40*/  IADD3 R3, P1, PT, R4, 0x1, RZ ;  /* 0x0000000104037810 */ /* 0x000fc80007f3e0ff */
[----:B------:R-:W-:Y:S01]  /*1d50*/  ISETP.GE.U32.AND P0, PT, R3, R6, PT ;  /* 0x000000060300720c */ /* 0x000fe20003f06070 */
[----:B------:R-:W-:Y:S01]  /*1d60*/  IMAD.X R14, RZ, RZ, R5, P1 ;  /* 0x000000ffff0e7224 */ /* 0x000fe200008e0605 */
[----:B------:R-:W0:Y:S04]  /*1d70*/  LDC R11, c[0x0][0x3a4] ;  /* 0x0000e900ff0b7b82 */ /* 0x000e280000000800 */
[----:B------:R-:W-:Y:S02]  /*1d80*/  ISETP.GE.U32.AND.EX P0, PT, R14, R7, PT, P0 ;  /* 0x000000070e00720c */ /* 0x000fe40003f06100 */
[----:B-1----:R-:W-:-:S04]  /*1d90*/  LEA R2, P1, R8, UR6, 0x1 ;  /* 0x0000000608027c11 */ /* 0x002fc8000f8208ff */
[----:B------:R-:W-:Y:S01]  /*1da0*/  LEA.HI.X R3, R8, UR7, R13, 0x1, P1 ;  /* 0x0000000708037c11 */ /* 0x000fe200088f0c0d */
[----:B0-----:R-:W-:-:S05]  /*1db0*/  FFMA.FTZ R10, R18, R9, R11 ;  /* 0x00000009120a7223 */ /* 0x001fca000001000b */
[----:B------:R-:W-:-:S05]  /*1dc0*/  F2FP.BF16.F32.PACK_AB R10, RZ, R10 ;  /* 0x0000000aff0a723e */ /* 0x000fca00000010ff */
[----:B------:R0:W-:Y:S01]  /*1dd0*/  STG.E.U16 desc[UR4][R2.64], R10 ;  /* 0x0000000a02007986 */ /* 0x0001e2000c101504 */
[----:B------:R-:W-:Y:S05]  /*1de0*/  @P0 EXIT ;  /* 0x000000000000094d */ /* 0x000fea0003800000 */
[----:B------:R-:W-:Y:S01]  /*1df0*/  IADD3 R13, P1, PT, R4, 0x2, RZ ;  /* 0x00000002040d7810 */ /* 0x000fe20007f3e0ff */
[----:B------:R-:W-:-:S03]  /*1e00*/  FFMA.FTZ R8, R16, R9, R11 ;  /* 0x0000000910087223 */ /* 0x000fc6000001000b */
[----:B------:R-:W-:Y:S02]  /*1e10*/  ISETP.GE.U32.AND P0, PT, R13, R6, PT ;  /* 0x000000060d00720c */ /* 0x000fe40003f06070 */
[----:B0-----:R-:W-:Y:S02]  /*1e20*/  IADD3.X R10, PT, PT, RZ, R5, RZ, P1, !PT ;  /* 0x00000005ff0a7210 */ /* 0x001fe40000ffe4ff */
[----:B------:R-:W-:Y:S02]  /*1e30*/  F2FP.BF16.F32.PACK_AB R8, RZ, R8 ;  /* 0x00000008ff08723e */ /* 0x000fe400000010ff */
[----:B------:R-:W-:-:S03]  /*1e40*/  ISETP.GE.U32.AND.EX P0, PT, R10, R7, PT, P0 ;  /* 0x000000070a00720c */ /* 0x000fc60003f06100 */
[----:B------:R0:W-:Y:S10]  /*1e50*/  STG.E.U16 desc[UR4][R2.64+0x2], R8 ;  /* 0x0000020802007986 */ /* 0x0001f4000c101504 */
[----:B------:R-:W-:Y:S05]  /*1e60*/  @P0 EXIT ;  /* 0x000000000000094d */ /* 0x000fea0003800000 */
[----:B------:R-:W-:Y:S01]  /*1e70*/  IADD3 R13, P1, PT, R4, 0x3, RZ ;  /* 0x00000003040d7810 */ /* 0x000fe20007f3e0ff */
[----:B------:R-:W-:-:S03]  /*1e80*/  FFMA.FTZ R4, R12, R9, R11 ;  /* 0x000000090c047223 */ /* 0x000fc6000001000b */
[----:B------:R-:W-:Y:S01]  /*1e90*/  ISETP.GE.U32.AND P0, PT, R13, R6, PT ;  /* 0x000000060d00720c */ /* 0x000fe20003f06070 */
[----:B------:R-:W-:Y:S01]  /*1ea0*/  IMAD.X R6, RZ, RZ, R5, P1 ;  /* 0x000000ffff067224 */ /* 0x000fe200008e0605 */
[----:B------:R-:W-:-:S04]  /*1eb0*/  F2FP.BF16.F32.PACK_AB R4, RZ, R4 ;  /* 0x00000004ff04723e */ /* 0x000fc800000010ff */
[----:B------:R-:W-:Y:S01]  /*1ec0*/  ISETP.GE.U32.AND.EX P0, PT, R6, R7, PT, P0 ;  /* 0x000000070600720c */ /* 0x000fe20003f06100 */
[----:B------:R1:W-:-:S12]  /*1ed0*/  STG.E.U16 desc[UR4][R2.64+0x4], R4 ;  /* 0x0000040402007986 */ /* 0x0003d8000c101504 */
[----:B-1----:R-:W-:Y:S05]  /*1ee0*/  @P0 EXIT ;  /* 0x000000000000094d */ /* 0x002fea0003800000 */
[----:B------:R-:W-:-:S05]  /*1ef0*/  FFMA.FTZ R0, R0, R9, R11 ;  /* 0x0000000900007223 */ /* 0x000fca000001000b */
[----:B------:R-:W-:-:S05]  /*1f00*/  F2FP.BF16.F32.PACK_AB R0, RZ, R0 ;  /* 0x00000000ff00723e */ /* 0x000fca00000010ff */
[----:B------:R-:W-:Y:S01]  /*1f10*/  STG.E.U16 desc[UR4][R2.64+0x6], R0 ;  /* 0x0000060002007986 */ /* 0x000fe2000c101504 */
[----:B------:R-:W-:Y:S05]  /*1f20*/  EXIT ;  /* 0x000000000000794d */ /* 0x000fea0003800000 */
        .weak           $__internal_0_$__cuda_sm20_div_s64
        .type           $__internal_0_$__cuda_sm20_div_s64,@function
        .size           $__internal_0_$__cuda_sm20_div_s64,(.L_x_149 - $__internal_0_$__cuda_sm20_div_s64)
$__internal_0_$__cuda_sm20_div_s64:
[----:B------:R-:W-:Y:S01]  /*1f30*/  UIADD3 UR4, UP1, UPT, URZ, -UR6, URZ ;  /* 0x80000006ff047290 */ /* 0x000fe2000ff3e0ff */
[----:B------:R-:W-:Y:S01]  /*1f40*/  ISETP.GE.AND P3, PT, R5, RZ, PT ;  /* 0x000000ff0500720c */ /* 0x000fe20003f66270 */
[----:B------:R-:W-:Y:S02]  /*1f50*/  UISETP.GE.AND UP0, UPT, UR11, URZ, UPT ;  /* 0x000000ff0b00728c */ /* 0x000fe4000bf06270 */
[----:B------:R-:W-:Y:S02]  /*1f60*/  UIADD3.X UR5, UPT, UPT, URZ, ~UR11, URZ, UP1, !UPT ;  /* 0x8000000bff057290 */ /* 0x000fe40008ffe4ff */
[----:B------:R-:W-:Y:S02]  /*1f70*/  USEL UR4, UR4, UR6, !UP0 ;  /* 0x0000000604047287 */ /* 0x000fe4000c000000 */
[----:B------:R-:W-:-:S09]  /*1f80*/  USEL UR5, UR5, UR11, !UP0 ;  /* 0x0000000b05057287 */ /* 0x000fd2000c000000 */
[----:B------:R-:W0:Y:S02]  /*1f90*/  I2F.U64.RP R8, UR4 ;  /* 0x0000000400087d12 */ /* 0x000e240008309000 */
[----:B0-----:R-:W0:Y:S02]  /*1fa0*/  MUFU.RCP R8, R8 ;  /* 0x0000000800087308 */ /* 0x001e240000001000 */
[----:B0-----:R-:W-:-:S15]  /*1fb0*/  IADD3 R2, PT, PT, R8, 0x1ffffffe, RZ ;  /* 0x1ffffffe08027810 */ /* 0x001fde0007ffe0ff */
[----:B------:R-:W-:-:S15]  /*1fc0*/  NOP ;  /* 0x0000000000007918 */ /* 0x000fde0000000000 */
[----:B------:R-:W-:-:S15]  /*1fd0*/  NOP ;  /* 0x0000000000007918 */ /* 0x000fde0000000000 */
[----:B------:R-:W-:-:S15]  /*1fe0*/  NOP ;  /* 0x0000000000007918 */ /* 0x000fde0000000000 */
[----:B------:R-:W0:Y:S02]  /*1ff0*/  F2I.U64.TRUNC R2, R2 ;  /* 0x0000000200027311 */ /* 0x000e24000020d800 */
[----:B0-----:R-:W-:-:S04]  /*2000*/  IMAD.WIDE.U32 R6, R2, UR4, RZ ;  /* 0x0000000402067c25 */ /* 0x001fc8000f8e00ff */
[----:B------:R-:W-:Y:S01]  /*2010*/  IMAD R7, R2, UR5, R7 ;  /* 0x0000000502077c24 */ /* 0x000fe2000f8e0207 */
[----:B------:R-:W-:-:S03]  /*2020*/  IADD3 R9, P0, PT, RZ, -R6, RZ ;  /* 0x80000006ff097210 */ /* 0x000fc60007f1e0ff */
[----:B------:R-:W-:Y:S02]  /*2030*/  IMAD R7, R3, UR4, R7 ;  /* 0x0000000403077c24 */ /* 0x000fe4000f8e0207 */
[----:B------:R-:W-:-:S04]  /*2040*/  IMAD.HI.U32 R6, R2, R9, RZ ;  /* 0x0000000902067227 */ /* 0x000fc800078e00ff */
[----:B------:R-:W-:Y:S01]  /*2050*/  IMAD.X R11, RZ, RZ, ~R7, P0 ;  /* 0x000000ffff0b7224 */ /* 0x000fe200000e0e07 */
[----:B------:R-:W-:-:S03]  /*2060*/  MOV R7, R2 ;  /* 0x0000000200077202 */ /* 0x000fc60000000f00 */
[-C--:B------:R-:W-:Y:S02]  /*2070*/  IMAD R13, R3, R11.reuse, RZ ;  /* 0x0000000b030d7224 */ /* 0x080fe400078e02ff */
[----:B------:R-:W-:-:S04]  /*2080*/  IMAD.WIDE.U32 R6, P0, R2, R11, R6 ;  /* 0x0000000b02067225 */ /* 0x000fc80007800006 */
[----:B------:R-:W-:-:S04]  /*2090*/  IMAD.HI.U32 R11, R3, R11, RZ ;  /* 0x0000000b030b7227 */ /* 0x000fc800078e00ff */
[----:B------:R-:W-:-:S05]  /*20a0*/  IMAD.HI.U32 R6, P1, R3, R9, R6 ;  /* 0x0000000903067227 */ /* 0x000fca0007820006 */
[----:B------:R-:W-:Y:S02]  /*20b0*/  IADD3 R7, P2, PT, R13, R6, RZ ;  /* 0x000000060d077210 */ /* 0x000fe40007f5e0ff */
[----:B------:R-:W-:-:S03]  /*20c0*/  IADD3.X R6, PT, PT, R11, R3, RZ, P0, !PT ;  /* 0x000000030b067210 */ /* 0x000fc600007fe4ff */
[----:B------:R-:W-:Y:S01]  /*20d0*/  IMAD.WIDE.U32 R2, R7, UR4, RZ ;  /* 0x0000000407027c25 */ /* 0x000fe2000f8e00ff */
[----:B------:R-:W-:-:S03]  /*20e0*/  IADD3.X R9, PT, PT, RZ, RZ, R6, P2, P1 ;  /* 0x000000ffff097210 */ /* 0x000fc600017e2406 */
[----:B------:R-:W-:Y:S01]  /*20f0*/  IMAD R6, R7, UR5, R3 ;  /* 0x0000000507067c24 */ /* 0x000fe2000f8e0203 */
[----:B------:R-:W-:Y:S02]  /*2100*/  IADD3 R11, P0, PT, RZ, -R2, RZ ;  /* 0x80000002ff0b7210 */ /* 0x000fe40007f1e0ff */
[-C--:B------:R-:W-:Y:S01]  /*2110*/  IADD3 R3, P4, PT, RZ, -R4.reuse, RZ ;  /* 0x80000004ff037210 */ /* 0x080fe20007f9e0ff */
[----:B------:R-:W-:Y:S02]  /*2120*/  IMAD R2, R9, UR4, R6 ;  /* 0x0000000409027c24 */ /* 0x000fe4000f8e0206 */
[----:B------:R-:W-:Y:S01]  /*2130*/  IMAD.HI.U32 R6, R7, R11, RZ ;  /* 0x0000000b07067227 */ /* 0x000fe200078e00ff */
[----:B------:R-:W-:Y:S02]  /*2140*/  SEL R8, R3, R4, !P3 ;  /* 0x0000000403087207 */ /* 0x000fe40005800000 */
[----:B------:R-:W-:Y:S01]  /*2150*/  IADD3.X R3, PT, PT, RZ, ~R5, RZ, P4, !PT ;  /* 0x80000005ff037210 */ /* 0x000fe200027fe4ff */
[----:B------:R-:W-:-:S03]  /*2160*/  IMAD.X R2, RZ, RZ, ~R2, P0 ;  /* 0x000000ffff027224 */ /* 0x000fc600000e0e02 */
[----:B------:R-:W-:Y:S01]  /*2170*/  SEL R10, R3, R5, !P3 ;  /* 0x00000005030a7207 */ /* 0x000fe20005800000 */
[----:B------:R-:W-:-:S04]  /*2180*/  IMAD.WIDE.U32 R6, P0, R7, R2, R6 ;  /* 0x0000000207067225 */ /* 0x000fc80007800006 */
[----:B------:R-:W-:Y:S02]  /*2190*/  IMAD.MOV.U32 R3, RZ, RZ, RZ ;  /* 0x000000ffff037224 */ /* 0x000fe400078e00ff */
[----:B------:R-:W-:-:S04]  /*21a0*/  IMAD.HI.U32 R7, P1, R9, R11, R6 ;  /* 0x0000000b09077227 */ /* 0x000fc80007820006 */
[CC--:B------:R-:W-:Y:S02]  /*21b0*/  IMAD R6, R9.reuse, R2.reuse, RZ ;  /* 0x0000000209067224 */ /* 0x0c0fe400078e02ff */
[----:B------:R-:W-:-:S03]  /*21c0*/  IMAD.HI.U32 R2, R9, R2, RZ ;  /* 0x0000000209027227 */ /* 0x000fc600078e00ff */
[----:B------:R-:W-:Y:S02]  /*21d0*/  IADD3 R7, P2, PT, R6, R7, RZ ;  /* 0x0000000706077210 */ /* 0x000fe40007f5e0ff */
[----:B------:R-:W-:-:S03]  /*21e0*/  IADD3.X R9, PT, PT, R2, R9, RZ, P0, !PT ;  /* 0x0000000902097210 */ /* 0x000fc600007fe4ff */
[----:B------:R-:W-:Y:S01]  /*21f0*/  IMAD.HI.U32 R2, R7, R8, RZ ;  /* 0x0000000807027227 */ /* 0x000fe200078e00ff */
[----:B------:R-:W-:-:S03]  /*2200*/  IADD3.X R9, PT, PT, RZ, RZ, R9, P2, P1 ;  /* 0x000000ffff097210 */ /* 0x000fc600017e2409 */
[----:B------:R-:W-:-:S04]  /*2210*/  IMAD.WIDE.U32 R2, R7, R10, R2 ;  /* 0x0000000a07027225 */ /* 0x000fc800078e0002 */
[C---:B------:R-:W-:Y:S02]  /*2220*/  IMAD R7, R9.reuse, R10, RZ ;  /* 0x0000000a09077224 */ /* 0x040fe400078e02ff */
[----:B------:R-:W-:-:S04]  /*2230*/  IMAD.HI.U32 R2, P0, R9, R8, R2 ;  /* 0x0000000809027227 */ /* 0x000fc80007800002 */
[----:B------:R-:W-:Y:S01]  /*2240*/  IMAD.HI.U32 R6, R9, R10, RZ ;  /* 0x0000000a09067227 */ /* 0x000fe200078e00ff */
[----:B------:R-:W-:-:S04]  /*2250*/  IADD3 R7, P1, PT, R7, R2, RZ ;  /* 0x0000000207077210 */ /* 0x000fc80007f3e0ff */
[----:B------:R-:W-:Y:S01]  /*2260*/  IADD3.X R6, PT, PT, R6, RZ, RZ, P0, !PT ;  /* 0x000000ff06067210 */ /* 0x000fe200007fe4ff */
[----:B------:R-:W-:-:S03]  /*2270*/  IMAD.WIDE.U32 R2, R7, UR4, RZ ;  /* 0x0000000407027c25 */ /* 0x000fc6000f8e00ff */
[----:B------:R-:W-:Y:S01]  /*2280*/  IADD3.X R6, PT, PT, RZ, R6, RZ, P1, !PT ;  /* 0x00000006ff067210 */ /* 0x000fe20000ffe4ff */
[C---:B------:R-:W-:Y:S01]  /*2290*/  IMAD R3, R7.reuse, UR5, R3 ;  /* 0x0000000507037c24 */ /* 0x040fe2000f8e0203 */
[----:B------:R-:W-:Y:S02]  /*22a0*/  IADD3 R9, P1, PT, -R2, R8, RZ ;  /* 0x0000000802097210 */ /* 0x000fe40007f3e1ff */
[----:B------:R-:W-:Y:S01]  /*22b0*/  IADD3 R2, P2, PT, R7, 0x1, RZ ;  /* 0x0000000107027810 */ /* 0x000fe20007f5e0ff */
[----:B------:R-:W-:Y:S01]  /*22c0*/  IMAD R3, R6, UR4, R3 ;  /* 0x0000000406037c24 */ /* 0x000fe2000f8e0203 */
[----:B------:R-:W-:-:S03]  /*22d0*/  ISETP.GE.U32.AND P0, PT, R9, UR4, PT ;  /* 0x0000000409007c0c */ /* 0x000fc6000bf06070 */
[----:B------:R-:W-:Y:S01]  /*22e0*/  IMAD.X R3, R10, 0x1, ~R3, P1 ;  /* 0x000000010a037824 */ /* 0x000fe200008e0e03 */
[----:B------:R-:W-:-:S04]  /*22f0*/  IADD3 R8, P1, PT, R9, -UR4, RZ ;  /* 0x8000000409087c10 */ /* 0x000fc8000ff3e0ff */
[C---:B------:R-:W-:Y:S02]  /*2300*/  ISETP.GE.U32.AND.EX P0, PT, R3.reuse, UR5, PT, P0 ;  /* 0x0000000503007c0c */ /* 0x040fe4000bf06100 */
[----:B------:R-:W-:Y:S02]  /*2310*/  IADD3.X R10, PT, PT, R3, ~UR5, RZ, P1, !PT ;  /* 0x80000005030a7c10 */ /* 0x000fe40008ffe4ff */
[----:B------:R-:W-:Y:S02]  /*2320*/  SEL R8, R8, R9, P0 ;  /* 0x0000000908087207 */ /* 0x000fe40000000000 */
[----:B------:R-:W-:Y:S02]  /*2330*/  IADD3.X R9, PT, PT, RZ, R6, RZ, P2, !PT ;  /* 0x00000006ff097210 */ /* 0x000fe400017fe4ff */
[----:B------:R-:W-:Y:S02]  /*2340*/  SEL R10, R10, R3, P0 ;  /* 0x000000030a0a7207 */ /* 0x000fe40000000000 */
[----:B------:R-:W-:-:S02]  /*2350*/  SEL R3, R2, R7, P0 ;  /* 0x0000000702037207 */ /* 0x000fc40000000000 */
[----:B------:R-:W-:Y:S02]  /*2360*/  ISETP.GE.U32.AND P1, PT, R8, UR4, PT ;  /* 0x0000000408007c0c */ /* 0x000fe4000bf26070 */
[----:B------:R-:W-:Y:S02]  /*2370*/  SEL R2, R9, R6, P0 ;  /* 0x0000000609027207 */ /* 0x000fe40000000000 */
[----:B------:R-:W-:Y:S02]  /*2380*/  IADD3 R6, P2, PT, R3, 0x1, RZ ;  /* 0x0000000103067810 */ /* 0x000fe40007f5e0ff */
[----:B------:R-:W-:Y:S02]  /*2390*/  ISETP.GE.U32.AND.EX P0, PT, R10, UR5, PT, P1 ;  /* 0x000000050a007c0c */ /* 0x000fe4000bf06110 */
[----:B------:R-:W-:Y:S02]  /*23a0*/  IADD3.X R7, PT, PT, RZ, R2, RZ, P2, !PT ;  /* 0x00000002ff077210 */ /* 0x000fe400017fe4ff */
[----:B------:R-:W-:-:S02]  /*23b0*/  SEL R6, R6, R3, P0 ;  /* 0x0000000306067207 */ /* 0x000fc40000000000 */
[----:B------:R-:W-:Y:S02]  /*23c0*/  SEL R7, R7, R2, P0 ;  /* 0x0000000207077207 */ /* 0x000fe40000000000 */
[----:B------:R-:W-:Y:S02]  /*23d0*/  IADD3 R3, P2, PT, RZ, -R6, RZ ;  /* 0x80000006ff037210 */ /* 0x000fe40007f5e0ff */
[----:B------:R-:W-:Y:S02]  /*23e0*/  LOP3.LUT R8, R5, UR11, RZ, 0x3c, !PT ;  /* 0x0000000b05087c12 */ /* 0x000fe4000f8e3cff */
[----:B------:R-:W-:Y:S01]  /*23f0*/  ISETP.NE.U32.AND P0, PT, RZ, UR6, PT ;  /* 0x00000006ff007c0c */ /* 0x000fe2000bf05070 */
[----:B------:R-:W-:Y:S01]  /*2400*/  IMAD.X R2, RZ, RZ, ~R7, P2 ;  /* 0x000000ffff027224 */ /* 0x000fe200010e0e07 */
[----:B------:R-:W-:Y:S02]  /*2410*/  ISETP.GE.AND P1, PT, R8, RZ, PT ;  /* 0x000000ff0800720c */ /* 0x000fe40003f26270 */
[----:B------:R-:W-:-:S02]  /*2420*/  ISETP.NE.AND.EX P0, PT, RZ, UR11, PT, P0 ;  /* 0x0000000bff007c0c */ /* 0x000fc4000bf05300 */
[----:B------:R-:W-:Y:S01]  /*2430*/  SEL R6, R3, R6, !P1 ;  /* 0x0000000603067207 */ /* 0x000fe20004800000 */
[----:B------:R-:W-:Y:S01]  /*2440*/  HFMA2 R3, -RZ, RZ, 0, 0 ;  /* 0x00000000ff037431 */ /* 0x000fe200000001ff */
[----:B------:R-:W-:Y:S02]  /*2450*/  SEL R7, R2, R7, !P1 ;  /* 0x0000000702077207 */ /* 0x000fe40004800000 */
[----:B------:R-:W-:Y:S02]  /*2460*/  MOV R2, R0 ;  /* 0x0000000000027202 */ /* 0x000fe40000000f00 */
[----:B------:R-:W-:Y:S02]  /*2470*/  SEL R6, R6, 0xffffffff, P0 ;  /* 0xffffffff06067807 */ /* 0x000fe40000000000 */
[----:B------:R-:W-:Y:S01]  /*2480*/  SEL R7, R7, 0xffffffff, P0 ;  /* 0xffffffff07077807 */ /* 0x000fe20000000000 */
[----:B------:R-:W-:Y:S06]  /*2490*/  RET.REL.NODEC R2 `(_ZN2at6native54_GLOBAL__N__f6d41790_21_PhiloxDistribution_cu_0636f2c123philox_multi_key_kernelIN3c108BFloat16EZZZZNS0_20_philox_normal_cuda_ERNS_6TensorERKS5_ddENKUlvE_clEvENKUlvE2_clEvENKUlvE_clEvEUlmmE0_ZZZNS0_20_philox_normal_cuda_ES6_S8_ddENKS9_clEvENKSA_clEvEUlfE_EEvPT_PKmllT0_T1_16OffsetCalculatorILi1EjLb0EE) ;  /* 0xffffffd802d87950 */ /* 0x000fec0003c3ffff */
.L_x_5:
[----:B------:R-:W-:-:S00]  /*24a0*/  BRA `(.L_x_5) ;  /* 0xfffffffc00fc7947 */ /* 0x000fc0000383ffff */
[----:B------:R-:W-:-:S00]  /*24b0*/  NOP ;  /* 0x0000000000007918 */ /* 0x000fc00000000000 */
        /* <DEDUP_REMOVED lines=12> */
.L_x_149:


//--------------------- .text._ZN2at6native54_GLOBAL__N__f6d41790_21_PhiloxDistribution_cu_0636f2c124philox_single_key_kernelIN3c108BFloat16EZZZZNS0_20_philox_normal_cuda_ERNS_6TensorERKS5_ddENKUlvE_clEvENKUlvE2_clEvENKUlvE_clEvEUlmmE0_ZZZNS0_20_philox_normal_cuda_ES6_S8_ddENKS9_clEvENKSA_clEvEUlfE_EEvPT_PKmlT0_T1_ --------------------------
	.section	.text._ZN2at6native54_GLOBAL__N__f6d41790_21_PhiloxDistribution_cu_0636f2c124philox_single_key_kernelIN3c108BFloat16EZZZZNS0_20_philox_normal_cuda_ERNS_6TensorERKS5_ddENKUlvE_clEvENKUlvE2_clEvENKUlvE_clEvEUlmmE0_ZZZNS0_20_philox_normal_cuda_ES6_S8_ddENKS9_clEvENKSA_clEvEUlfE_EEvPT_PKmlT0_T1_,"ax",@progbits
	.align	128
.text._ZN2at6native54_GLOBAL__N__f6d41790_21_PhiloxDistribution_cu_0636f2c124philox_single_key_kernelIN3c108BFloat16EZZZZNS0_20_philox_normal_cuda_ERNS_6TensorERKS5_ddENKUlvE_clEvENKUlvE2_clEvENKUlvE_clEvEUlmmE0_ZZZNS0_20_philox_normal_cuda_ES6_S8_ddENKS9_clEvENKSA_clEvEUlfE_EEvPT_PKmlT0_T1_:
        .type           _ZN2at6native54_GLOBAL__N__f6d41790_21_PhiloxDistribution_cu_0636f2c124philox_single_key_kernelIN3c108BFloat16EZZZZNS0_20_philox_normal_cuda_ERNS_6TensorERKS5_ddENKUlvE_clEvENKUlvE2_clEvENKUlvE_clEvEUlmmE0_ZZZNS0_20_philox_normal_cuda_ES6_S8_ddENKS9_clEvENKSA_clEvEUlfE_EEvPT_PKmlT0_T1_,@function
        .size           _ZN2at6native54_GLOBAL__N__f6d41790_21_PhiloxDistribution_cu_0636f2c124philox_single_key_kernelIN3c108BFloat16EZZZZNS0_20_philox_normal_cuda_ERNS_6TensorERKS5_ddENKUlvE_clEvENKUlvE2_clEvENKUlvE_clEvEUlmmE0_ZZZNS0_20_philox_normal_cuda_ES6_S8_ddENKS9_clEvENKSA_clEvEUlfE_EEvPT_PKmlT0_T1_,(.L_x_151 - _ZN2at6native54_GLOBAL__N__f6d41790_21_PhiloxDistribution_cu_0636f2c124philox_single_key_kernelIN3c108BFloat16EZZZZNS0_20_philox_normal_cuda_ERNS_6TensorERKS5_ddENKUlvE_clEvENKUlvE2_clEvENKUlvE_clEvEUlmmE0_ZZZNS0_20_philox_normal_cuda_ES6_S8_ddENKS9_clEvENKSA_clEvEUlfE_EEvPT_PKmlT0_T1_)
        .other          _ZN2at6native54_GLOBAL__N__f6d41790_21_PhiloxDistribution_cu_0636f2c124philox_single_key_kernelIN3c108BFloat16EZZZZNS0_20_philox_normal_cuda_ERNS_6TensorERKS5_ddENKUlvE_clEvENKUlvE2_clEvENKUlvE_clEvEUlmmE0_ZZZNS0_20_philox_normal_cuda_ES6_S8_ddENKS9_clEvENKSA_clEvEUlfE_EEvPT_PKmlT0_T1_,@"STO_CUDA_ENTRY STV_DEFAULT"
_ZN2at6native54_GLOBAL__N__f6d41790_21_PhiloxDistribution_cu_0636f2c124philox_single_key_kernelIN3c108BFloat16EZZZZNS0_20_philox_normal_cuda_ERNS_6TensorERKS5_ddENKUlvE_clEvENKUlvE2_clEvENKUlvE_clEvEUlmmE0_ZZZNS0_20_philox_normal_cuda_ES6_S8_ddENKS9_clEvENKSA_clEvEUlfE_EEvPT_PKmlT0_T1_:
[----:B------:R-:W-:Y:S08]  /*0000*/  LDC R1, c[0x0][0x37c] ;  /* 0x0000df00ff017b82 */ /* 0x000ff00000000800 */
[----:B------:R-:W0:Y:S01]  /*0010*/  LDC.64 R4, c[0x0][0x388] ;  /* 0x0000e200ff047b82 */ /* 0x000e220000000a00 */
[----:B------:R-:W0:Y:S07]  /*0020*/  LDCU.64 UR4, c[0x0][0x358] ;  /* 0x00006b00ff0477ac */ /* 0x000e2e0008000a00 */
[----:B------:R-:W1:Y:S01]  /*0030*/  LDC.64 R2, c[0x0][0x390] ;  /* 0x0000e400ff027b82 */ /* 0x000e620000000a00 */
[----:B0-----:R-:W5:Y:S07]  /*0040*/  LDG.E.128 R4, desc[UR4][R4.64] ;  /* 0x0000000404047981 */ /* 0x001f6e000c1e1d00 */
[----:B------:R-:W0:Y:S01]  /*0050*/  S2UR UR6, SR_CTAID.X ;  /* 0x00000000000679c3 */ /* 0x000e220000002500 */
[----:B------:R-:W-:Y:S01]  /*0060*/  BSSY.RECONVERGENT B0, `(.L_x_6) ;  /* 0x0000073000007945 */ /* 0x000fe20003800200 */
[----:B------:R-:W0:Y:S01]  /*0070*/  S2R R10, SR_TID.X ;  /* 0x00000000000a7919 */ /* 0x000e220000002100 */
[----:B-1----:R-:W-:-:S05]  /*0080*/  SHF.R.S32.HI R11, RZ, 0x1f, R3 ;  /* 0x0000001fff0b7819 */ /* 0x002fca0000011403 */
[----:B------:R-:W0:Y:S01]  /*0090*/  LDC R9, c[0x0][0x360] ;  /* 0x0000d800ff097b82 */ /* 0x000e220000000800 */
[----:B------:R-:W-:Y:S01]  /*00a0*/  LEA.HI R0, P0, R11, R2, RZ, 0x2 ;  /* 0x000000020b007211 */ /* 0x000fe200078110ff */
[----:B------:R-:W-:-:S04]  /*00b0*/  IMAD.MOV.U32 R11, RZ, RZ, RZ ;  /* 0x000000ffff0b7224 */ /* 0x000fc800078e00ff */
[----:B------:R-:W-:-:S05]  /*00c0*/  IMAD.X R13, RZ, RZ, R3, P0 ;  /* 0x000000ffff0d7224 */ /* 0x000fca00000e0603 */
[----:B------:R-:W-:Y:S01]  /*00d0*/  SHF.R.S32.HI R8, RZ, 0x2, R13 ;  /* 0x00000002ff087819 */ /* 0x000fe2000001140d */
[----:B0-----:R-:W-:Y:S01]  /*00e0*/  IMAD.WIDE.U32 R10, R9, UR6, R10 ;  /* 0x00000006090a7c25 */ /* 0x001fe2000f8e000a */
[----:B------:R-:W-:-:S04]  /*00f0*/  SHF.R.S64 R9, R0, 0x2, R13 ;  /* 0x0000000200097819 */ /* 0x000fc8000000100d */
[CC--:B------:R-:W-:Y:S02]  /*0100*/  ISETP.GE.U32.AND P0, PT, R10.reuse, R9.reuse, PT ;  /* 0x000000090a00720c */ /* 0x0c0fe40003f06070 */
[----:B------:R-:W-:Y:S02]  /*0110*/  ISETP.NE.U32.AND P1, PT, R10, R9, PT ;  /* 0x000000090a00720c */ /* 0x000fe40003f25070 */
[CC--:B------:R-:W-:Y:S02]  /*0120*/  ISETP.GE.AND.EX P0, PT, R11.reuse, R8.reuse, PT, P0 ;  /* 0x000000080b00720c */ /* 0x0c0fe40003f06300 */
[----:B------:R-:W-:-:S11]  /*0130*/  ISETP.NE.AND.EX P1, PT, R11, R8, PT, P1 ;  /* 0x000000080b00720c */ /* 0x000fd60003f25310 */
[----:B------:R-:W-:Y:S05]  /*0140*/  @P0 BRA `(.L_x_7) ;  /* 0x0000000400900947 */ /* 0x000fea0003800000 */
[----:B-----5:R-:W-:Y:S01]  /*0150*/  IADD3 R16, P0, PT, R6, R10, RZ ;  /* 0x0000000a06107210 */ /* 0x020fe20007f1e0ff */
[----:B------:R-:W-:Y:S01]  /*0160*/  VIADD R15, R4, 0x9e3779b9 ;  /* 0x9e3779b9040f7836 */ /* 0x000fe20000000000 */
[----:B------:R-:W0:Y:S01]  /*0170*/  LDCU UR6, c[0x0][0x3a0] ;  /* 0x00007400ff0677ac */ /* 0x000e220008000800 */
[----:B------:R-:W-:Y:S02]  /*0180*/  IMAD.MOV.U32 R0, RZ, RZ, 0x2f800000 ;  /* 0x2f800000ff007424 */ /* 0x000fe400078e00ff */
[----:B------:R-:W-:Y:S01]  /*0190*/  IMAD.WIDE.U32 R16, R16, -0x2daee0ad, RZ ;  /* 0xd2511f5310107825 */ /* 0x000fe200078e00ff */
[----:B------:R-:W1:Y:S04]  /*01a0*/  LDCU.64 UR8, c[0x0][0x380] ;  /* 0x00007000ff0877ac */ /* 0x000e680008000a00 */
[----:B------:R-:W-:Y:S01]  /*01b0*/  LOP3.LUT R12, R17, R5, RZ, 0x3c, !PT ;  /* 0x00000005110c7212 */ /* 0x000fe200078e3cff */
[----:B------:R-:W-:-:S04]  /*01c0*/  IMAD.X R17, R7, 0x1, R11, P0 ;  /* 0x0000000107117824 */ /* 0x000fc800000e060b */
[----:B------:R-:W-:Y:S01]  /*01d0*/  IMAD.WIDE.U32 R12, R12, -0x326172a9, RZ ;  /* 0xcd9e8d570c0c7825 */ /* 0x000fe200078e00ff */
[----:B------:R-:W-:-:S03]  /*01e0*/  LOP3.LUT R18, R17, R4, RZ, 0x3c, !PT ;  /* 0x0000000411127212 */ /* 0x000fc600078e3cff */
[----:B------:R-:W-:Y:S01]  /*01f0*/  VIADD R17, R5, 0x76cf5d0a ;  /* 0x76cf5d0a05117836 */ /* 0x000fe20000000000 */
[----:B------:R-:W-:Y:S01]  /*0200*/  LOP3.LUT R15, R13, R15, RZ, 0x3c, !PT ;  /* 0x0000000f0d0f7212 */ /* 0x000fe200078e3cff */
[----:B------:R-:W-:-:S04]  /*0210*/  IMAD.WIDE.U32 R18, R18, -0x2daee0ad, RZ ;  /* 0xd2511f5312127825 */ /* 0x000fc800078e00ff */
[----:B------:R-:W-:Y:S02]  /*0220*/  VIADD R13, R5, 0xbb67ae85 ;  /* 0xbb67ae85050d7836 */ /* 0x000fe40000000000 */
[----:B------:R-:W-:-:S03]  /*0230*/  IMAD.WIDE.U32 R14, R15, -0x2daee0ad, RZ ;  /* 0xd2511f530f0e7825 */ /* 0x000fc600078e00ff */
[----:B------:R-:W-:Y:S02]  /*0240*/  LOP3.LUT R13, R13, R16, R19, 0x96, !PT ;  /* 0x000000100d0d7212 */ /* 0x000fe400078e9613 */
[----:B------:R-:W-:Y:S01]  /*0250*/  LOP3.LUT R17, R17, R18, R15, 0x96, !PT ;  /* 0x0000001211117212 */ /* 0x000fe200078e960f */
[----:B------:R-:W-:Y:S02]  /*0260*/  VIADD R15, R4, 0xdaa66d2b ;  /* 0xdaa66d2b040f7836 */ /* 0x000fe40000000000 */
[----:B------:R-:W-:-:S04]  /*0270*/  IMAD.WIDE.U32 R18, R13, -0x326172a9, RZ ;  /* 0xcd9e8d570d127825 */ /* 0x000fc800078e00ff */
[----:B------:R-:W-:Y:S02]  /*0280*/  VIADD R13, R4, 0x3c6ef372 ;  /* 0x3c6ef372040d7836 */ /* 0x000fe40000000000 */
[----:B------:R-:W-:-:S03]  /*0290*/  IMAD.WIDE.U32 R16, R17, -0x326172a9, RZ ;  /* 0xcd9e8d5711107825 */ /* 0x000fc600078e00ff */
[----:B------:R-:W-:Y:S02]  /*02a0*/  LOP3.LUT R13, R13, R19, R12, 0x96, !PT ;  /* 0x000000130d0d7212 */ /* 0x000fe400078e960c */
[----:B------:R-:W-:Y:S01]  /*02b0*/  LOP3.LUT R12, R15, R17, R18, 0x96, !PT ;  /* 0x000000110f0c7212 */ /* 0x000fe200078e9612 */
[----:B------:R-:W-:Y:S02]  /*02c0*/  VIADD R15, R5, 0x32370b8f ;  /* 0x32370b8f050f7836 */ /* 0x000fe40000000000 */
[----:B------:R-:W-:-:S04]  /*02d0*/  IMAD.WIDE.U32 R18, R13, -0x2daee0ad, RZ ;  /* 0xd2511f530d127825 */ /* 0x000fc800078e00ff */
[----:B------:R-:W-:Y:S01]  /*02e0*/  IMAD.WIDE.U32 R12, R12, -0x2daee0ad, RZ ;  /* 0xd2511f530c0c7825 */ /* 0x000fe200078e00ff */
[----:B------:R-:W-:-:S03]  /*02f0*/  LOP3.LUT R15, R15, R14, R19, 0x96, !PT ;  /* 0x0000000e0f0f7212 */ /* 0x000fc600078e9613 */
[----:B------:R-:W-:Y:S02]  /*0300*/  VIADD R17, R5, 0xed9eba14 ;  /* 0xed9eba1405117836 */ /* 0x000fe40000000000 */
[----:B------:R-:W-:-:S03]  /*0310*/  IMAD.WIDE.U32 R14, R15, -0x326172a9, RZ ;  /* 0xcd9e8d570f0e7825 */ /* 0x000fc600078e00ff */
[----:B------:R-:W-:Y:S01]  /*0320*/  LOP3.LUT R18, R17, R18, R13, 0x96, !PT ;  /* 0x0000001211127212 */ /* 0x000fe200078e960d */
[C---:B------:R-:W-:Y:S02]  /*0330*/  VIADD R13, R4.reuse, 0x78dde6e4 ;  /* 0x78dde6e4040d7836 */ /* 0x040fe40000000000 */
[----:B------:R-:W-:Y:S02]  /*0340*/  VIADD R17, R4, 0x1715609d ;  /* 0x1715609d04117836 */ /* 0x000fe40000000000 */
[----:B------:R-:W-:Y:S01]  /*0350*/  IMAD.WIDE.U32 R18, R18, -0x326172a9, RZ ;  /* 0xcd9e8d5712127825 */ /* 0x000fe200078e00ff */
[----:B------:R-:W-:-:S04]  /*0360*/  LOP3.LUT R13, R13, R15, R16, 0x96, !PT ;  /* 0x0000000f0d0d7212 */ /* 0x000fc800078e9610 */
[----:B------:R-:W-:Y:S01]  /*0370*/  LOP3.LUT R17, R17, R19, R14, 0x96, !PT ;  /* 0x0000001311117212 */ /* 0x000fe200078e960e */
[----:B------:R-:W-:-:S04]  /*0380*/  IMAD.WIDE.U32 R14, R13, -0x2daee0ad, RZ ;  /* 0xd2511f530d0e7825 */ /* 0x000fc800078e00ff */
[----:B------:R-:W-:Y:S02]  /*0390*/  VIADD R13, R5, 0xa9066899 ;  /* 0xa9066899050d7836 */ /* 0x000fe40000000000 */
[----:B------:R-:W-:-:S03]  /*03a0*/  IMAD.WIDE.U32 R16, R17, -0x2daee0ad, RZ ;  /* 0xd2511f5311107825 */ /* 0x000fc600078e00ff */
[----:B------:R-:W-:Y:S01]  /*03b0*/  LOP3.LUT R13, R13, R12, R15, 0x96, !PT ;  /* 0x0000000c0d0d7212 */ /* 0x000fe200078e960f */
[----:B------:R-:W-:-:S04]  /*03c0*/  VIADD R19, R5, 0x646e171e ;  /* 0x646e171e05137836 */ /* 0x000fc80000000000 */
[----:B------:R-:W-:Y:S01]  /*03d0*/  IMAD.WIDE.U32 R12, R13, -0x326172a9, RZ ;  /* 0xcd9e8d570d0c7825 */ /* 0x000fe200078e00ff */
[----:B------:R-:W-:-:S03]  /*03e0*/  LOP3.LUT R14, R19, R14, R17, 0x96, !PT ;  /* 0x0000000e130e7212 */ /* 0x000fc600078e9611 */
[----:B------:R-:W-:Y:S02]  /*03f0*/  VIADD R17, R4, 0xb54cda56 ;  /* 0xb54cda5604117836 */ /* 0x000fe40000000000 */
[----:B------:R-:W-:-:S03]  /*0400*/  IMAD.WIDE.U32 R14, R14, -0x326172a9, RZ ;  /* 0xcd9e8d570e0e7825 */ /* 0x000fc600078e00ff */
[----:B------:R-:W-:Y:S01]  /*0410*/  LOP3.LUT R18, R17, R13, R18, 0x96, !PT ;  /* 0x0000000d11127212 */ /* 0x000fe200078e9612 */
[----:B------:R-:W-:Y:S02]  /*0420*/  VIADD R19, R4, 0x5384540f ;  /* 0x5384540f04137836 */ /* 0x000fe40000000000 */
[----:B------:R-:W-:-:S03]  /*0430*/  VIADD R17, R5, 0xdb3d7428 ;  /* 0xdb3d742805117836 */ /* 0x000fc60000000000 */
[----:B------:R-:W-:Y:S01]  /*0440*/  LOP3.LUT R12, R19, R15, R12, 0x96, !PT ;  /* 0x0000000f130c7212 */ /* 0x000fe200078e960c */
        /* <DEDUP_REMOVED lines=11> */
[----:B------:R-:W-:Y:S01]  /*0500*/  VIADD R13, R5, 0x96a522ad ;  /* 0x96a522ad050d7836 */ /* 0x000fe20000000000 */
[----:B------:R-:W0:Y:S01]  /*0510*/  LDC R19, c[0x0][0x39c] ;  /* 0x0000e700ff137b82 */ /* 0x000e220000000800 */
[----:B------:R-:W-:Y:S01]  /*0520*/  IMAD.WIDE.U32 R14, R15, -0x2daee0ad, RZ ;  /* 0xd2511f530f0e7825 */ /* 0x000fe200078e00ff */
[----:B------:R-:W-:-:S04]  /*0530*/  I2FP.F32.U32 R17, R18 ;  /* 0x0000001200117245 */ /* 0x000fc80000201000 */
[----:B------:R-:W-:Y:S01]  /*0540*/  LOP3.LUT R13, R12, R13, R15, 0x96, !PT ;  /* 0x0000000d0c0d7212 */ /* 0x000fe200078e960f */
[----:B------:R-:W-:Y:S01]  /*0550*/  FFMA.FTZ R17, R17, R0, 1.1641532182693481445e-10 ;  /* 0x2f00000011117423 */ /* 0x000fe20000010000 */
[----:B------:R-:W-:Y:S02]  /*0560*/  I2FP.F32.U32 R15, R16 ;  /* 0x00000010000f7245 */ /* 0x000fe40000201000 */
[----:B------:R-:W-:-:S03]  /*0570*/  I2FP.F32.U32 R13, R13 ;  /* 0x0000000d000d7245 */ /* 0x000fc60000201000 */
[----:B------:R-:W2:Y:S01]  /*0580*/  MUFU.LG2 R17, R17 ;  /* 0x0000001100117308 */ /* 0x000ea20000000c00 */
[-C--:B------:R-:W-:Y:S01]  /*0590*/  FFMA.FTZ R15, R15, R0.reuse, 1.1641532182693481445e-10 ;  /* 0x2f0000000f0f7423 */ /* 0x080fe20000010000 */
[----:B------:R-:W-:-:S03]  /*05a0*/  FFMA.FTZ R13, R13, R0, 1.1641532182693481445e-10 ;  /* 0x2f0000000d0d7423 */ /* 0x000fc60000010000 */
[----:B------:R-:W-:Y:S01]  /*05b0*/  FMUL.FTZ R12, R15, 6.2831854820251464844 ;  /* 0x40c90fdb0f0c7820 */ /* 0x000fe20000410000 */
[----:B------:R-:W-:Y:S02]  /*05c0*/  I2FP.F32.U32 R15, R14 ;  /* 0x0000000e000f7245 */ /* 0x000fe40000201000 */
[----:B------:R-:W3:Y:S01]  /*05d0*/  MUFU.LG2 R13, R13 ;  /* 0x0000000d000d7308 */ /* 0x000ee20000000c00 */
[----:B------:R-:W-:Y:S02]  /*05e0*/  FMUL.RZ R16, R12, 0.15915493667125701904 ;  /* 0x3e22f9830c107820 */ /* 0x000fe4000040c000 */
[----:B------:R-:W-:-:S04]  /*05f0*/  FFMA.FTZ R15, R15, R0, 1.1641532182693481445e-10 ;  /* 0x2f0000000f0f7423 */ /* 0x000fc80000010000 */
[----:B------:R-:W-:Y:S01]  /*0600*/  FMUL.FTZ R15, R15, 6.2831854820251464844 ;  /* 0x40c90fdb0f0f7820 */ /* 0x000fe20000410000 */
[----:B------:R-:W-:Y:S01]  /*0610*/  MUFU.SIN R12, R16 ;  /* 0x00000010000c7308 */ /* 0x000fe20000000400 */
[----:B--2---:R-:W-:Y:S02]  /*0620*/  FMUL.FTZ R17, R17, 0.69314718246459960938 ;  /* 0x3f31721811117820 */ /* 0x004fe40000410000 */
[----:B------:R-:W-:Y:S02]  /*0630*/  FMUL.RZ R18, R15, 0.15915493667125701904 ;  /* 0x3e22f9830f127820 */ /* 0x000fe4000040c000 */
[----:B------:R-:W-:-:S03]  /*0640*/  FMUL.FTZ R17, R17, -2 ;  /* 0xc000000011117820 */ /* 0x000fc60000410000 */
[----:B------:R-:W-:Y:S01]  /*0650*/  MUFU.COS R15, R18 ;  /* 0x00000012000f7308 */ /* 0x000fe20000000000 */
[----:B---3--:R-:W-:-:S04]  /*0660*/  FMUL.FTZ R13, R13, 0.69314718246459960938 ;  /* 0x3f3172180d0d7820 */ /* 0x008fc80000410000 */
[----:B------:R-:W-:-:S03]  /*0670*/  FMUL.FTZ R0, R13, -2 ;  /* 0xc00000000d007820 */ /* 0x000fc60000410000 */
[----:B------:R-:W-:Y:S08]  /*0680*/  MUFU.COS R14, R16 ;  /* 0x00000010000e7308 */ /* 0x000ff00000000000 */
[----:B------:R-:W2:Y:S08]  /*0690*/  MUFU.SQRT R0, R0 ;  /* 0x0000000000007308 */ /* 0x000eb00000002000 */
[----:B------:R-:W3:Y:S08]  /*06a0*/  MUFU.SQRT R17, R17 ;  /* 0x0000001100117308 */ /* 0x000ef00000002000 */
[----:B------:R-:W4:Y:S01]  /*06b0*/  MUFU.SIN R13, R18 ;  /* 0x00000012000d7308 */ /* 0x000f220000000400 */
[----:B--2---:R-:W-:-:S04]  /*06c0*/  FMUL.FTZ R16, R0, R15 ;  /* 0x0000000f00107220 */ /* 0x004fc80000410000 */
[--C-:B0-----:R-:W-:Y:S01]  /*06d0*/  FFMA.FTZ R16, R16, UR6, R19.reuse ;  /* 0x0000000610107c23 */ /* 0x101fe20008010013 */
[C---:B---3--:R-:W-:Y:S01]  /*06e0*/  FMUL.FTZ R14, R17.reuse, R14 ;  /* 0x0000000e110e7220 */ /* 0x048fe20000410000 */
[----:B------:R-:W-:Y:S01]  /*06f0*/  FMUL.FTZ R15, R17, R12 ;  /* 0x0000000c110f7220 */ /* 0x000fe20000410000 */
[----:B-1----:R-:W-:Y:S02]  /*0700*/  LEA R12, P0, R10, UR8, 0x3 ;  /* 0x000000080a0c7c11 */ /* 0x002fe4000f8018ff */
[--C-:B------:R-:W-:Y:S01]  /*0710*/  FFMA.FTZ R14, R14, UR6, R19.reuse ;  /* 0x000000060e0e7c23 */ /* 0x100fe20008010013 */
[----:B------:R-:W-:Y:S01]  /*0720*/  FFMA.FTZ R15, R15, UR6, R19 ;  /* 0x000000060f0f7c23 */ /* 0x000fe20008010013 */
[----:B----4-:R-:W-:-:S04]  /*0730*/  FMUL.FTZ R13, R0, R13 ;  /* 0x0000000d000d7220 */ /* 0x010fc80000410000 */
[----:B------:R-:W-:Y:S01]  /*0740*/  F2FP.BF16.F32.PACK_AB R14, R15, R14 ;  /* 0x0000000e0f0e723e */ /* 0x000fe200000010ff */
[----:B------:R-:W-:Y:S01]  /*0750*/  FFMA.FTZ R17, R13, UR6, R19 ;  /* 0x000000060d117c23 */ /* 0x000fe20008010013 */
[----:B------:R-:W-:-:S04]  /*0760*/  LEA.HI.X R13, R10, UR9, R11, 0x3, P0 ;  /* 0x000000090a0d7c11 */ /* 0x000fc800080f1c0b */
[----:B------:R-:W-:-:S05]  /*0770*/  F2FP.BF16.F32.PACK_AB R15, R17, R16 ;  /* 0x00000010110f723e */ /* 0x000fca00000010ff */
[----:B------:R0:W-:Y:S02]  /*0780*/  STG.E.64 desc[UR4][R12.64], R14 ;  /* 0x0000000e0c007986 */ /* 0x0001e4000c101b04 */
.L_x_7:
[----:B------:R-:W-:Y:S05]  /*0790*/  BSYNC.RECONVERGENT B0 ;  /* 0x0000000000007941 */ /* 0x000fea0003800200 */
.L_x_6:
[----:B------:R-:W-:Y:S05]  /*07a0*/  @P1 EXIT ;  /* 0x000000000000194d */ /* 0x000fea0003800000 */
[----:B-----5:R-:W-:-:S05]  /*07b0*/  IADD3 R10, P0, PT, R6, R9, RZ ;  /* 0x00000009060a7210 */ /* 0x020fca0007f1e0ff */
[----:B------:R-:W-:-:S04]  /*07c0*/  IMAD.WIDE.U32 R10, R10, -0x2daee0ad, RZ ;  /* 0xd2511f530a0a7825 */ /* 0x000fc800078e00ff */
[----:B------:R-:W-:Y:S01]  /*07d0*/  IMAD.X R7, R7, 0x1, R8, P0 ;  /* 0x0000000107077824 */ /* 0x000fe200000e0608 */
[----:B0-----:R-:W-:Y:S01]  /*07e0*/  LOP3.LUT R12, R11, R5, RZ, 0x3c, !PT ;  /* 0x000000050b0c7212 */ /* 0x001fe200078e3cff */
[----:B------:R-:W-:-:S03]  /*07f0*/  VIADD R11, R4, 0x9e3779b9 ;  /* 0x9e3779b9040b7836 */ /* 0x000fc60000000000 */
[----:B------:R-:W-:Y:S01]  /*0800*/  LOP3.LUT R14, R7, R4, RZ, 0x3c, !PT ;  /* 0x00000004070e7212 */ /* 0x000fe200078e3cff */
[----:B------:R-:W-:-:S04]  /*0810*/  IMAD.WIDE.U32 R12, R12, -0x326172a9, RZ ;  /* 0xcd9e8d570c0c7825 */ /* 0x000fc800078e00ff */
[----:B------:R-:W-:Y:S01]  /*0820*/  IMAD.WIDE.U32 R14, R14, -0x2daee0ad, RZ ;  /* 0xd2511f530e0e7825 */ /* 0x000fe200078e00ff */
[----:B------:R-:W-:-:S03]  /*0830*/  LOP3.LUT R6, R13, R11, RZ, 0x3c, !PT ;  /* 0x0000000b0d067212 */ /* 0x000fc600078e3cff */
[----:B------:R-:W-:Y:S02]  /*0840*/  VIADD R11, R5, 0xbb67ae85 ;  /* 0xbb67ae85050b7836 */ /* 0x000fe40000000000 */
[----:B------:R-:W-:-:S03]  /*0850*/  IMAD.WIDE.U32 R6, R6, -0x2daee0ad, RZ ;  /* 0xd2511f5306067825 */ /* 0x000fc600078e00ff */
[----:B------:R-:W-:Y:S01]  /*0860*/  LOP3.LUT R15, R11, R10, R15, 0x96, !PT ;  /* 0x0000000a0b0f7212 */ /* 0x000fe200078e960f */
[----:B------:R-:W-:-:S05]  /*0870*/  VIADD R13, R5, 0x76cf5d0a ;  /* 0x76cf5d0a050d7836 */ /* 0x000fca0000000000 */
[----:B------:R-:W-:Y:S01]  /*0880*/  LOP3.LUT R10, R13, R14, R7, 0x96, !PT ;  /* 0x0000000e0d0a7212 */ /* 0x000fe200078e9607 */
[----:B------:R-:W-:-:S04]  /*0890*/  IMAD.WIDE.U32 R14, R15, -0x326172a9, RZ ;  /* 0xcd9e8d570f0e7825 */ /* 0x000fc800078e00ff */
[----:B------:R-:W-:Y:S02]  /*08a0*/  VIADD R7, R4, 0x3c6ef372 ;  /* 0x3c6ef37204077836 */ /* 0x000fe40000000000 */
[----:B------:R-:W-:-:S03]  /*08b0*/  IMAD.WIDE.U32 R10, R10, -0x326172a9, RZ ;  /* 0xcd9e8d570a0a7825 */ /* 0x000fc600078e00ff */
[----:B------:R-:W-:Y:S01]  /*08c0*/  LOP3.LUT R15, R7, R15, R12, 0x96, !PT ;  /* 0x0000000f070f7212 */ /* 0x000fe200078e960c */
[----:B------:R-:W-:Y:S02]  /*08d0*/  VIADD R13, R4, 0xdaa66d2b ;  /* 0xdaa66d2b040d7836 */ /* 0x000fe40000000000 */
[----:B------:R-:W-:-:S03]  /*08e0*/  VIADD R7, R5, 0x32370b8f ;  /* 0x32370b8f05077836 */ /* 0x000fc60000000000 */
[----:B------:R-:W-:Y:S01]  /*08f0*/  LOP3.LUT R12, R13, R11, R14, 0x96, !PT ;  /* 0x0000000b0d0c7212 */ /* 0x000fe200078e960e */
[----:B------:R-:W-:Y:S01]  /*0900*/  IMAD.WIDE.U32 R14, R15, -0x2daee0ad, RZ ;  /* 0xd2511f530f0e7825 */ /* 0x000fe200078e00ff */
[----:B------:R-:W-:-:S03]  /*0910*/  IADD3 R11, PT, PT, R5, -0x126145ec, RZ ;  /* 0xed9eba14050b7810 */ /* 0x000fc60007ffe0ff */
[----:B------:R-:W-:Y:S01]  /*0920*/  IMAD.WIDE.U32 R12, R12, -0x2daee0ad, RZ ;  /* 0xd2511f530c0c7825 */ /* 0x000fe200078e00ff */
[----:B------:R-:W-:-:S04]  /*0930*/  LOP3.LUT R15, R7, R6, R15, 0x96, !PT ;  /* 0x00000006070f7212 */ /* 0x000fc800078e960f */
[----:B------:R-:W-:Y:S01]  /*0940*/  LOP3.LUT R6, R11, R14, R13, 0x96, !PT ;  /* 0x0000000e0b067212 */ /* 0x000fe200078e960d */
[----:B------:R-:W-:-:S04]  /*0950*/  IMAD.WIDE.U32 R14, R15, -0x326172a9, RZ ;  /* 0xcd9e8d570f0e7825 */ /* 0x000fc800078e00ff */
        /* <DEDUP_REMOVED lines=12> */
[----:B------:R-:W-:-:S04]  /*0a20*/  IMAD.WIDE.U32 R14, R15, -0x326172a9, RZ ;  /* 0xcd9e8d570f0e7825 */ /* 0x000fc800078e00ff */
[----:B------:R-:W-:Y:S01]  /*0a30*/  IMAD.WIDE.U32 R12, R12, -0x326172a9, RZ ;  /* 0xcd9e8d570c0c7825 */ /* 0x000fe200078e00ff */
[----:B------:R-:W-:-:S03]  /*0a40*/  LOP3.LUT R15, R7, R15, R6, 0x96, !PT ;  /* 0x0000000f070f7212 */ /* 0x000fc600078e9606 */
[----:B------:R-:W-:-:S05]  /*0a50*/  VIADD R11, R4, 0x5384540f ;  /* 0x5384540f040b7836 */ /* 0x000fca0000000000 */
        /* <DEDUP_REMOVED lines=9> */
[----:B------:R-:W-:-:S04]  /*0af0*/  IMAD.WIDE.U32 R10, R10, -0x326172a9, RZ ;  /* 0xcd9e8d570a0a7825 */ /* 0x000fc800078e00ff */
[----:B------:R-:W-:Y:S01]  /*0b00*/  VIADD R7, R4, 0x8ff34781 ;  /* 0x8ff3478104077836 */ /* 0x000fe20000000000 */
[----:B------:R-:W-:Y:S01]  /*0b10*/  LOP3.LUT R4, R13, R15, R12, 0x96, !PT ;  /* 0x0000000f0d047212 */ /* 0x000fe200078e960c */
[----:B------:R-:W-:Y:S01]  /*0b20*/  IMAD.MOV.U32 R13, RZ, RZ, 0x2f800000 ;  /* 0x2f800000ff0d7424 */ /* 0x000fe200078e00ff */
[----:B------:R-:W-:Y:S01]  /*0b30*/  I2FP.F32.U32 R10, R10 ;  /* 0x0000000a000a7245 */ /* 0x000fe20000201000 */
[----:B------:R-:W-:Y:S01]  /*0b40*/  IMAD.SHL.U32 R15, R9, 0x4, RZ ;  /* 0x00000004090f7824 */ /* 0x000fe200078e00ff */
[----:B------:R-:W-:Y:S01]  /*0b50*/  LOP3.LUT R14, R14, R11, R7, 0x96, !PT ;  /* 0x0000000b0e0e7212 */ /* 0x000fe200078e9607 */
[----:B------:R-:W-:Y:S02]  /*0b60*/  VIADD R7, R5, 0x96a522ad ;  /* 0x96a522ad05077836 */ /* 0x000fe40000000000 */
[----:B------:R-:W-:Y:S01]  /*0b70*/  IMAD.WIDE.U32 R4, R4, -0x2daee0ad, RZ ;  /* 0xd2511f5304047825 */ /* 0x000fe200078e00ff */
[----:B------:R-:W-:-:S03]  /*0b80*/  I2FP.F32.U32 R14, R14 ;  /* 0x0000000e000e7245 */ /* 0x000fc60000201000 */
[----:B------:R-:W-:Y:S01]  /*0b90*/  FFMA.FTZ R10, R10, R13, 1.1641532182693481445e-10 ;  /* 0x2f0000000a0a7423 */ /* 0x000fe2000001000d */
[----:B------:R-:W-:Y:S02]  /*0ba0*/  IADD3 R19, P1, PT, -R15, R2, RZ ;  /* 0x000000020f137210 */ /* 0x000fe40007f3e1ff */
[----:B------:R-:W-:Y:S01]  /*0bb0*/  LOP3.LUT R6, R6, R7, R5, 0x96, !PT ;  /* 0x0000000706067212 */ /* 0x000fe200078e9605 */
[-C--:B------:R-:W-:Y:S01]  /*0bc0*/  FFMA.FTZ R0, R14, R13.reuse, 1.1641532182693481445e-10 ;  /* 0x2f0000000e007423 */ /* 0x080fe2000001000d */
[----:B------:R-:W-:Y:S01]  /*0bd0*/  I2FP.F32.U32 R4, R4 ;  /* 0x0000000400047245 */ /* 0x000fe20000201000 */
[----:B------:R-:W-:Y:S01]  /*0be0*/  FMUL.FTZ R10, R10, 6.2831854820251464844 ;  /* 0x40c90fdb0a0a7820 */ /* 0x000fe20000410000 */
[----:B------:R-:W-:Y:S01]  /*0bf0*/  I2FP.F32.U32 R6, R6 ;  /* 0x0000000600067245 */ /* 0x000fe20000201000 */
[----:B------:R0:W1:Y:S01]  /*0c00*/  MUFU.LG2 R5, R0 ;  /* 0x0000000000057308 */ /* 0x0000620000000c00 */
[----:B------:R-:W-:Y:S01]  /*0c10*/  ISETP.GE.U32.AND P0, PT, R19, 0x1, PT ;  /* 0x000000011300780c */ /* 0x000fe20003f06070 */
[-C--:B------:R-:W-:Y:S01]  /*0c20*/  FFMA.FTZ R4, R4, R13.reuse, 1.1641532182693481445e-10 ;  /* 0x2f00000004047423 */ /* 0x080fe2000001000d */
[----:B------:R-:W-:Y:S01]  /*0c30*/  FMUL.RZ R11, R10, 0.15915493667125701904 ;  /* 0x3e22f9830a0b7820 */ /* 0x000fe2000040c000 */
[----:B------:R-:W-:-:S02]  /*0c40*/  FFMA.FTZ R6, R6, R13, 1.1641532182693481445e-10 ;  /* 0x2f00000006067423 */ /* 0x000fc4000001000d */
[----:B------:R-:W-:Y:S02]  /*0c50*/  FMUL.FTZ R10, R4, 6.2831854820251464844 ;  /* 0x40c90fdb040a7820 */ /* 0x000fe40000410000 */
[----:B------:R2:W3:Y:S01]  /*0c60*/  MUFU.LG2 R7, R6 ;  /* 0x0000000600077308 */ /* 0x0004e20000000c00 */
[----:B0-----:R-:W-:Y:S01]  /*0c70*/  SHF.L.U64.HI R0, R9, 0x2, R8 ;  /* 0x0000000209007819 */ /* 0x001fe20000010208 */
[----:B------:R-:W-:-:S06]  /*0c80*/  FMUL.RZ R12, R10, 0.15915493667125701904 ;  /* 0x3e22f9830a0c7820 */ /* 0x000fcc000040c000 */
[----:B------:R0:W4:Y:S01]  /*0c90*/  MUFU.SIN R14, R11 ;  /* 0x0000000b000e7308 */ /* 0x0001220000000400 */
[----:B--2---:R-:W-:Y:S02]  /*0ca0*/  IMAD.X R6, R3, 0x1, ~R0, P1 ;  /* 0x0000000103067824 */ /* 0x004fe400008e0e00 */
[----:B-1----:R-:W-:-:S04]  /*0cb0*/  FMUL.FTZ R5, R5, 0.69314718246459960938 ;  /* 0x3f31721805057820 */ /* 0x002fc80000410000 */
[----:B------:R-:W-:Y:S01]  /*0cc0*/  FMUL.FTZ R5, R5, -2 ;  /* 0xc000000005057820 */ /* 0x000fe20000410000 */
[----:B------:R-:W-:Y:S01]  /*0cd0*/  ISETP.GE.AND.EX P0, PT, R6, RZ, PT, P0 ;  /* 0x000000ff0600720c */ /* 0x000fe20003f06300 */
[----:B------:R0:W1:Y:S01]  /*0ce0*/  MUFU.COS R4, R11 ;  /* 0x0000000b00047308 */ /* 0x0000620000000000 */
[----:B---3--:R-:W-:-:S04]  /*0cf0*/  FMUL.FTZ R7, R7, 0.69314718246459960938 ;  /* 0x3f31721807077820 */ /* 0x008fc80000410000 */
[----:B------:R-:W-:-:S03]  /*0d00*/  FMUL.FTZ R7, R7, -2 ;  /* 0xc000000007077820 */ /* 0x000fc60000410000 */
[----:B------:R0:W2:Y:S08]  /*0d10*/  MUFU.SIN R10, R12 ;  /* 0x0000000c000a7308 */ /* 0x0000b00000000400 */
[----:B------:R0:W3:Y:S08]  /*0d20*/  MUFU.COS R16, R12 ;  /* 0x0000000c00107308 */ /* 0x0000f00000000000 */
[----:B------:R-:W0:Y:S08]  /*0d30*/  MUFU.SQRT R5, R5 ;  /* 0x0000000500057308 */ /* 0x000e300000002000 */
[----:B------:R-:W0:Y:S01]  /*0d40*/  MUFU.SQRT R7, R7 ;  /* 0x0000000700077308 */ /* 0x000e220000002000 */
[----:B-12-4-:R-:W-:Y:S05]  /*0d50*/  @!P0 EXIT ;  /* 0x000000000000894d */ /* 0x016fea0003800000 */
[----:B0-----:R-:W-:Y:S01]  /*0d60*/  IADD3 R12, P0, PT, R15, -R2, RZ ;  /* 0x800000020f0c7210 */ /* 0x001fe20007f1e0ff */
[----:B------:R-:W-:Y:S01]  /*0d70*/  FMUL.FTZ R14, R5, R14 ;  /* 0x0000000e050e7220 */ /* 0x000fe20000410000 */
[----:B------:R-:W-:Y:S01]  /*0d80*/  LOP3.LUT R11, R19, 0xf, RZ, 0xc0, !PT ;  /* 0x0000000f130b7812 */ /* 0x000fe200078ec0ff */
[----:B---3--:R-:W-:Y:S01]  /*0d90*/  FMUL.FTZ R16, R7, R16 ;  /* 0x0000001007107220 */ /* 0x008fe20000410000 */
[----:B------:R-:W-:Y:S01]  /*0da0*/  ISETP.GT.U32.AND P1, PT, R12, -0x10, PT ;  /* 0xfffffff00c00780c */ /* 0x000fe20003f24070 */
[----:B------:R-:W-:Y:S01]  /*0db0*/  IMAD.X R3, R0, 0x1, ~R3, P0 ;  /* 0x0000000100037824 */ /* 0x000fe200000e0e03 */
[----:B------:R-:W-:Y:S01]  /*0dc0*/  ISETP.NE.U32.AND P0, PT, R11, RZ, PT ;  /* 0x000000ff0b00720c */ /* 0x000fe20003f05070 */
[----:B------:R-:W-:Y:S01]  /*0dd0*/  FMUL.FTZ R17, R7, R10 ;  /* 0x0000000a07117220 */ /* 0x000fe20000410000 */
[----:B------:R-:W-:Y:S02]  /*0de0*/  IMAD.MOV.U32 R18, RZ, RZ, RZ ;  /* 0x000000ffff127224 */ /* 0x000fe400078e00ff */
[----:B------:R-:W-:Y:S01]  /*0df0*/  ISETP.GT.U32.AND.EX P1, PT, R3, -0x1, PT, P1 ;  /* 0xffffffff0300780c */ /* 0x000fe20003f24110 */
[----:B------:R-:W-:Y:S01]  /*0e00*/  FMUL.FTZ R3, R5, R4 ;  /* 0x0000000405037220 */ /* 0x000fe20000410000 */
[----:B------:R-:W-:Y:S01]  /*0e10*/  ISETP.NE.AND.EX P0, PT, RZ, RZ, PT, P0 ;  /* 0x000000ffff00720c */ /* 0x000fe20003f05300 */
[----:B------:R-:W-:-:S10]  /*0e20*/  IMAD.MOV.U32 R21, RZ, RZ, RZ ;  /* 0x000000ffff157224 */ /* 0x000fd400078e00ff */
[----:B------:R-:W-:Y:S05]  /*0e30*/  @P1 BRA `(.L_x_8) ;  /* 0x0000000000e81947 */ /* 0x000fea0003800000 */
[----:B------:R-:W0:Y:S01]  /*0e40*/  LDC.64 R4, c[0x0][0x380] ;  /* 0x0000e000ff047b82 */ /* 0x000e220000000a00 */
[----:B------:R-:W-:Y:S01]  /*0e50*/  LOP3.LUT R18, R19, 0xfffffff0, RZ, 0xc0, !PT ;  /* 0xfffffff013127812 */ /* 0x000fe200078ec0ff */
[----:B------:R-:W1:Y:S01]  /*0e60*/  LDCU UR6, c[0x0][0x3a0] ;  /* 0x00007400ff0677ac */ /* 0x000e620008000800 */
[----:B------:R-:W-:-:S05]  /*0e70*/  LOP3.LUT R21, R6, 0x7fffffff, RZ, 0xc0, !PT ;  /* 0x7fffffff06157812 */ /* 0x000fca00078ec0ff */
[----:B------:R-:W2:Y:S01]  /*0e80*/  LDC R7, c[0x0][0x39c] ;  /* 0x0000e700ff077b82 */ /* 0x000ea20000000800 */
[----:B------:R-:W-:Y:S01]  /*0e90*/  IMAD.MOV.U32 R6, RZ, RZ, R21 ;  /* 0x000000ffff067224 */ /* 0x000fe200078e0015 */
[----:B0-----:R-:W-:-:S04]  /*0ea0*/  LEA R4, P1, R9, R4, 0x3 ;  /* 0x0000000409047211 */ /* 0x001fc800078218ff */
[----:B------:R-:W-:Y:S02]  /*0eb0*/  IADD3 R12, P2, PT, R4, 0x10, RZ ;  /* 0x00000010040c7810 */ /* 0x000fe40007f5e0ff */
[----:B------:R-:W-:Y:S01]  /*0ec0*/  LEA.HI.X R5, R9, R5, R8, 0x3, P1 ;  /* 0x0000000509057211 */ /* 0x000fe200008f1c08 */
[----:B------:R-:W-:-:S04]  /*0ed0*/  IMAD.MOV.U32 R8, RZ, RZ, R18 ;  /* 0x000000ffff087224 */ /* 0x000fc800078e0012 */
[----:B-12---:R-:W-:-:S07]  /*0ee0*/  IMAD.X R13, RZ, RZ, R5, P2 ;  /* 0x000000ffff0d7224 */ /* 0x006fce00010e0605 */
.L_x_9:
[--C-:B------:R-:W-:Y:S01]  /*0ef0*/  FFMA.FTZ R4, R3, UR6, R7.reuse ;  /* 0x0000000603047c23 */ /* 0x100fe20008010007 */
[----:B------:R-:W-:Y:S01]  /*0f00*/  FFMA.FTZ R10, R14, UR6, R7 ;  /* 0x000000060e0a7c23 */ /* 0x000fe20008010007 */
[----:B------:R-:W-:Y:S01]  /*0f10*/  IMAD.MOV.U32 R5, RZ, RZ, R13 ;  /* 0x000000ffff057224 */ /* 0x000fe200078e000d */
[----:B------:R-:W-:Y:S02]  /*0f20*/  IADD3 R8, P1, PT, R8, -0x10, RZ ;  /* 0xfffffff008087810 */ /* 0x000fe40007f3e0ff */
[----:B------:R-:W-:Y:S01]  /*0f30*/  F2FP.BF16.F32.PACK_AB R9, RZ, R4 ;  /* 0x00000004ff09723e */ /* 0x000fe200000010ff */
[----:B------:R-:W-:Y:S01]  /*0f40*/  IMAD.MOV.U32 R4, RZ, RZ, R12 ;  /* 0x000000ffff047224 */ /* 0x000fe200078e000c */
[----:B------:R-:W-:Y:S02]  /*0f50*/  F2FP.BF16.F32.PACK_AB R10, RZ, R10 ;  /* 0x0000000aff0a723e */ /* 0x000fe400000010ff */
[C---:B------:R-:W-:Y:S02]  /*0f60*/  PRMT R20, R9.reuse, 0x7610, R20 ;  /* 0x0000761009147816 */ /* 0x040fe40000000014 */
[----:B------:R-:W-:-:S02]  /*0f70*/  PRMT R22, R9, 0x7610, R22 ;  /* 0x0000761009167816 */ /* 0x000fc40000000016 */
[C---:B------:R-:W-:Y:S01]  /*0f80*/  PRMT R23, R9.reuse, 0x7610, R23 ;  /* 0x0000761009177816 */ /* 0x040fe20000000017 */
[----:B------:R0:W-:Y:S01]  /*0f90*/  STG.E.U16 desc[UR4][R4.64+-0x10], R20 ;  /* 0xfffff01404007986 */ /* 0x0001e2000c101504 */
[----:B------:R-:W-:Y:S01]  /*0fa0*/  PRMT R25, R9, 0x7610, R25 ;  /* 0x0000761009197816 */ /* 0x000fe20000000019 */
[----:B------:R-:W-:Y:S01]  /*0fb0*/  FFMA.FTZ R9, R16, UR6, R7 ;  /* 0x0000000610097c23 */ /* 0x000fe20008010007 */
[C---:B------:R-:W-:Y:S01]  /*0fc0*/  PRMT R12, R10.reuse, 0x7610, R12 ;  /* 0x000076100a0c7816 */ /* 0x040fe2000000000c */
[----:B------:R1:W-:Y:S01]  /*0fd0*/  STG.E.U16 desc[UR4][R4.64+-0x8], R22 ;  /* 0xfffff81604007986 */ /* 0x0003e2000c101504 */
[C---:B------:R-:W-:Y:S02]  /*0fe0*/  PRMT R13, R10.reuse, 0x7610, R13 ;  /* 0x000076100a0d7816 */ /* 0x040fe4000000000d */
[C---:B------:R-:W-:Y:S01]  /*0ff0*/  PRMT R24, R10.reuse, 0x7610, R24 ;  /* 0x000076100a187816 */ /* 0x040fe20000000018 */
[----:B------:R2:W-:Y:S01]  /*1000*/  STG.E.U16 desc[UR4][R4.64], R23 ;  /* 0x0000001704007986 */ /* 0x0005e2000c101504 */
[----:B------:R-:W-:Y:S01]  /*1010*/  PRMT R26, R10, 0x7610, R26 ;  /* 0x000076100a1a7816 */ /* 0x000fe2000000001a */
[----:B------:R-:W-:Y:S01]  /*1020*/  FFMA.FTZ R10, R17, UR6, R7 ;  /* 0x00000006110a7c23 */ /* 0x000fe20008010007 */
[----:B------:R-:W-:Y:S01]  /*1030*/  F2FP.BF16.F32.PACK_AB R9, RZ, R9 ;  /* 0x00000009ff09723e */ /* 0x000fe200000010ff */
[----:B------:R3:W-:Y:S01]  /*1040*/  STG.E.U16 desc[UR4][R4.64+0x8], R25 ;  /* 0x0000081904007986 */ /* 0x0007e2000c101504 */
[----:B------:R-:W-:-:S02]  /*1050*/  IADD3.X R6, PT, PT, R6, -0x1, RZ, P1, !PT ;  /* 0xffffffff06067810 */ /* 0x000fc40000ffe4ff */
[----:B------:R-:W-:Y:S01]  /*1060*/  F2FP.BF16.F32.PACK_AB R10, RZ, R10 ;  /* 0x0000000aff0a723e */ /* 0x000fe200000010ff */
[----:B------:R4:W-:Y:S01]  /*1070*/  STG.E.U16 desc[UR4][R4.64+0x2], R24 ;  /* 0x0000021804007986 */ /* 0x0009e2000c101504 */
[C---:B0-----:R-:W-:Y:S02]  /*1080*/  PRMT R20, R9.reuse, 0x7610, R20 ;  /* 0x0000761009147816 */ /* 0x041fe40000000014 */
[C---:B-1----:R-:W-:Y:S01]  /*1090*/  PRMT R22, R10.reuse, 0x7610, R22 ;  /* 0x000076100a167816 */ /* 0x042fe20000000016 */
[----:B------:R-:W-:Y:S01]  /*10a0*/  STG.E.U16 desc[UR4][R4.64+0xa], R26 ;  /* 0x00000a1a04007986 */ /* 0x000fe2000c101504 */
[C---:B--2---:R-:W-:Y:S02]  /*10b0*/  PRMT R23, R9.reuse, 0x7610, R23 ;  /* 0x0000761009177816 */ /* 0x044fe40000000017 */
[----:B------:R-:W-:Y:S01]  /*10c0*/  PRMT R27, R10, 0x7610, R27 ;  /* 0x000076100a1b7816 */ /* 0x000fe2000000001b */
[----:B------:R-:W-:Y:S01]  /*10d0*/  STG.E.U16 desc[UR4][R4.64+-0xc], R9 ;  /* 0xfffff40904007986 */ /* 0x000fe2000c101504 */
[----:B---3--:R-:W-:-:S02]  /*10e0*/  PRMT R25, R9, 0x7610, R25 ;  /* 0x0000761009197816 */ /* 0x008fc40000000019 */
[----:B------:R-:W-:Y:S01]  /*10f0*/  ISETP.NE.U32.AND P1, PT, R8, RZ, PT ;  /* 0x000000ff0800720c */ /* 0x000fe20003f25070 */
[----:B------:R-:W-:Y:S01]  /*1100*/  STG.E.U16 desc[UR4][R4.64+-0x4], R20 ;  /* 0xfffffc1404007986 */ /* 0x000fe2000c101504 */
[----:B----4-:R-:W-:Y:S02]  /*1110*/  PRMT R24, R10, 0x7610, R24 ;  /* 0x000076100a187816 */ /* 0x010fe40000000018 */
[----:B------:R-:W-:Y:S01]  /*1120*/  ISETP.NE.AND.EX P1, PT, R6, RZ, PT, P1 ;  /* 0x000000ff0600720c */ /* 0x000fe20003f25310 */
[----:B------:R-:W-:Y:S04]  /*1130*/  STG.E.U16 desc[UR4][R4.64+0x4], R23 ;  /* 0x0000041704007986 */ /* 0x000fe8000c101504 */
[----:B------:R-:W-:Y:S04]  /*1140*/  STG.E.U16 desc[UR4][R4.64+0xc], R25 ;  /* 0x00000c1904007986 */ /* 0x000fe8000c101504 */
[----:B------:R-:W-:Y:S04]  /*1150*/  STG.E.U16 desc[UR4][R4.64+-0xa], R10 ;  /* 0xfffff60a04007986 */ /* 0x000fe8000c101504 */
[----:B------:R-:W-:Y:S04]  /*1160*/  STG.E.U16 desc[UR4][R4.64+-0x2], R22 ;  /* 0xfffffe1604007986 */ /* 0x000fe8000c101504 */
[----:B------:R-:W-:Y:S04]  /*1170*/  STG.E.U16 desc[UR4][R4.64+0x6], R24 ;  /* 0x0000061804007986 */ /* 0x000fe8000c101504 */
[----:B------:R-:W-:Y:S04]  /*1180*/  STG.E.U16 desc[UR4][R4.64+0xe], R27 ;  /* 0x00000e1b04007986 */ /* 0x000fe8000c101504 */
[----:B------:R0:W-:Y:S04]  /*1190*/  STG.E.U16 desc[UR4][R4.64+-0xe], R12 ;  /* 0xfffff20c04007986 */ /* 0x0001e8000c101504 */
[----:B------:R1:W-:Y:S01]  /*11a0*/  STG.E.U16 desc[UR4][R4.64+-0x6], R13 ;  /* 0xfffffa0d04007986 */ /* 0x0003e2000c101504 */
[----:B0-----:R-:W-:-:S05]  /*11b0*/  IADD3 R12, P2, PT, R4, 0x20, RZ ;  /* 0x00000020040c7810 */ /* 0x001fca0007f5e0ff */
[----:B-1----:R-:W-:Y:S01]  /*11c0*/  IMAD.X R13, RZ, RZ, R5, P2 ;  /* 0x000000ffff0d7224 */ /* 0x002fe200010e0605 */
[----:B------:R-:W-:Y:S07]  /*11d0*/  @P1 BRA `(.L_x_9) ;  /* 0xfffffffc00441947 */ /* 0x000fee000383ffff */
.L_x_8:
[----:B------:R-:W-:Y:S05]  /*11e0*/  @!P0 EXIT ;  /* 0x000000000000894d */ /* 0x000fea0003800000 */
[----:B------:R-:W-:Y:S02]  /*11f0*/  ISETP.GE.U32.AND P1, PT, R11, 0x8, PT ;  /* 0x000000080b00780c */ /* 0x000fe40003f26070 */
[----:B------:R-:W-:Y:S02]  /*1200*/  LOP3.LUT R19, R19, 0x7, RZ, 0xc0, !PT ;  /* 0x0000000713137812 */ /* 0x000fe400078ec0ff */
[----:B------:R-:W-:Y:S02]  /*1210*/  ISETP.GE.U32.AND.EX P1, PT, RZ, RZ, PT, P1 ;  /* 0x000000ffff00720c */ /* 0x000fe40003f26110 */
[----:B------:R-:W-:-:S04]  /*1220*/  ISETP.NE.U32.AND P0, PT, R19, RZ, PT ;  /* 0x000000ff1300720c */ /* 0x000fc80003f05070 */
[----:B------:R-:W-:-:S07]  /*1230*/  ISETP.NE.AND.EX P0, PT, RZ, RZ, PT, P0 ;  /* 0x000000ffff00720c */ /* 0x000fce0003f05300 */
[----:B------:R-:W-:Y:S06]  /*1240*/  @!P1 BRA `(.L_x_10) ;  /* 0x00000008005c9947 */ /* 0x000fec0003800000 */
[----:B------:R-:W0:Y:S01]  /*1250*/  LDC.64 R4, c[0x0][0x380] ;  /* 0x0000e000ff047b82 */ /* 0x000e220000000a00 */
[C---:B------:R-:W-:Y:S01]  /*1260*/  SHF.L.U32 R9, R18.reuse, 0x2, RZ ;  /* 0x0000000212097819 */ /* 0x040fe200000006ff */
[C---:B------:R-:W-:Y:S01]  /*1270*/  VIADD R6, R18.reuse, 0x1 ;  /* 0x0000000112067836 */ /* 0x040fe20000000000 */
[----:B------:R-:W-:Y:S01]  /*1280*/  IADD3 R7, P1, PT, R18, R15, RZ ;  /* 0x0000000f12077210 */ /* 0x000fe20007f3e0ff */
[----:B------:R-:W1:Y:S01]  /*1290*/  LDCU UR6, c[0x0][0x3a0] ;  /* 0x00007400ff0677ac */ /* 0x000e620008000800 */
[C---:B------:R-:W-:Y:S01]  /*12a0*/  ISETP.EQ.AND P3, PT, R9.reuse, RZ, PT ;  /* 0x000000ff0900720c */ /* 0x040fe20003f62270 */
[----:B------:R-:W-:Y:S01]  /*12b0*/  IMAD.SHL.U32 R13, R6, 0x4, RZ ;  /* 0x00000004060d7824 */ /* 0x000fe200078e00ff */
[----:B------:R-:W-:Y:S01]  /*12c0*/  ISETP.EQ.AND P2, PT, R9, 0x4, PT ;  /* 0x000000040900780c */ /* 0x000fe20003f42270 */
[----:B------:R-:W1:Y:S01]  /*12d0*/  LDC R20, c[0x0][0x39c] ;  /* 0x0000e700ff147b82 */ /* 0x000e620000000800 */
[----:B------:R-:W-:Y:S01]  /*12e0*/  IMAD.X R10, R21, 0x1, R0, P1 ;  /* 0x00000001150a7824 */ /* 0x000fe200008e0600 */
[----:B------:R-:W-:-:S02]  /*12f0*/  ISETP.EQ.AND P1, PT, R9, 0x8, PT ;  /* 0x000000080900780c */ /* 0x000fc40003f22270 */
[----:B------:R-:W-:Y:S02]  /*1300*/  LOP3.LUT R13, R13, 0xfffffffc, RZ, 0xc0, !PT ;  /* 0xfffffffc0d0d7812 */ /* 0x000fe400078ec0ff */
[----:B------:R-:W-:Y:S02]  /*1310*/  ISETP.EQ.AND P4, PT, R9, 0xc, PT ;  /* 0x0000000c0900780c */ /* 0x000fe40003f82270 */
[----:B------:R-:W-:-:S05]  /*1320*/  IADD3 R6, P6, PT, R6, R15, RZ ;  /* 0x0000000f06067210 */ /* 0x000fca0007fde0ff */
[----:B------:R-:W-:Y:S01]  /*1330*/  IMAD.X R11, RZ, RZ, R0, P6 ;  /* 0x000000ffff0b7224 */ /* 0x000fe200030e0600 */
[CC--:B0-----:R-:W-:Y:S02]  /*1340*/  LEA R8, P5, R7.reuse, R4.reuse, 0x1 ;  /* 0x0000000407087211 */ /* 0x0c1fe400078a08ff */
[----:B------:R-:W-:Y:S02]  /*1350*/  LEA R12, P6, R6, R4, 0x1 ;  /* 0x00000004060c7211 */ /* 0x000fe400078c08ff */
[-C--:B------:R-:W-:Y:S01]  /*1360*/  LEA.HI.X R9, R7, R5.reuse, R10, 0x1, P5 ;  /* 0x0000000507097211 */ /* 0x080fe200028f0c0a */
[----:B------:R-:W-:Y:S01]  /*1370*/  @P3 IMAD.MOV.U32 R7, RZ, RZ, R3 ;  /* 0x000000ffff073224 */ /* 0x000fe200078e0003 */
[C---:B------:R-:W-:Y:S01]  /*1380*/  ISETP.EQ.AND P5, PT, R13.reuse, RZ, PT ;  /* 0x000000ff0d00720c */ /* 0x040fe20003fa2270 */
[----:B------:R-:W-:Y:S01]  /*1390*/  @P2 IMAD.MOV.U32 R7, RZ, RZ, R14 ;  /* 0x000000ffff072224 */ /* 0x000fe200078e000e */
[C---:B------:R-:W-:Y:S01]  /*13a0*/  ISETP.EQ.AND P3, PT, R13.reuse, 0x4, PT ;  /* 0x000000040d00780c */ /* 0x040fe20003f62270 */
[----:B------:R-:W-:Y:S01]  /*13b0*/  VIADD R10, R18, 0x2 ;  /* 0x00000002120a7836 */ /* 0x000fe20000000000 */
[C---:B------:R-:W-:Y:S01]  /*13c0*/  ISETP.EQ.AND P2, PT, R13.reuse, 0x8, PT ;  /* 0x000000080d00780c */ /* 0x040fe20003f42270 */
[----:B------:R-:W-:Y:S01]  /*13d0*/  @P1 IMAD.MOV.U32 R7, RZ, RZ, R16 ;  /* 0x000000ffff071224 */ /* 0x000fe200078e0010 */
[----:B------:R-:W-:Y:S01]  /*13e0*/  ISETP.EQ.AND P1, PT, R13, 0xc, PT ;  /* 0x0000000c0d00780c */ /* 0x000fe20003f22270 */
[----:B------:R-:W-:Y:S01]  /*13f0*/  IMAD.SHL.U32 R22, R10, 0x4, RZ ;  /* 0x000000040a167824 */ /* 0x000fe200078e00ff */
[----:B------:R-:W-:Y:S01]  /*1400*/  LEA.HI.X R13, R6, R5, R11, 0x1, P6 ;  /* 0x00000005060d7211 */ /* 0x000fe200030f0c0b */
[----:B------:R-:W-:-:S02]  /*1410*/  @P4 IMAD.MOV.U32 R7, RZ, RZ, R17 ;  /* 0x000000ffff074224 */ /* 0x000fc400078e0011 */
[----:B------:R-:W-:Y:S01]  /*1420*/  VIADD R6, R18, 0x3 ;  /* 0x0000000312067836 */ /* 0x000fe20000000000 */
[----:B------:R-:W-:Y:S01]  /*1430*/  LOP3.LUT R22, R22, 0xfffffffc, RZ, 0xc0, !PT ;  /* 0xfffffffc16167812 */ /* 0x000fe200078ec0ff */
[----:B------:R-:W-:Y:S01]  /*1440*/  @P5 IMAD.MOV.U32 R21, RZ, RZ, R3 ;  /* 0x000000ffff155224 */ /* 0x000fe200078e0003 */
[----:B------:R-:W-:Y:S01]  /*1450*/  IADD3 R11, P5, PT, R10, R15, RZ ;  /* 0x0000000f0a0b7210 */ /* 0x000fe20007fbe0ff */
[----:B-1----:R-:W-:Y:S01]  /*1460*/  FFMA.FTZ R7, R7, UR6, R20 ;  /* 0x0000000607077c23 */ /* 0x002fe20008010014 */
[----:B------:R-:W-:Y:S01]  /*1470*/  @P3 IMAD.MOV.U32 R21, RZ, RZ, R14 ;  /* 0x000000ffff153224 */ /* 0x000fe200078e000e */
[C---:B------:R-:W-:Y:S01]  /*1480*/  ISETP.EQ.AND P4, PT, R22.reuse, RZ, PT ;  /* 0x000000ff1600720c */ /* 0x040fe20003f82270 */
[----:B------:R-:W-:Y:S01]  /*1490*/  @P2 IMAD.MOV.U32 R21, RZ, RZ, R16 ;  /* 0x000000ffff152224 */ /* 0x000fe200078e0010 */
[C---:B------:R-:W-:Y:S01]  /*14a0*/  ISETP.EQ.AND P2, PT, R22.reuse, 0x8, PT ;  /* 0x000000081600780c */ /* 0x040fe20003f42270 */
[----:B------:R-:W-:Y:S01]  /*14b0*/  IMAD.X R24, RZ, RZ, R0, P5 ;  /* 0x000000ffff187224 */ /* 0x000fe200028e0600 */
[----:B------:R-:W-:Y:S01]  /*14c0*/  ISETP.EQ.AND P5, PT, R22, 0x4, PT ;  /* 0x000000041600780c */ /* 0x000fe20003fa2270 */
[----:B------:R-:W-:Y:S01]  /*14d0*/  IMAD.SHL.U32 R23, R6, 0x4, RZ ;  /* 0x0000000406177824 */ /* 0x000fe200078e00ff */
[----:B------:R-:W-:Y:S01]  /*14e0*/  ISETP.EQ.AND P3, PT, R22, 0xc, PT ;  /* 0x0000000c1600780c */ /* 0x000fe20003f62270 */
[----:B------:R-:W-:Y:S01]  /*14f0*/  @P1 IMAD.MOV.U32 R21, RZ, RZ, R17 ;  /* 0x000000ffff151224 */ /* 0x000fe200078e0011 */
[----:B------:R-:W-:-:S02]  /*1500*/  F2FP.BF16.F32.PACK_AB R22, RZ, R7 ;  /* 0x00000007ff16723e */ /* 0x000fc400000010ff */
[-C--:B------:R-:W-:Y:S01]  /*1510*/  LEA R10, P6, R11, R4.reuse, 0x1 ;  /* 0x000000040b0a7211 */ /* 0x080fe200078c08ff */
[----:B------:R-:W-:Y:S01]  /*1520*/  FFMA.FTZ R21, R21, UR6, R20 ;  /* 0x0000000615157c23 */ /* 0x000fe20008010014 */
[----:B------:R-:W-:Y:S01]  /*1530*/  LOP3.LUT R7, R23, 0xfffffffc, RZ, 0xc0, !PT ;  /* 0xfffffffc17077812 */ /* 0x000fe200078ec0ff */
[----:B------:R-:W-:Y:S01]  /*1540*/  @P4 IMAD.MOV.U32 R23, RZ, RZ, R3 ;  /* 0x000000ffff174224 */ /* 0x000fe200078e0003 */
[----:B------:R-:W-:Y:S01]  /*1550*/  PRMT R25, R22, 0x7610, R25 ;  /* 0x0000761016197816 */ /* 0x000fe20000000019 */
[----:B------:R-:W-:Y:S01]  /*1560*/  VIADD R22, R18, 0x4 ;  /* 0x0000000412167836 */ /* 0x000fe20000000000 */
[----:B------:R-:W-:Y:S01]  /*1570*/  LEA.HI.X R11, R11, R5, R24, 0x1, P6 ;  /* 0x000000050b0b7211 */ /* 0x000fe200030f0c18 */
[----:B------:R-:W-:Y:S01]  /*1580*/  @P5 IMAD.MOV.U32 R23, RZ, RZ, R14 ;  /* 0x000000ffff175224 */ /* 0x000fe200078e000e */
[C---:B------:R-:W-:Y:S01]  /*1590*/  ISETP.EQ.AND P1, PT, R7.reuse, RZ, PT ;  /* 0x000000ff0700720c */ /* 0x040fe20003f22270 */
[----:B------:R-:W-:Y:S01]  /*15a0*/  IMAD.SHL.U32 R24, R22, 0x4, RZ ;  /* 0x0000000416187824 */ /* 0x000fe200078e00ff */
[----:B------:R0:W-:Y:S01]  /*15b0*/  STG.E.U16 desc[UR4][R8.64], R25 ;  /* 0x0000001908007986 */ /* 0x0001e2000c101504 */
[----:B------:R-:W-:Y:S01]  /*15c0*/  IADD3 R26, P4, PT, R6, R15, RZ ;  /* 0x0000000f061a7210 */ /* 0x000fe20007f9e0ff */
[----:B------:R-:W-:Y:S01]  /*15d0*/  @P2 IMAD.MOV.U32 R23, RZ, RZ, R16 ;  /* 0x000000ffff172224 */ /* 0x000fe200078e0010 */
[----:B------:R-:W-:Y:S01]  /*15e0*/  ISETP.EQ.AND P5, PT, R7, 0x4, PT ;  /* 0x000000040700780c */ /* 0x000fe20003fa2270 */
[----:B------:R-:W-:Y:S01]  /*15f0*/  @P3 IMAD.MOV.U32 R23, RZ, RZ, R17 ;  /* 0x000000ffff173224 */ /* 0x000fe200078e0011 */
[----:B------:R-:W-:-:S02]  /*1600*/  LEA R6, P6, R26, R4, 0x1 ;  /* 0x000000041a067211 */ /* 0x000fc400078c08ff */
[----:B------:R-:W-:Y:S01]  /*1610*/  ISETP.EQ.AND P2, PT, R7, 0xc, PT ;  /* 0x0000000c0700780c */ /* 0x000fe20003f42270 */
[----:B------:R-:W-:Y:S01]  /*1620*/  FFMA.FTZ R23, R23, UR6, R20 ;  /* 0x0000000617177c23 */ /* 0x000fe20008010014 */
[----:B0-----:R-:W-:Y:S02]  /*1630*/  F2FP.BF16.F32.PACK_AB R9, RZ, R21 ;  /* 0x00000015ff09723e */ /* 0x001fe400000010ff */
[----:B------:R-:W-:Y:S01]  /*1640*/  LOP3.LUT R21, R24, 0xfffffffc, RZ, 0xc0, !PT ;  /* 0xfffffffc18157812 */ /* 0x000fe200078ec0ff */
[----:B------:R-:W-:Y:S01]  /*1650*/  IMAD.X R24, RZ, RZ, R0, P4 ;  /* 0x000000ffff187224 */ /* 0x000fe200020e0600 */
[----:B------:R-:W-:-:S03]  /*1660*/  @P1 MOV R25, R3 ;  /* 0x0000000300191202 */ /* 0x000fc60000000f00 */
[----:B------:R-:W-:Y:S01]  /*1670*/  @P5 IMAD.MOV.U32 R25, RZ, RZ, R14 ;  /* 0x000000ffff195224 */ /* 0x000fe200078e000e */
[----:B------:R-:W-:Y:S02]  /*1680*/  ISETP.EQ.AND P4, PT, R21, RZ, PT ;  /* 0x000000ff1500720c */ /* 0x000fe40003f82270 */
[----:B------:R-:W-:Y:S02]  /*1690*/  ISETP.EQ.AND P1, PT, R7, 0x8, PT ;  /* 0x000000080700780c */ /* 0x000fe40003f22270 */
[----:B------:R-:W-:Y:S01]  /*16a0*/  LEA.HI.X R7, R26, R5, R24, 0x1, P6 ;  /* 0x000000051a077211 */ /* 0x000fe200030f0c18 */
[----:B------:R-:W-:Y:S01]  /*16b0*/  VIADD R24, R18, 0x5 ;  /* 0x0000000512187836 */ /* 0x000fe20000000000 */
[----:B------:R-:W-:Y:S02]  /*16c0*/  ISETP.EQ.AND P3, PT, R21, 0x4, PT ;  /* 0x000000041500780c */ /* 0x000fe40003f62270 */
[----:B------:R-:W-:Y:S01]  /*16d0*/  PRMT R28, R9, 0x7610, R28 ;  /* 0x00007610091c7816 */ /* 0x000fe2000000001c */
[----:B------:R-:W-:Y:S01]  /*16e0*/  IMAD.SHL.U32 R9, R24, 0x4, RZ ;  /* 0x0000000418097824 */ /* 0x000fe200078e00ff */
[----:B------:R-:W-:-:S02]  /*16f0*/  ISETP.EQ.AND P5, PT, R21, 0xc, PT ;  /* 0x0000000c1500780c */ /* 0x000fc40003fa2270 */
[----:B------:R-:W-:Y:S01]  /*1700*/  IADD3 R22, P6, PT, R22, R15, RZ ;  /* 0x0000000f16167210 */ /* 0x000fe20007fde0ff */
[----:B------:R-:W-:Y:S01]  /*1710*/  @P4 IMAD.MOV.U32 R27, RZ, RZ, R3 ;  /* 0x000000ffff1b4224 */ /* 0x000fe200078e0003 */
[----:B------:R-:W-:Y:S01]  /*1720*/  ISETP.EQ.AND P4, PT, R21, 0x8, PT ;  /* 0x000000081500780c */ /* 0x000fe20003f82270 */
[----:B------:R0:W-:Y:S01]  /*1730*/  STG.E.U16 desc[UR4][R12.64], R28 ;  /* 0x0000001c0c007986 */ /* 0x0001e2000c101504 */
[----:B------:R-:W-:Y:S01]  /*1740*/  LOP3.LUT R21, R9, 0xfffffffc, RZ, 0xc0, !PT ;  /* 0xfffffffc09157812 */ /* 0x000fe200078ec0ff */
[----:B------:R-:W-:Y:S01]  /*1750*/  @P1 IMAD.MOV.U32 R25, RZ, RZ, R16 ;  /* 0x000000ffff191224 */ /* 0x000fe200078e0010 */
[----:B------:R-:W-:Y:S01]  /*1760*/  F2FP.BF16.F32.PACK_AB R23, RZ, R23 ;  /* 0x00000017ff17723e */ /* 0x000fe200000010ff */
[----:B------:R-:W-:Y:S01]  /*1770*/  @P3 IMAD.MOV.U32 R27, RZ, RZ, R14 ;  /* 0x000000ffff1b3224 */ /* 0x000fe200078e000e */
[C---:B------:R-:W-:Y:S01]  /*1780*/  ISETP.EQ.AND P3, PT, R21.reuse, RZ, PT ;  /* 0x000000ff1500720c */ /* 0x040fe20003f62270 */
[----:B------:R-:W-:Y:S01]  /*1790*/  IMAD.X R26, RZ, RZ, R0, P6 ;  /* 0x000000ffff1a7224 */ /* 0x000fe200030e0600 */
[----:B------:R-:W-:Y:S01]  /*17a0*/  ISETP.EQ.AND P1, PT, R21, 0x4, PT ;  /* 0x000000041500780c */ /* 0x000fe20003f22270 */
[----:B------:R-:W-:Y:S01]  /*17b0*/  @P2 IMAD.MOV.U32 R25, RZ, RZ, R17 ;  /* 0x000000ffff192224 */ /* 0x000fe200078e0011 */
[----:B------:R-:W-:Y:S01]  /*17c0*/  LEA R8, P6, R22, R4, 0x1 ;  /* 0x0000000416087211 */ /* 0x000fe200078c08ff */
[----:B0-----:R-:W-:-:S03]  /*17d0*/  VIADD R12, R18, 0x6 ;  /* 0x00000006120c7836 */ /* 0x001fc60000000000 */
[----:B------:R-:W-:Y:S01]  /*17e0*/  LEA.HI.X R9, R22, R5, R26, 0x1, P6 ;  /* 0x0000000516097211 */ /* 0x000fe200030f0c1a */
[----:B------:R-:W-:Y:S01]  /*17f0*/  @P4 IMAD.MOV.U32 R27, RZ, RZ, R16 ;  /* 0x000000ffff1b4224 */ /* 0x000fe200078e0010 */
[C---:B------:R-:W-:Y:S01]  /*1800*/  ISETP.EQ.AND P6, PT, R21.reuse, 0x8, PT ;  /* 0x000000081500780c */ /* 0x040fe20003fc2270 */
[----:B------:R-:W-:Y:S01]  /*1810*/  IMAD.SHL.U32 R13, R12, 0x4, RZ ;  /* 0x000000040c0d7824 */ /* 0x000fe200078e00ff */
[----:B------:R-:W-:Y:S01]  /*1820*/  ISETP.EQ.AND P4, PT, R21, 0xc, PT ;  /* 0x0000000c1500780c */ /* 0x000fe20003f82270 */
[----:B------:R-:W-:Y:S01]  /*1830*/  VIADD R22, R18, 0x7 ;  /* 0x0000000712167836 */ /* 0x000fe20000000000 */
[----:B------:R-:W-:Y:S01]  /*1840*/  PRMT R26, R23, 0x7610, R26 ;  /* 0x00007610171a7816 */ /* 0x000fe2000000001a */
[----:B------:R-:W-:Y:S01]  /*1850*/  @P3 IMAD.MOV.U32 R21, RZ, RZ, R3 ;  /* 0x000000ffff153224 */ /* 0x000fe200078e0003 */
[----:B------:R-:W-:Y:S01]  /*1860*/  LOP3.LUT R13, R13, 0xfffffffc, RZ, 0xc0, !PT ;  /* 0xfffffffc0d0d7812 */ /* 0x000fe200078ec0ff */
[----:B------:R-:W-:Y:S01]  /*1870*/  @P1 IMAD.MOV.U32 R21, RZ, RZ, R14 ;  /* 0x000000ffff151224 */ /* 0x000fe200078e000e */
[----:B------:R-:W-:Y:S01]  /*1880*/  IADD3 R23, P2, PT, R24, R15, RZ ;  /* 0x0000000f18177210 */ /* 0x000fe20007f5e0ff */
[----:B------:R-:W-:Y:S01]  /*1890*/  IMAD.SHL.U32 R24, R22, 0x4, RZ ;  /* 0x0000000416187824 */ /* 0x000fe200078e00ff */
[C---:B------:R-:W-:Y:S01]  /*18a0*/  ISETP.EQ.AND P3, PT, R13.reuse, RZ, PT ;  /* 0x000000ff0d00720c */ /* 0x040fe20003f62270 */
[----:B------:R0:W-:Y:S01]  /*18b0*/  STG.E.U16 desc[UR4][R10.64], R26 ;  /* 0x0000001a0a007986 */ /* 0x0001e2000c101504 */
[C---:B------:R-:W-:Y:S01]  /*18c0*/  ISETP.EQ.AND P1, PT, R13.reuse, 0x4, PT ;  /* 0x000000040d00780c */ /* 0x040fe20003f22270 */
[--C-:B------:R-:W-:Y:S01]  /*18d0*/  @P5 IMAD.MOV.U32 R27, RZ, RZ, R17.reuse ;  /* 0x000000ffff1b5224 */ /* 0x100fe200078e0011 */
[----:B------:R-:W-:Y:S01]  /*18e0*/  LOP3.LUT R24, R24, 0xfffffffc, RZ, 0xc0, !PT ;  /* 0xfffffffc18187812 */ /* 0x000fe200078ec0ff */
[----:B------:R-:W-:Y:S01]  /*18f0*/  @P6 IMAD.MOV.U32 R21, RZ, RZ, R16 ;  /* 0x000000ffff156224 */ /* 0x000fe200078e0010 */
[C---:B------:R-:W-:Y:S01]  /*1900*/  ISETP.EQ.AND P5, PT, R13.reuse, 0x8, PT ;  /* 0x000000080d00780c */ /* 0x040fe20003fa2270 */
[----:B------:R-:W-:Y:S01]  /*1910*/  @P4 IMAD.MOV.U32 R21, RZ, RZ, R17 ;  /* 0x000000ffff154224 */ /* 0x000fe200078e0011 */
[----:B------:R-:W-:Y:S01]  /*1920*/  ISETP.EQ.AND P6, PT, R13, 0xc, PT ;  /* 0x0000000c0d00780c */ /* 0x000fe20003fc2270 */
[----:B------:R-:W-:Y:S01]  /*1930*/  FFMA.FTZ R25, R25, UR6, R20 ;  /* 0x0000000619197c23 */ /* 0x000fe20008010014 */
[----:B------:R-:W-:-:S02]  /*1940*/  VIADD R18, R18, 0x8 ;  /* 0x0000000812127836 */ /* 0x000fc40000000000 */
[----:B------:R-:W-:Y:S01]  /*1950*/  FFMA.FTZ R21, R21, UR6, R20 ;  /* 0x0000000615157c23 */ /* 0x000fe20008010014 */
[----:B0-----:R-:W-:Y:S01]  /*1960*/  IMAD.X R26, RZ, RZ, R0, P2 ;  /* 0x000000ffff1a7224 */ /* 0x001fe200010e0600 */
[CC--:B------:R-:W-:Y:S02]  /*1970*/  LEA R10, P2, R23.reuse, R4.reuse, 0x1 ;  /* 0x00000004170a7211 */ /* 0x0c0fe400078408ff */
[----:B------:R-:W-:Y:S02]  /*1980*/  F2FP.BF16.F32.PACK_AB R25, RZ, R25 ;  /* 0x00000019ff19723e */ /* 0x000fe400000010ff */
[----:B------:R-:W-:Y:S01]  /*1990*/  LEA.HI.X R11, R23, R5, R26, 0x1, P2 ;  /* 0x00000005170b7211 */ /* 0x000fe200010f0c1a */
[----:B------:R-:W-:Y:S01]  /*19a0*/  @P3 IMAD.MOV.U32 R23, RZ, RZ, R3 ;  /* 0x000000ffff173224 */ /* 0x000fe200078e0003 */
[----:B------:R-:W-:Y:S01]  /*19b0*/  ISETP.EQ.AND P2, PT, R24, RZ, PT ;  /* 0x000000ff1800720c */ /* 0x000fe20003f42270 */
[----:B------:R-:W-:Y:S01]  /*19c0*/  @P1 IMAD.MOV.U32 R23, RZ, RZ, R14 ;  /* 0x000000ffff171224 */ /* 0x000fe200078e000e */
[----:B------:R-:W-:Y:S01]  /*19d0*/  IADD3 R13, P3, PT, R12, R15, RZ ;  /* 0x0000000f0c0d7210 */ /* 0x000fe20007f7e0ff */
[----:B------:R-:W-:Y:S01]  /*19e0*/  FFMA.FTZ R26, R27, UR6, R20 ;  /* 0x000000061b1a7c23 */ /* 0x000fe20008010014 */
[C---:B------:R-:W-:Y:S01]  /*19f0*/  ISETP.EQ.AND P1, PT, R24.reuse, 0x4, PT ;  /* 0x000000041800780c */ /* 0x040fe20003f22270 */
[----:B------:R-:W-:Y:S01]  /*1a00*/  @P5 IMAD.MOV.U32 R23, RZ, RZ, R16 ;  /* 0x000000ffff175224 */ /* 0x000fe200078e0010 */
[----:B------:R-:W-:Y:S01]  /*1a10*/  F2FP.BF16.F32.PACK_AB R21, RZ, R21 ;  /* 0x00000015ff15723e */ /* 0x000fe200000010ff */
[----:B------:R-:W-:Y:S01]  /*1a20*/  IMAD.X R28, RZ, RZ, R0, P3 ;  /* 0x000000ffff1c7224 */ /* 0x000fe200018e0600 */
[C---:B------:R-:W-:Y:S01]  /*1a30*/  LEA R12, P3, R13.reuse, R4, 0x1 ;  /* 0x000000040d0c7211 */ /* 0x040fe200078608ff */
[----:B------:R-:W-:Y:S01]  /*1a40*/  @P6 IMAD.MOV.U32 R23, RZ, RZ, R17 ;  /* 0x000000ffff176224 */ /* 0x000fe200078e0011 */
[----:B------:R-:W-:Y:S01]  /*1a50*/  F2FP.BF16.F32.PACK_AB R26, RZ, R26 ;  /* 0x0000001aff1a723e */ /* 0x000fe200000010ff */
[----:B------:R0:W-:Y:S01]  /*1a60*/  STG.E.U16 desc[UR4][R6.64], R25 ;  /* 0x0000001906007986 */ /* 0x0001e2000c101504 */
[----:B------:R-:W-:Y:S01]  /*1a70*/  LEA.HI.X R13, R13, R5, R28, 0x1, P3 ;  /* 0x000000050d0d7211 */ /* 0x000fe200018f0c1c */
[----:B------:R-:W-:Y:S01]  /*1a80*/  @P2 IMAD.MOV.U32 R27, RZ, RZ, R3 ;  /* 0x000000ffff1b2224 */ /* 0x000fe200078e0003 */
[C---:B------:R-:W-:Y:S01]  /*1a90*/  ISETP.EQ.AND P3, PT, R24.reuse, 0x8, PT ;  /* 0x000000081800780c */ /* 0x040fe20003f62270 */
[----:B------:R1:W-:Y:S01]  /*1aa0*/  STG.E.U16 desc[UR4][R8.64], R26 ;  /* 0x0000001a08007986 */ /* 0x0003e2000c101504 */
[----:B------:R-:W-:-:S02]  /*1ab0*/  ISETP.EQ.AND P2, PT, R24, 0xc, PT ;  /* 0x0000000c1800780c */ /* 0x000fc40003f42270 */
[----:B------:R-:W-:Y:S02]  /*1ac0*/  @P1 MOV R27, R14 ;  /* 0x0000000e001b1202 */ /* 0x000fe40000000f00 */
[----:B------:R-:W-:Y:S02]  /*1ad0*/  IADD3 R22, P1, PT, R22, R15, RZ ;  /* 0x0000000f16167210 */ /* 0x000fe40007f3e0ff */
[----:B0-----:R-:W-:Y:S01]  /*1ae0*/  PRMT R7, R21, 0x7610, R7 ;  /* 0x0000761015077816 */ /* 0x001fe20000000007 */
[----:B------:R-:W-:Y:S02]  /*1af0*/  IMAD.MOV.U32 R21, RZ, RZ, RZ ;  /* 0x000000ffff157224 */ /* 0x000fe400078e00ff */
[----:B------:R-:W-:Y:S01]  /*1b00*/  IMAD.X R24, RZ, RZ, R0, P1 ;  /* 0x000000ffff187224 */ /* 0x000fe200008e0600 */
[C---:B------:R-:W-:Y:S01]  /*1b10*/  LEA R4, P1, R22.reuse, R4, 0x1 ;  /* 0x0000000416047211 */ /* 0x040fe200078208ff */
[----:B------:R-:W-:Y:S01]  /*1b20*/  @P3 IMAD.MOV.U32 R27, RZ, RZ, R16 ;  /* 0x000000ffff1b3224 */ /* 0x000fe200078e0010 */
[----:B------:R1:W-:Y:S01]  /*1b30*/  STG.E.U16 desc[UR4][R10.64], R7 ;  /* 0x000000070a007986 */ /* 0x0003e2000c101504 */
[----:B------:R-:W-:Y:S01]  /*1b40*/  @P2 IMAD.MOV.U32 R27, RZ, RZ, R17 ;  /* 0x000000ffff1b2224 */ /* 0x000fe200078e0011 */
[----:B------:R-:W-:Y:S01]  /*1b50*/  LEA.HI.X R5, R22, R5, R24, 0x1, P1 ;  /* 0x0000000516057211 */ /* 0x000fe200008f0c18 */
[----:B------:R-:W-:-:S02]  /*1b60*/  FFMA.FTZ R22, R23, UR6, R20 ;  /* 0x0000000617167c23 */ /* 0x000fc40008010014 */
[----:B------:R-:W-:-:S03]  /*1b70*/  FFMA.FTZ R20, R27, UR6, R20 ;  /* 0x000000061b147c23 */ /* 0x000fc60008010014 */
[----:B------:R-:W-:Y:S02]  /*1b80*/  F2FP.BF16.F32.PACK_AB R22, RZ, R22 ;  /* 0x00000016ff16723e */ /* 0x000fe400000010ff */
[----:B------:R-:W-:-:S03]  /*1b90*/  F2FP.BF16.F32.PACK_AB R20, RZ, R20 ;  /* 0x00000014ff14723e */ /* 0x000fc600000010ff */
[----:B------:R1:W-:Y:S04]  /*1ba0*/  STG.E.U16 desc[UR4][R12.64], R22 ;  /* 0x000000160c007986 */ /* 0x0003e8000c101504 */
[----:B------:R1:W-:Y:S02]  /*1bb0*/  STG.E.U16 desc[UR4][R4.64], R20 ;  /* 0x0000001404007986 */ /* 0x0003e4000c101504 */
.L_x_10:
[----:B------:R-:W-:Y:S05]  /*1bc0*/  @!P0 EXIT ;  /* 0x000000000000894d */ /* 0x000fea0003800000 */
[----:B-1----:R-:W0:Y:S01]  /*1bd0*/  LDC R20, c[0x0][0x39c] ;  /* 0x0000e700ff147b82 */ /* 0x002e220000000800 */
[----:B------:R-:W-:Y:S01]  /*1be0*/  ISETP.GE.U32.AND P1, PT, R19, 0x4, PT ;  /* 0x000000041300780c */ /* 0x000fe20003f26070 */
[----:B------:R-:W-:Y:S01]  /*1bf0*/  IMAD.MOV.U32 R19, RZ, RZ, RZ ;  /* 0x000000ffff137224 */ /* 0x000fe200078e00ff */
[----:B------:R-:W-:Y:S01]  /*1c00*/  LOP3.LUT R2, R2, 0x3, RZ, 0xc0, !PT ;  /* 0x0000000302027812 */ /* 0x000fe200078ec0ff */
[----:B------:R-:W1:Y:S01]  /*1c10*/  LDCU UR7, c[0x0][0x3a0] ;  /* 0x00007400ff0777ac */ /* 0x000e620008000800 */
[----:B------:R-:W-:Y:S02]  /*1c20*/  ISETP.GE.U32.AND.EX P1, PT, RZ, RZ, PT, P1 ;  /* 0x000000ffff00720c */ /* 0x000fe40003f26110 */
[----:B------:R-:W-:Y:S01]  /*1c30*/  ISETP.NE.U32.AND P0, PT, R2, RZ, PT ;  /* 0x000000ff0200720c */ /* 0x000fe20003f05070 */
[----:B------:R-:W2:Y:S03]  /*1c40*/  LDC.64 R4, c[0x0][0x380] ;  /* 0x0000e000ff047b82 */ /* 0x000ea60000000a00 */
[----:B------:R-:W-:-:S07]  /*1c50*/  ISETP.NE.AND.EX P0, PT, R19, RZ, PT, P0 ;  /* 0x000000ff1300720c */ /* 0x000fce0003f05300 */
[----:B------:R-:W-:Y:S06]  /*1c60*/  @!P1 BRA `(.L_x_11) ;  /* 0x0000000400309947 */ /* 0x000fec0003800000 */
[----:B------:R-:W3:Y:S01]  /*1c70*/  LDC.64 R6, c[0x0][0x380] ;  /* 0x0000e000ff067b82 */ /* 0x000ee20000000a00 */
[C---:B------:R-:W-:Y:S01]  /*1c80*/  VIADD R12, R18.reuse, 0x1 ;  /* 0x00000001120c7836 */ /* 0x040fe20000000000 */
[CC--:B------:R-:W-:Y:S01]  /*1c90*/  IADD3 R9, P4, PT, R18.reuse, R15.reuse, RZ ;  /* 0x0000000f12097210 */ /* 0x0c0fe20007f9e0ff */
[----:B------:R-:W-:Y:S01]  /*1ca0*/  IMAD.SHL.U32 R13, R18, 0x4, RZ ;  /* 0x00000004120d7824 */ /* 0x000fe200078e00ff */
[----:B------:R-:W4:Y:S01]  /*1cb0*/  LDCU UR6, c[0x0][0x3a0] ;  /* 0x00007400ff0677ac */ /* 0x000f220008000800 */
[C---:B------:R-:W-:Y:S01]  /*1cc0*/  IMAD.SHL.U32 R8, R12.reuse, 0x4, RZ ;  /* 0x000000040c087824 */ /* 0x040fe200078e00ff */
[----:B------:R-:W-:Y:S01]  /*1cd0*/  IADD3 R12, P6, PT, R12, R15, RZ ;  /* 0x0000000f0c0c7210 */ /* 0x000fe20007fde0ff */
[----:B------:R-:W-:Y:S01]  /*1ce0*/  IMAD.X R10, R21, 0x1, R0, P4 ;  /* 0x00000001150a7824 */ /* 0x000fe200020e0600 */
[C---:B------:R-:W-:Y:S01]  /*1cf0*/  ISETP.EQ.AND P1, PT, R13.reuse, RZ, PT ;  /* 0x000000ff0d00720c */ /* 0x040fe20003f22270 */
[----:B------:R-:W-:Y:S01]  /*1d00*/  VIADD R24, R18, 0x2 ;  /* 0x0000000212187836 */ /* 0x000fe20000000000 */
[----:B------:R-:W-:Y:S01]  /*1d10*/  LOP3.LUT R11, R8, 0xfffffffc, RZ, 0xc0, !PT ;  /* 0xfffffffc080b7812 */ /* 0x000fe200078ec0ff */
[----:B------:R-:W-:Y:S01]  /*1d20*/  VIADD R26, R18, 0x3 ;  /* 0x00000003121a7836 */ /* 0x000fe20000000000 */
[----:B------:R-:W-:Y:S01]  /*1d30*/  ISETP.EQ.AND P2, PT, R13, 0x4, PT ;  /* 0x000000040d00780c */ /* 0x000fe20003f42270 */
[----:B------:R-:W4:Y:S01]  /*1d40*/  LDC R21, c[0x0][0x39c] ;  /* 0x0000e700ff157b82 */ /* 0x000f220000000800 */
[----:B------:R-:W-:Y:S01]  /*1d50*/  ISETP.EQ.AND P3, PT, R11, RZ, PT ;  /* 0x000000ff0b00720c */ /* 0x000fe20003f62270 */
[----:B------:R-:W-:Y:S01]  /*1d60*/  IMAD.SHL.U32 R23, R26, 0x4, RZ ;  /* 0x000000041a177824 */ /* 0x000fe200078e00ff */
[----:B------:R-:W-:Y:S01]  /*1d70*/  ISETP.EQ.AND P5, PT, R13, 0x8, PT ;  /* 0x000000080d00780c */ /* 0x000fe20003fa2270 */
[----:B------:R-:W-:-:S03]  /*1d80*/  VIADD R18, R18, 0x4 ;  /* 0x0000000412127836 */ /* 0x000fc60000000000 */
[----:B------:R-:W-:Y:S01]  /*1d90*/  LOP3.LUT R23, R23, 0xfffffffc, RZ, 0xc0, !PT ;  /* 0xfffffffc17177812 */ /* 0x000fe200078ec0ff */
[--C-:B------:R-:W-:Y:S01]  /*1da0*/  @P1 IMAD.MOV.U32 R22, RZ, RZ, R3.reuse ;  /* 0x000000ffff161224 */ /* 0x100fe200078e0003 */
[----:B------:R-:W-:Y:S01]  /*1db0*/  ISETP.EQ.AND P1, PT, R13, 0xc, PT ;  /* 0x0000000c0d00780c */ /* 0x000fe20003f22270 */
[----:B------:R-:W-:Y:S01]  /*1dc0*/  IMAD.X R13, RZ, RZ, R0, P6 ;  /* 0x000000ffff0d7224 */ /* 0x000fe200030e0600 */
[-C--:B---3--:R-:W-:Y:S01]  /*1dd0*/  LEA R8, P4, R9, R6.reuse, 0x1 ;  /* 0x0000000609087211 */ /* 0x088fe200078808ff */
[----:B------:R-:W-:Y:S01]  /*1de0*/  @P2 IMAD.MOV.U32 R22, RZ, RZ, R14 ;  /* 0x000000ffff162224 */ /* 0x000fe200078e000e */
[----:B------:R-:W-:Y:S01]  /*1df0*/  ISETP.EQ.AND P2, PT, R11, 0x4, PT ;  /* 0x000000040b00780c */ /* 0x000fe20003f42270 */
[----:B------:R-:W-:Y:S01]  /*1e00*/  @P3 IMAD.MOV.U32 R28, RZ, RZ, R3 ;  /* 0x000000ffff1c3224 */ /* 0x000fe200078e0003 */
[----:B------:R-:W-:Y:S01]  /*1e10*/  LEA.HI.X R9, R9, R7, R10, 0x1, P4 ;  /* 0x0000000709097211 */ /* 0x000fe200020f0c0a */
[----:B------:R-:W-:Y:S01]  /*1e20*/  @P5 IMAD.MOV.U32 R22, RZ, RZ, R16 ;  /* 0x000000ffff165224 */ /* 0x000fe200078e0010 */
[----:B------:R-:W-:-:S02]  /*1e30*/  LEA R10, P6, R12, R6, 0x1 ;  /* 0x000000060c0a7211 */ /* 0x000fc400078c08ff */
[C---:B------:R-:W-:Y:S02]  /*1e40*/  ISETP.EQ.AND P3, PT, R11.reuse, 0x8, PT ;  /* 0x000000080b00780c */ /* 0x040fe40003f62270 */
[----:B------:R-:W-:Y:S01]  /*1e50*/  ISETP.EQ.AND P4, PT, R11, 0xc, PT ;  /* 0x0000000c0b00780c */ /* 0x000fe20003f82270 */
[----:B------:R-:W-:Y:S01]  /*1e60*/  @P1 IMAD.MOV.U32 R22, RZ, RZ, R17 ;  /* 0x000000ffff161224 */ /* 0x000fe200078e0011 */
[----:B------:R-:W-:Y:S01]  /*1e70*/  LEA.HI.X R11, R12, R7, R13, 0x1, P6 ;  /* 0x000000070c0b7211 */ /* 0x000fe200030f0c0d */
[C---:B------:R-:W-:Y:S01]  /*1e80*/  IMAD.SHL.U32 R12, R24.reuse, 0x4, RZ ;  /* 0x00000004180c7824 */ /* 0x040fe200078e00ff */
[----:B------:R-:W-:Y:S01]  /*1e90*/  IADD3 R24, P5, PT, R24, R15, RZ ;  /* 0x0000000f18187210 */ /* 0x000fe20007fbe0ff */
[----:B------:R-:W-:Y:S02]  /*1ea0*/  @P2 IMAD.MOV.U32 R28, RZ, RZ, R14 ;  /* 0x000000ffff1c2224 */ /* 0x000fe400078e000e */
[----:B----4-:R-:W-:Y:S01]  /*1eb0*/  FFMA.FTZ R22, R22, UR6, R21 ;  /* 0x0000000616167c23 */ /* 0x010fe20008010015 */
[----:B------:R-:W-:Y:S01]  /*1ec0*/  LOP3.LUT R12, R12, 0xfffffffc, RZ, 0xc0, !PT ;  /* 0xfffffffc0c0c7812 */ /* 0x000fe200078ec0ff */
[----:B------:R-:W-:-:S02]  /*1ed0*/  IMAD.X R13, RZ, RZ, R0, P5 ;  /* 0x000000ffff0d7224 */ /* 0x000fc400028e0600 */
[----:B------:R-:W-:Y:S02]  /*1ee0*/  @P3 MOV R28, R16 ;  /* 0x00000010001c3202 */ /* 0x000fe40000000f00 */
[C---:B------:R-:W-:Y:S01]  /*1ef0*/  ISETP.EQ.AND P2, PT, R12.reuse, RZ, PT ;  /* 0x000000ff0c00720c */ /* 0x040fe20003f42270 */
[----:B------:R-:W-:Y:S01]  /*1f00*/  @P4 IMAD.MOV.U32 R28, RZ, RZ, R17 ;  /* 0x000000ffff1c4224 */ /* 0x000fe200078e0011 */
[C---:B------:R-:W-:Y:S02]  /*1f10*/  ISETP.EQ.AND P1, PT, R12.reuse, 0x4, PT ;  /* 0x000000040c00780c */ /* 0x040fe40003f22270 */
[----:B------:R-:W-:Y:S01]  /*1f20*/  ISETP.EQ.AND P6, PT, R12, 0x8, PT ;  /* 0x000000080c00780c */ /* 0x000fe20003fc2270 */
[----:B------:R-:W-:Y:S01]  /*1f30*/  FFMA.FTZ R25, R28, UR6, R21 ;  /* 0x000000061c197c23 */ /* 0x000fe20008010015 */
[----:B------:R-:W-:Y:S02]  /*1f40*/  ISETP.EQ.AND P3, PT, R12, 0xc, PT ;  /* 0x0000000c0c00780c */ /* 0x000fe40003f62270 */
[----:B------:R-:W-:-:S02]  /*1f50*/  LEA R12, P5, R24, R6, 0x1 ;  /* 0x00000006180c7211 */ /* 0x000fc400078a08ff */
[C---:B------:R-:W-:Y:S02]  /*1f60*/  ISETP.EQ.AND P4, PT, R23.reuse, RZ, PT ;  /* 0x000000ff1700720c */ /* 0x040fe40003f82270 */
[----:B------:R-:W-:Y:S01]  /*1f70*/  LEA.HI.X R13, R24, R7, R13, 0x1, P5 ;  /* 0x00000007180d7211 */ /* 0x000fe200028f0c0d */
[----:B------:R-:W-:Y:S01]  /*1f80*/  @P2 IMAD.MOV.U32 R24, RZ, RZ, R3 ;  /* 0x000000ffff182224 */ /* 0x000fe200078e0003 */
[C---:B------:R-:W-:Y:S01]  /*1f90*/  ISETP.EQ.AND P2, PT, R23.reuse, 0x4, PT ;  /* 0x000000041700780c */ /* 0x040fe20003f42270 */
[----:B------:R-:W-:Y:S01]  /*1fa0*/  @P1 IMAD.MOV.U32 R24, RZ, RZ, R14 ;  /* 0x000000ffff181224 */ /* 0x000fe200078e000e */
[C---:B------:R-:W-:Y:S01]  /*1fb0*/  ISETP.EQ.AND P1, PT, R23.reuse, 0x8, PT ;  /* 0x000000081700780c */ /* 0x040fe20003f22270 */
[----:B------:R-:W-:Y:S01]  /*1fc0*/  @P6 IMAD.MOV.U32 R24, RZ, RZ, R16 ;  /* 0x000000ffff186224 */ /* 0x000fe200078e0010 */
[----:B------:R-:W-:Y:S01]  /*1fd0*/  ISETP.EQ.AND P5, PT, R23, 0xc, PT ;  /* 0x0000000c1700780c */ /* 0x000fe20003fa2270 */
[----:B------:R-:W-:Y:S01]  /*1fe0*/  @P3 IMAD.MOV.U32 R24, RZ, RZ, R17 ;  /* 0x000000ffff183224 */ /* 0x000fe200078e0011 */
[----:B------:R-:W-:-:S02]  /*1ff0*/  F2FP.BF16.F32.PACK_AB R23, RZ, R22 ;  /* 0x00000016ff17723e */ /* 0x000fc400000010ff */
[----:B------:R-:W-:Y:S01]  /*2000*/  F2FP.BF16.F32.PACK_AB R22, RZ, R25 ;  /* 0x00000019ff16723e */ /* 0x000fe200000010ff */
[----:B------:R-:W-:Y:S02]  /*2010*/  @P4 IMAD.MOV.U32 R28, RZ, RZ, R3 ;  /* 0x000000ffff1c4224 */ /* 0x000fe400078e0003 */
[----:B------:R-:W-:Y:S01]  /*2020*/  FFMA.FTZ R24, R24, UR6, R21 ;  /* 0x0000000618187c23 */ /* 0x000fe20008010015 */
[----:B------:R3:W-:Y:S01]  /*2030*/  STG.E.U16 desc[UR4][R8.64], R23 ;  /* 0x0000001708007986 */ /* 0x0007e2000c101504 */
[----:B------:R-:W-:Y:S02]  /*2040*/  @P2 IMAD.MOV.U32 R28, RZ, RZ, R14 ;  /* 0x000000ffff1c2224 */ /* 0x000fe400078e000e */
[----:B------:R-:W-:Y:S01]  /*2050*/  @P1 IMAD.MOV.U32 R28, RZ, RZ, R16 ;  /* 0x000000ffff1c1224 */ /* 0x000fe200078e0010 */
[----:B------:R-:W-:Y:S01]  /*2060*/  IADD3 R26, P1, PT, R26, R15, RZ ;  /* 0x0000000f1a1a7210 */ /* 0x000fe20007f3e0ff */
[----:B------:R-:W-:Y:S01]  /*2070*/  @P5 IMAD.MOV.U32 R28, RZ, RZ, R17 ;  /* 0x000000ffff1c5224 */ /* 0x000fe200078e0011 */
[----:B------:R-:W-:Y:S01]  /*2080*/  F2FP.BF16.F32.PACK_AB R24, RZ, R24 ;  /* 0x00000018ff18723e */ /* 0x000fe200000010ff */
[----:B------:R4:W-:Y:S01]  /*2090*/  STG.E.U16 desc[UR4][R10.64], R22 ;  /* 0x000000160a007986 */ /* 0x0009e2000c101504 */
[----:B------:R-:W-:Y:S01]  /*20a0*/  LEA R6, P2, R26, R6, 0x1 ;  /* 0x000000061a067211 */ /* 0x000fe200078408ff */
[----:B------:R-:W-:Y:S01]  /*20b0*/  FFMA.FTZ R21, R28, UR6, R21 ;  /* 0x000000061c157c23 */ /* 0x000fe20008010015 */
[----:B------:R-:W-:Y:S01]  /*20c0*/  IMAD.X R25, RZ, RZ, R0, P1 ;  /* 0x000000ffff197224 */ /* 0x000fe200008e0600 */
[----:B------:R4:W-:Y:S03]  /*20d0*/  STG.E.U16 desc[UR4][R12.64], R24 ;  /* 0x000000180c007986 */ /* 0x0009e6000c101504 */
[----:B------:R-:W-:-:S02]  /*20e0*/  F2FP.BF16.F32.PACK_AB R21, RZ, R21 ;  /* 0x00000015ff15723e */ /* 0x000fc400000010ff */
[----:B------:R-:W-:Y:S02]  /*20f0*/  LEA.HI.X R7, R26, R7, R25, 0x1, P2 ;  /* 0x000000071a077211 */ /* 0x000fe400010f0c19 */
[----:B---3--:R-:W-:Y:S01]  /*2100*/  PRMT R9, R21, 0x7610, R9 ;  /* 0x0000761015097816 */ /* 0x008fe20000000009 */
[----:B------:R-:W-:-:S04]  /*2110*/  IMAD.MOV.U32 R21, RZ, RZ, RZ ;  /* 0x000000ffff157224 */ /* 0x000fc800078e00ff */
[----:B------:R4:W-:Y:S03]  /*2120*/  STG.E.U16 desc[UR4][R6.64], R9 ;  /* 0x0000000906007986 */ /* 0x0009e6000c101504 */
.L_x_11:
[----:B-1----:R-:W-:Y:S05]  /*2130*/  @!P0 EXIT ;  /* 0x000000000000894d */ /* 0x002fea0003800000 */
.L_x_12:
[----:B----4-:R-:W-:-:S05]  /*2140*/  IMAD.SHL.U32 R6, R18, 0x4, RZ ;  /* 0x0000000412067824 */ /* 0x010fca00078e00ff */
[C---:B------:R-:W-:Y:S02]  /*2150*/  ISETP.EQ.AND P0, PT, R6.reuse, RZ, PT ;  /* 0x000000ff0600720c */ /* 0x040fe40003f02270 */
[C---:B------:R-:W-:Y:S02]  /*2160*/  ISETP.EQ.AND P1, PT, R6.reuse, 0x4, PT ;  /* 0x000000040600780c */ /* 0x040fe40003f22270 */
[C---:B------:R-:W-:Y:S02]  /*2170*/  ISETP.EQ.AND P2, PT, R6.reuse, 0x8, PT ;  /* 0x000000080600780c */ /* 0x040fe40003f42270 */
[----:B------:R-:W-:-:S07]  /*2180*/  ISETP.EQ.AND P3, PT, R6, 0xc, PT ;  /* 0x0000000c0600780c */ /* 0x000fce0003f62270 */
[----:B------:R-:W-:Y:S01]  /*2190*/  @P0 IMAD.MOV.U32 R7, RZ, RZ, R3 ;  /* 0x000000ffff070224 */ /* 0x000fe200078e0003 */
[C---:B------:R-:W-:Y:S01]  /*21a0*/  IADD3 R9, P0, PT, R18.reuse, R15, RZ ;  /* 0x0000000f12097210 */ /* 0x040fe20007f1e0ff */
[----:B------:R-:W-:Y:S02]  /*21b0*/  @P1 IMAD.MOV.U32 R7, RZ, RZ, R14 ;  /* 0x000000ffff071224 */ /* 0x000fe400078e000e */
[----:B------:R-:W-:Y:S02]  /*21c0*/  @P2 IMAD.MOV.U32 R7, RZ, RZ, R16 ;  /* 0x000000ffff072224 */ /* 0x000fe400078e0010 */
[----:B------:R-:W-:Y:S02]  /*21d0*/  @P3 IMAD.MOV.U32 R7, RZ, RZ, R17 ;  /* 0x000000ffff073224 */ /* 0x000fe400078e0011 */
[----:B------:R-:W-:Y:S01]  /*21e0*/  IMAD.X R10, R21, 0x1, R0, P0 ;  /* 0x00000001150a7824 */ /* 0x000fe200000e0600 */
[----:B--2---:R-:W-:Y:S01]  /*21f0*/  LEA R6, P0, R9, R4, 0x1 ;  /* 0x0000000409067211 */ /* 0x004fe200078008ff */
[----:B0-----:R-:W-:Y:S01]  /*2200*/  FFMA.FTZ R7, R7, UR7, R20 ;  /* 0x0000000707077c23 */ /* 0x001fe20008010014 */
[----:B------:R-:W-:-:S02]  /*2210*/  VIADD R18, R18, 0x1 ;  /* 0x0000000112127836 */ /* 0x000fc40000000000 */
[----:B------:R-:W-:Y:S02]  /*2220*/  IMAD.MOV.U32 R21, RZ, RZ, RZ ;  /* 0x000000ffff157224 */ /* 0x000fe400078e00ff */
[----:B------:R-:W-:Y:S02]  /*2230*/  F2FP.BF16.F32.PACK_AB R8, RZ, R7 ;  /* 0x00000007ff08723e */ /* 0x000fe400000010ff */
[----:B------:R-:W-:Y:S02]  /*2240*/  LEA.HI.X R7, R9, R5, R10, 0x1, P0 ;  /* 0x0000000509077211 */ /* 0x000fe400000f0c0a */
[----:B------:R-:W-:-:S03]  /*2250*/  IADD3 R2, P0, PT, R2, -0x1, RZ ;  /* 0xffffffff02027810 */ /* 0x000fc60007f1e0ff */
[----:B------:R1:W-:Y:S01]  /*2260*/  STG.E.U16 desc[UR4][R6.64], R8 ;  /* 0x0000000806007986 */ /* 0x0003e2000c101504 */
[----:B------:R-:W-:Y:S02]  /*2270*/  IADD3.X R19, PT, PT, R19, -0x1, RZ, P0, !PT ;  /* 0xffffffff13137810 */ /* 0x000fe400007fe4ff */
[----:B------:R-:W-:-:S04]  /*2280*/  ISETP.NE.U32.AND P0, PT, R2, RZ, PT ;  /* 0x000000ff0200720c */ /* 0x000fc80003f05070 */
[----:B------:R-:W-:-:S13]  /*2290*/  ISETP.NE.AND.EX P0, PT, R19, RZ, PT, P0 ;  /* 0x000000ff1300720c */ /* 0x000fda0003f05300 */
[----:B-1----:R-:W-:Y:S05]  /*22a0*/  @P0 BRA `(.L_x_12) ;  /* 0xfffffffc00a40947 */ /* 0x002fea000383ffff */
[----:B------:R-:W-:Y:S05]  /*22b0*/  EXIT ;  /* 0x000000000000794d */ /* 0x000fea0003800000 */
.L_x_13:
        /* <DEDUP_REMOVED lines=12> */
.L_x_151:


//--------------------- .text._ZN2at6native54_GLOBAL__N__f6d41790_21_PhiloxDistribution_cu_0636f2c123philox_multi_key_kernelIN3c104HalfEZZZZNS0_20_philox_normal_cuda_ERNS_6TensorERKS5_ddENKUlvE_clEvENKUlvE1_clEvENKUlvE_clEvEUlmmE0_ZZZNS0_20_philox_normal_cuda_ES6_S8_ddENKS9_clEvENKSA_clEvEUlfE_EEvPT_PKmllT0_T1_16OffsetCalculatorILi1EjLb0EE --------------------------
	.section	.text._ZN2at6native54_GLOBAL__N__f6d41790_21_PhiloxDistribution_cu_0636f2c123philox_multi_key_kernelIN3c104HalfEZZZZNS0_20_philox_normal_cuda_ERNS_6TensorERKS5_ddENKUlvE_clEvENKUlvE1_clEvENKUlvE_clEvEUlmmE0_ZZZNS0_20_philox_normal_cuda_ES6_S8_ddENKS9_clEvENKSA_clEvEUlfE_EEvPT_PKmllT0_T1_16OffsetCalculatorILi1EjLb0EE,"ax",@progbits
	.align	128
.text._ZN2at6native54_GLOBAL__N__f6d41790_21_PhiloxDistribution_cu_0636f2c123philox_multi_key_kernelIN3c104HalfEZZZZNS0_20_philox_normal_cuda_ERNS_6TensorERKS5_ddENKUlvE_clEvENKUlvE1_clEvENKUlvE_clEvEUlmmE0_ZZZNS0_20_philox_normal_cuda_ES6_S8_ddENKS9_clEvENKSA_clEvEUlfE_EEvPT_PKmllT0_T1_16OffsetCalculatorILi1EjLb0EE:
        .type           _ZN2at6native54_GLOBAL__N__f6d41790_21_PhiloxDistribution_cu_0636f2c123philox_multi_key_kernelIN3c104HalfEZZZZNS0_20_philox_normal_cuda_ERNS_6TensorERKS5_ddENKUlvE_clEvENKUlvE1_clEvENKUlvE_clEvEUlmmE0_ZZZNS0_20_philox_normal_cuda_ES6_S8_ddENKS9_clEvENKSA_clEvEUlfE_EEvPT_PKmllT0_T1_16OffsetCalculatorILi1EjLb0EE,@function
        .size           _ZN2at6native54_GLOBAL__N__f6d41790_21_PhiloxDistribution_cu_0636f2c123philox_multi_key_kernelIN3c104HalfEZZZZNS0_20_philox_normal_cuda_ERNS_6TensorERKS5_ddENKUlvE_clEvENKUlvE1_clEvENKUlvE_clEvEUlmmE0_ZZZNS0_20_philox_normal_cuda_ES6_S8_ddENKS9_clEvENKSA_clEvEUlfE_EEvPT_PKmllT0_T1_16OffsetCalculatorILi1EjLb0EE,(.L_x_152 - _ZN2at6native54_GLOBAL__N__f6d41790_21_PhiloxDistribution_cu_0636f2c123philox_multi_key_kernelIN3c104HalfEZZZZNS0_20_philox_normal_cuda_ERNS_6TensorERKS5_ddENKUlvE_clEvENKUlvE1_clEvENKUlvE_clEvEUlmmE0_ZZZNS0_20_philox_normal_cuda_ES6_S8_ddENKS9_clEvENKSA_clEvEUlfE_EEvPT_PKmllT0_T1_16OffsetCalculatorILi1EjLb0EE)
        .other          _ZN2at6native54_GLOBAL__N__f6d41790_21_PhiloxDistribution_cu_0636f2c123philox_multi_key_kernelIN3c104HalfEZZZZNS0_20_philox_normal_cuda_ERNS_6TensorERKS5_ddENKUlvE_clEvENKUlvE1_clEvENKUlvE_clEvEUlmmE0_ZZZNS0_20_philox_normal_cuda_ES6_S8_ddENKS9_clEvENKSA_clEvEUlfE_EEvPT_PKmllT0_T1_16OffsetCalculatorILi1EjLb0EE,@"STO_CUDA_ENTRY STV_DEFAULT"
_ZN2at6native54_GLOBAL__N__f6d41790_21_PhiloxDistribution_cu_0636f2c123philox_multi_key_kernelIN3c104HalfEZZZZNS0_20_philox_normal_cuda_ERNS_6TensorERKS5_ddENKUlvE_clEvENKUlvE1_clEvENKUlvE_clEvEUlmmE0_ZZZNS0_20_philox_normal_cuda_ES6_S8_ddENKS9_clEvENKSA_clEvEUlfE_EEvPT_PKmllT0_T1_16OffsetCalculatorILi1EjLb0EE:
        /* <DEDUP_REMOVED lines=48> */
.L_x_15:
[----:B------:R-:W-:-:S07]  /*0300*/  MOV R0, 0x320 ;  /* 0x0000032000007802 */ /* 0x000fce0000000f00 */
[----:B------:R-:W-:Y:S05]  /*0310*/  CALL.REL.NOINC `($__internal_1_$__cuda_sm20_div_s64) ;  /* 0x0000001c00047944 */ /* 0x000fea0003c00000 */
        /* <DEDUP_REMOVED lines=8> */
.L_x_16:
[----:B------:R-:W-:Y:S05]  /*03a0*/  BSYNC.RECONVERGENT B0 ;  /* 0x0000000000007941 */ /* 0x000fea0003800200 */
.L_x_14:
        /* <DEDUP_REMOVED lines=281> */
.L_x_17:
        /* <DEDUP_REMOVED lines=119> */
[----:B------:R-:W-:-:S02]  /*1cb0*/  F2FP.F16.F32.PACK_AB R4, R5, R4 ;  /* 0x000000040504723e */ /* 0x000fc400000000ff */
[----:B------:R-:W-:-:S05]  /*1cc0*/  F2FP.F16.F32.PACK_AB R5, R7, R12 ;  /* 0x0000000c0705723e */ /* 0x000fca00000000ff */
[----:B------:R-:W-:Y:S01]  /*1cd0*/  STG.E.64 desc[UR4][R2.64], R4 ;  /* 0x0000000402007986 */ /* 0x000fe2000c101b04 */
[----:B------:R-:W-:Y:S05]  /*1ce0*/  EXIT ;  /* 0x000000000000794d */ /* 0x000fea0003800000 */
.L_x_18:
        /* <DEDUP_REMOVED lines=13> */
[----:B------:R-:W-:-:S05]  /*1dc0*/  F2FP.F16.F32.PACK_AB R10, RZ, R10 ;  /* 0x0000000aff0a723e */ /* 0x000fca00000000ff */
[----:B------:R0:W-:Y:S01]  /*1dd0*/  STG.E.U16 desc[UR4][R2.64], R10 ;  /* 0x0000000a02007986 */ /* 0x0001e2000c101504 */
[----:B------:R-:W-:Y:S05]  /*1de0*/  @P0 EXIT ;  /* 0x000000000000094d */ /* 0x000fea0003800000 */
[----:B------:R-:W-:Y:S01]  /*1df0*/  IADD3 R13, P1, PT, R4, 0x2, RZ ;  /* 0x00000002040d7810 */ /* 0x000fe20007f3e0ff */
[----:B------:R-:W-:-:S03]  /*1e00*/  FFMA.FTZ R8, R16, R9, R11 ;  /* 0x0000000910087223 */ /* 0x000fc6000001000b */
[----:B------:R-:W-:Y:S02]  /*1e10*/  ISETP.GE.U32.AND P0, PT, R13, R6, PT ;  /* 0x000000060d00720c */ /* 0x000fe40003f06070 */
[----:B0-----:R-:W-:Y:S02]  /*1e20*/  IADD3.X R10, PT, PT, RZ, R5, RZ, P1, !PT ;  /* 0x00000005ff0a7210 */ /* 0x001fe40000ffe4ff */
[----:B------:R-:W-:Y:S02]  /*1e30*/  F2FP.F16.F32.PACK_AB R8, RZ, R8 ;  /* 0x00000008ff08723e */ /* 0x000fe400000000ff */
[----:B------:R-:W-:-:S03]  /*1e40*/  ISETP.GE.U32.AND.EX P0, PT, R10, R7, PT, P0 ;  /* 0x000000070a00720c */ /* 0x000fc60003f06100 */
[----:B------:R0:W-:Y:S10]  /*1e50*/  STG.E.U16 desc[UR4][R2.64+0x2], R8 ;  /* 0x0000020802007986 */ /* 0x0001f4000c101504 */
[----:B------:R-:W-:Y:S05]  /*1e60*/  @P0 EXIT ;  /* 0x000000000000094d */ /* 0x000fea0003800000 */
[----:B------:R-:W-:Y:S01]  /*1e70*/  IADD3 R13, P1, PT, R4, 0x3, RZ ;  /* 0x00000003040d7810 */ /* 0x000fe20007f3e0ff */
[----:B------:R-:W-:-:S03]  /*1e80*/  FFMA.FTZ R4, R12, R9, R11 ;  /* 0x000000090c047223 */ /* 0x000fc6000001000b */
[----:B------:R-:W-:Y:S01]  /*1e90*/  ISETP.GE.U32.AND P0, PT, R13, R6, PT ;  /* 0x000000060d00720c */ /* 0x000fe20003f06070 */
[----:B------:R-:W-:Y:S01]  /*1ea0*/  IMAD.X R6, RZ, RZ, R5, P1 ;  /* 0x000000ffff067224 */ /* 0x000fe200008e0605 */
[----:B------:R-:W-:-:S04]  /*1eb0*/  F2FP.F16.F32.PACK_AB R4, RZ, R4 ;  /* 0x00000004ff04723e */ /* 0x000fc800000000ff */
[----:B------:R-:W-:Y:S01]  /*1ec0*/  ISETP.GE.U32.AND.EX P0, PT, R6, R7, PT, P0 ;  /* 0x000000070600720c */ /* 0x000fe20003f06100 */
[----:B------:R1:W-:-:S12]  /*1ed0*/  STG.E.U16 desc[UR4][R2.64+0x4], R4 ;  /* 0x0000040402007986 */ /* 0x0003d8000c101504 */
[----:B-1----:R-:W-:Y:S05]  /*1ee0*/  @P0 EXIT ;  /* 0x000000000000094d */ /* 0x002fea0003800000 */
[----:B------:R-:W-:-:S05]  /*1ef0*/  FFMA.FTZ R0, R0, R9, R11 ;  /* 0x0000000900007223 */ /* 0x000fca000001000b */
[----:B------:R-:W-:-:S05]  /*1f00*/  F2FP.F16.F32.PACK_AB R0, RZ, R0 ;  /* 0x00000000ff00723e */ /* 0x000fca00000000ff */
[----:B------:R-:W-:Y:S01]  /*1f10*/  STG.E.U16 desc[UR4][R2.64+0x6], R0 ;  /* 0x0000060002007986 */ /* 0x000fe2000c101504 */
[----:B------:R-:W-:Y:S05]  /*1f20*/  EXIT ;  /* 0x000000000000794d */ /* 0x000fea0003800000 */
        .weak           $__internal_1_$__cuda_sm20_div_s64
        .type           $__internal_1_$__cuda_sm20_div_s64,@function
        .size           $__internal_1_$__cuda_sm20_div_s64,(.L_x_152 - $__internal_1_$__cuda_sm20_div_s64)
$__internal_1_$__cuda_sm20_div_s64:
        /* <DEDUP_REMOVED lines=86> */
[----:B------:R-:W-:Y:S06]  /*2490*/  RET.REL.NODEC R2 `(_ZN2at6native54_GLOBAL__N__f6d41790_21_PhiloxDistribution_cu_0636f2c123philox_multi_key_kernelIN3c104HalfEZZZZNS0_20_philox_normal_cuda_ERNS_6TensorERKS5_ddENKUlvE_clEvENKUlvE1_clEvENKUlvE_clEvEUlmmE0_ZZZNS0_20_philox_normal_cuda_ES6_S8_ddENKS9_clEvENKSA_clEvEUlfE_EEvPT_PKmllT0_T1_16OffsetCalculatorILi1EjLb0EE) ;  /* 0xffffffd802d87950 */ /* 0x000fec0003c3ffff */
.L_x_19:
        /* <DEDUP_REMOVED lines=14> */
.L_x_152:


//--------------------- .text._ZN2at6native54_GLOBAL__N__f6d41790_21_PhiloxDistribution_cu_0636f2c124philox_single_key_kernelIN3c104HalfEZZZZNS0_20_philox_normal_cuda_ERNS_6TensorERKS5_ddENKUlvE_clEvENKUlvE1_clEvENKUlvE_clEvEUlmmE0_ZZZNS0_20_philox_normal_cuda_ES6_S8_ddENKS9_clEvENKSA_clEvEUlfE_EEvPT_PKmlT0_T1_ --------------------------
	.section	.text._ZN2at6native54_GLOBAL__N__f6d41790_21_PhiloxDistribution_cu_0636f2c124philox_single_key_kernelIN3c104HalfEZZZZNS0_20_philox_normal_cuda_ERNS_6TensorERKS5_ddENKUlvE_clEvENKUlvE1_clEvENKUlvE_clEvEUlmmE0_ZZZNS0_20_philox_normal_cuda_ES6_S8_ddENKS9_clEvENKSA_clEvEUlfE_EEvPT_PKmlT0_T1_,"ax",@progbits
	.align	128
.text._ZN2at6native54_GLOBAL__N__f6d41790_21_PhiloxDistribution_cu_0636f2c124philox_single_key_kernelIN3c104HalfEZZZZNS0_20_philox_normal_cuda_ERNS_6TensorERKS5_ddENKUlvE_clEvENKUlvE1_clEvENKUlvE_clEvEUlmmE0_ZZZNS0_20_philox_normal_cuda_ES6_S8_ddENKS9_clEvENKSA_clEvEUlfE_EEvPT_PKmlT0_T1_:
        .type           _ZN2at6native54_GLOBAL__N__f6d41790_21_PhiloxDistribution_cu_0636f2c124philox_single_key_kernelIN3c104HalfEZZZZNS0_20_philox_normal_cuda_ERNS_6TensorERKS5_ddENKUlvE_clEvENKUlvE1_clEvENKUlvE_clEvEUlmmE0_ZZZNS0_20_philox_normal_cuda_ES6_S8_ddENKS9_clEvENKSA_clEvEUlfE_EEvPT_PKmlT0_T1_,@function
        .size           _ZN2at6native54_GLOBAL__N__f6d41790_21_PhiloxDistribution_cu_0636f2c124philox_single_key_kernelIN3c104HalfEZZZZNS0_20_philox_normal_cuda_ERNS_6TensorERKS5_ddENKUlvE_clEvENKUlvE1_clEvENKUlvE_clEvEUlmmE0_ZZZNS0_20_philox_normal_cuda_ES6_S8_ddENKS9_clEvENKSA_clEvEUlfE_EEvPT_PKmlT0_T1_,(.L_x_154 - _ZN2at6native54_GLOBAL__N__f6d41790_21_PhiloxDistribution_cu_0636f2c124philox_single_key_kernelIN3c104HalfEZZZZNS0_20_philox_normal_cuda_ERNS_6TensorERKS5_ddENKUlvE_clEvENKUlvE1_clEvENKUlvE_clEvEUlmmE0_ZZZNS0_20_philox_normal_cuda_ES6_S8_ddENKS9_clEvENKSA_clEvEUlfE_EEvPT_PKmlT0_T1_)
        .other          _ZN2at6native54_GLOBAL__N__f6d41790_21_PhiloxDistribution_cu_0636f2c124philox_single_key_kernelIN3c104HalfEZZZZNS0_20_philox_normal_cuda_ERNS_6TensorERKS5_ddENKUlvE_clEvENKUlvE1_clEvENKUlvE_clEvEUlmmE0_ZZZNS0_20_philox_normal_cuda_ES6_S8_ddENKS9_clEvENKSA_clEvEUlfE_EEvPT_PKmlT0_T1_,@"STO_CUDA_ENTRY STV_DEFAULT"
_ZN2at6native54_GLOBAL__N__f6d41790_21_PhiloxDistribution_cu_0636f2c124philox_single_key_kernelIN3c104HalfEZZZZNS0_20_philox_normal_cuda_ERNS_6TensorERKS5_ddENKUlvE_clEvENKUlvE1_clEvENKUlvE_clEvEUlmmE0_ZZZNS0_20_philox_normal_cuda_ES6_S8_ddENKS9_clEvENKSA_clEvEUlfE_EEvPT_PKmlT0_T1_:
        /* <DEDUP_REMOVED lines=116> */
[----:B------:R-:W-:Y:S01]  /*0740*/  F2FP.F16.F32.PACK_AB R14, R15, R14 ;  /* 0x0000000e0f0e723e */ /* 0x000fe200000000ff */
[----:B------:R-:W-:Y:S01]  /*0750*/  FFMA.FTZ R17, R13, UR6, R19 ;  /* 0x000000060d117c23 */ /* 0x000fe20008010013 */
[----:B------:R-:W-:-:S04]  /*0760*/  LEA.HI.X R13, R10, UR9, R11, 0x3, P0 ;  /* 0x000000090a0d7c11 */ /* 0x000fc800080f1c0b */
[----:B------:R-:W-:-:S05]  /*0770*/  F2FP.F16.F32.PACK_AB R15, R17, R16 ;  /* 0x00000010110f723e */ /* 0x000fca00000000ff */
[----:B------:R0:W-:Y:S02]  /*0780*/  STG.E.64 desc[UR4][R12.64], R14 ;  /* 0x0000000e0c007986 */ /* 0x0001e4000c101b04 */
.L_x_21:
[----:B------:R-:W-:Y:S05]  /*0790*/  BSYNC.RECONVERGENT B0 ;  /* 0x0000000000007941 */ /* 0x000fea0003800200 */
.L_x_20:
        /* <DEDUP_REMOVED lines=117> */
.L_x_23:
[--C-:B------:R-:W-:Y:S01]  /*0ef0*/  FFMA.FTZ R4, R3, UR6, R7.reuse ;  /* 0x0000000603047c23 */ /* 0x100fe20008010007 */
[----:B------:R-:W-:Y:S01]  /*0f00*/  FFMA.FTZ R10, R14, UR6, R7 ;  /* 0x000000060e0a7c23 */ /* 0x000fe20008010007 */
[----:B------:R-:W-:Y:S01]  /*0f10*/  IMAD.MOV.U32 R5, RZ, RZ, R13 ;  /* 0x000000ffff057224 */ /* 0x000fe200078e000d */
[----:B------:R-:W-:Y:S02]  /*0f20*/  IADD3 R8, P1, PT, R8, -0x10, RZ ;  /* 0xfffffff008087810 */ /* 0x000fe40007f3e0ff */
[----:B------:R-:W-:Y:S01]  /*0f30*/  F2FP.F16.F32.PACK_AB R9, RZ, R4 ;  /* 0x00000004ff09723e */ /* 0x000fe200000000ff */
[----:B------:R-:W-:Y:S01]  /*0f40*/  IMAD.MOV.U32 R4, RZ, RZ, R12 ;  /* 0x000000ffff047224 */ /* 0x000fe200078e000c */
[----:B------:R-:W-:Y:S02]  /*0f50*/  F2FP.F16.F32.PACK_AB R10, RZ, R10 ;  /* 0x0000000aff0a723e */ /* 0x000fe400000000ff */
        /* <DEDUP_REMOVED lines=13> */
[----:B------:R-:W-:Y:S01]  /*1030*/  F2FP.F16.F32.PACK_AB R9, RZ, R9 ;  /* 0x00000009ff09723e */ /* 0x000fe200000000ff */
[----:B------:R3:W-:Y:S01]  /*1040*/  STG.E.U16 desc[UR4][R4.64+0x8], R25 ;  /* 0x0000081904007986 */ /* 0x0007e2000c101504 */
[----:B------:R-:W-:-:S02]  /*1050*/  IADD3.X R6, PT, PT, R6, -0x1, RZ, P1, !PT ;  /* 0xffffffff06067810 */ /* 0x000fc40000ffe4ff */
[----:B------:R-:W-:Y:S01]  /*1060*/  F2FP.F16.F32.PACK_AB R10, RZ, R10 ;  /* 0x0000000aff0a723e */ /* 0x000fe200000000ff */
        /* <DEDUP_REMOVED lines=23> */
.L_x_22:
        /* <DEDUP_REMOVED lines=50> */
[----:B------:R-:W-:-:S02]  /*1500*/  F2FP.F16.F32.PACK_AB R22, RZ, R7 ;  /* 0x00000007ff16723e */ /* 0x000fc400000000ff */
        /* <DEDUP_REMOVED lines=18> */
[----:B0-----:R-:W-:Y:S02]  /*1630*/  F2FP.F16.F32.PACK_AB R9, RZ, R21 ;  /* 0x00000015ff09723e */ /* 0x001fe400000000ff */
        /* <DEDUP_REMOVED lines=18> */
[----:B------:R-:W-:Y:S01]  /*1760*/  F2FP.F16.F32.PACK_AB R23, RZ, R23 ;  /* 0x00000017ff17723e */ /* 0x000fe200000000ff */
        /* <DEDUP_REMOVED lines=33> */
[----:B------:R-:W-:Y:S02]  /*1980*/  F2FP.F16.F32.PACK_AB R25, RZ, R25 ;  /* 0x00000019ff19723e */ /* 0x000fe400000000ff */
        /* <DEDUP_REMOVED lines=8> */
[----:B------:R-:W-:Y:S01]  /*1a10*/  F2FP.F16.F32.PACK_AB R21, RZ, R21 ;  /* 0x00000015ff15723e */ /* 0x000fe200000000ff */
[----:B------:R-:W-:Y:S01]  /*1a20*/  IMAD.X R28, RZ, RZ, R0, P3 ;  /* 0x000000ffff1c7224 */ /* 0x000fe200018e0600 */
[C---:B------:R-:W-:Y:S01]  /*1a30*/  LEA R12, P3, R13.reuse, R4, 0x1 ;  /* 0x000000040d0c7211 */ /* 0x040fe200078608ff */
[----:B------:R-:W-:Y:S01]  /*1a40*/  @P6 IMAD.MOV.U32 R23, RZ, RZ, R17 ;  /* 0x000000ffff176224 */ /* 0x000fe200078e0011 */
[----:B------:R-:W-:Y:S01]  /*1a50*/  F2FP.F16.F32.PACK_AB R26, RZ, R26 ;  /* 0x0000001aff1a723e */ /* 0x000fe200000000ff */
        /* <DEDUP_REMOVED lines=18> */
[----:B------:R-:W-:Y:S02]  /*1b80*/  F2FP.F16.F32.PACK_AB R22, RZ, R22 ;  /* 0x00000016ff16723e */ /* 0x000fe400000000ff */
[----:B------:R-:W-:-:S03]  /*1b90*/  F2FP.F16.F32.PACK_AB R20, RZ, R20 ;  /* 0x00000014ff14723e */ /* 0x000fc600000000ff */
[----:B------:R1:W-:Y:S04]  /*1ba0*/  STG.E.U16 desc[UR4][R12.64], R22 ;  /* 0x000000160c007986 */ /* 0x0003e8000c101504 */
[----:B------:R1:W-:Y:S02]  /*1bb0*/  STG.E.U16 desc[UR4][R4.64], R20 ;  /* 0x0000001404007986 */ /* 0x0003e4000c101504 */
.L_x_24:
        /* <DEDUP_REMOVED lines=67> */
[----:B------:R-:W-:-:S02]  /*1ff0*/  F2FP.F16.F32.PACK_AB R23, RZ, R22 ;  /* 0x00000016ff17723e */ /* 0x000fc400000000ff */
[----:B------:R-:W-:Y:S01]  /*2000*/  F2FP.F16.F32.PACK_AB R22, RZ, R25 ;  /* 0x00000019ff16723e */ /* 0x000fe200000000ff */
[----:B------:R-:W-:Y:S02]  /*2010*/  @P4 IMAD.MOV.U32 R28, RZ, RZ, R3 ;  /* 0x000000ffff1c4224 */ /* 0x000fe400078e0003 */
[----:B------:R-:W-:Y:S01]  /*2020*/  FFMA.FTZ R24, R24, UR6, R21 ;  /* 0x0000000618187c23 */ /* 0x000fe20008010015 */
[----:B------:R3:W-:Y:S01]  /*2030*/  STG.E.U16 desc[UR4][R8.64], R23 ;  /* 0x0000001708007986 */ /* 0x0007e2000c101504 */
[----:B------:R-:W-:Y:S02]  /*2040*/  @P2 IMAD.MOV.U32 R28, RZ, RZ, R14 ;  /* 0x000000ffff1c2224 */ /* 0x000fe400078e000e */
[----:B------:R-:W-:Y:S01]  /*2050*/  @P1 IMAD.MOV.U32 R28, RZ, RZ, R16 ;  /* 0x000000ffff1c1224 */ /* 0x000fe200078e0010 */
[----:B------:R-:W-:Y:S01]  /*2060*/  IADD3 R26, P1, PT, R26, R15, RZ ;  /* 0x0000000f1a1a7210 */ /* 0x000fe20007f3e0ff */
[----:B------:R-:W-:Y:S01]  /*2070*/  @P5 IMAD.MOV.U32 R28, RZ, RZ, R17 ;  /* 0x000000ffff1c5224 */ /* 0x000fe200078e0011 */
[----:B------:R-:W-:Y:S01]  /*2080*/  F2FP.F16.F32.PACK_AB R24, RZ, R24 ;  /* 0x00000018ff18723e */ /* 0x000fe200000000ff */
[----:B------:R4:W-:Y:S01]  /*2090*/  STG.E.U16 desc[UR4][R10.64], R22 ;  /* 0x000000160a007986 */ /* 0x0009e2000c101504 */
[----:B------:R-:W-:Y:S01]  /*20a0*/  LEA R6, P2, R26, R6, 0x1 ;  /* 0x000000061a067211 */ /* 0x000fe200078408ff */
[----:B------:R-:W-:Y:S01]  /*20b0*/  FFMA.FTZ R21, R28, UR6, R21 ;  /* 0x000000061c157c23 */ /* 0x000fe20008010015 */
[----:B------:R-:W-:Y:S01]  /*20c0*/  IMAD.X R25, RZ, RZ, R0, P1 ;  /* 0x000000ffff197224 */ /* 0x000fe200008e0600 */
[----:B------:R4:W-:Y:S03]  /*20d0*/  STG.E.U16 desc[UR4][R12.64], R24 ;  /* 0x000000180c007986 */ /* 0x0009e6000c101504 */
[----:B------:R-:W-:-:S02]  /*20e0*/  F2FP.F16.F32.PACK_AB R21, RZ, R21 ;  /* 0x00000015ff15723e */ /* 0x000fc400000000ff */
[----:B------:R-:W-:Y:S02]  /*20f0*/  LEA.HI.X R7, R26, R7, R25, 0x1, P2 ;  /* 0x000000071a077211 */ /* 0x000fe400010f0c19 */
[----:B---3--:R-:W-:Y:S01]  /*2100*/  PRMT R9, R21, 0x7610, R9 ;  /* 0x0000761015097816 */ /* 0x008fe20000000009 */
[----:B------:R-:W-:-:S04]  /*2110*/  IMAD.MOV.U32 R21, RZ, RZ, RZ ;  /* 0x000000ffff157224 */ /* 0x000fc800078e00ff */
[----:B------:R4:W-:Y:S03]  /*2120*/  STG.E.U16 desc[UR4][R6.64], R9 ;  /* 0x0000000906007986 */ /* 0x0009e6000c101504 */
.L_x_25:
[----:B-1----:R-:W-:Y:S05]  /*2130*/  @!P0 EXIT ;  /* 0x000000000000894d */ /* 0x002fea0003800000 */
.L_x_26:
        /* <DEDUP_REMOVED lines=15> */
[----:B------:R-:W-:Y:S02]  /*2230*/  F2FP.F16.F32.PACK_AB R8, RZ, R7 ;  /* 0x00000007ff08723e */ /* 0x000fe400000000ff */
        /* <DEDUP_REMOVED lines=8> */
.L_x_27:
        /* <DEDUP_REMOVED lines=12> */
.L_x_154:


//--------------------- .text._ZN2at6native54_GLOBAL__N__f6d41790_21_PhiloxDistribution_cu_0636f2c123philox_multi_key_kernelIfZZZZNS0_20_philox_normal_cuda_ERNS_6TensorERKS3_ddENKUlvE_clEvENKUlvE0_clEvENKUlvE_clEvEUlmmE0_ZZZNS0_20_philox_normal_cuda_ES4_S6_ddENKS7_clEvENKS8_clEvEUlfE_EEvPT_PKmllT0_T1_16OffsetCalculatorILi1EjLb0EE --------------------------
	.section	.text._ZN2at6native54_GLOBAL__N__f6d41790_21_PhiloxDistribution_cu_0636f2c123philox_multi_key_kernelIfZZZZNS0_20_philox_normal_cuda_ERNS_6TensorERKS3_ddENKUlvE_clEvENKUlvE0_clEvENKUlvE_clEvEUlmmE0_ZZZNS0_20_philox_normal_cuda_ES4_S6_ddENKS7_clEvENKS8_clEvEUlfE_EEvPT_PKmllT0_T1_16OffsetCalculatorILi1EjLb0EE,"ax",@progbits
	.align	128
.text._ZN2at6native54_GLOBAL__N__f6d41790_21_PhiloxDistribution_cu_0636f2c123philox_multi_key_kernelIfZZZZNS0_20_philox_normal_cuda_ERNS_6TensorERKS3_ddENKUlvE_clEvENKUlvE0_clEvENKUlvE_clEvEUlmmE0_ZZZNS0_20_philox_normal_cuda_ES4_S6_ddENKS7_clEvENKS8_clEvEUlfE_EEvPT_PKmllT0_T1_16OffsetCalculatorILi1EjLb0EE:
        .type           _ZN2at6native54_GLOBAL__N__f6d41790_21_PhiloxDistribution_cu_0636f2c123philox_multi_key_kernelIfZZZZNS0_20_philox_normal_cuda_ERNS_6TensorERKS3_ddENKUlvE_clEvENKUlvE0_clEvENKUlvE_clEvEUlmmE0_ZZZNS0_20_philox_normal_cuda_ES4_S6_ddENKS7_clEvENKS8_clEvEUlfE_EEvPT_PKmllT0_T1_16OffsetCalculatorILi1EjLb0EE,@function
        .size           _ZN2at6native54_GLOBAL__N__f6d41790_21_PhiloxDistribution_cu_0636f2c123philox_multi_key_kernelIfZZZZNS0_20_philox_normal_cuda_ERNS_6TensorERKS3_ddENKUlvE_clEvENKUlvE0_clEvENKUlvE_clEvEUlmmE0_ZZZNS0_20_philox_normal_cuda_ES4_S6_ddENKS7_clEvENKS8_clEvEUlfE_EEvPT_PKmllT0_T1_16OffsetCalculatorILi1EjLb0EE,(.L_x_155 - _ZN2at6native54_GLOBAL__N__f6d41790_21_PhiloxDistribution_cu_0636f2c123philox_multi_key_kernelIfZZZZNS0_20_philox_normal_cuda_ERNS_6TensorERKS3_ddENKUlvE_clEvENKUlvE0_clEvENKUlvE_clEvEUlmmE0_ZZZNS0_20_philox_normal_cuda_ES4_S6_ddENKS7_clEvENKS8_clEvEUlfE_EEvPT_PKmllT0_T1_16OffsetCalculatorILi1EjLb0EE)
        .other          _ZN2at6native54_GLOBAL__N__f6d41790_21_PhiloxDistribution_cu_0636f2c123philox_multi_key_kernelIfZZZZNS0_20_philox_normal_cuda_ERNS_6TensorERKS3_ddENKUlvE_clEvENKUlvE0_clEvENKUlvE_clEvEUlmmE0_ZZZNS0_20_philox_normal_cuda_ES4_S6_ddENKS7_clEvENKS8_clEvEUlfE_EEvPT_PKmllT0_T1_16OffsetCalculatorILi1EjLb0EE,@"STO_CUDA_ENTRY STV_DEFAULT"
_ZN2at6native54_GLOBAL__N__f6d41790_21_PhiloxDistribution_cu_0636f2c123philox_multi_key_kernelIfZZZZNS0_20_philox_normal_cuda_ERNS_6TensorERKS3_ddENKUlvE_clEvENKUlvE0_clEvENKUlvE_clEvEUlmmE0_ZZZNS0_20_philox_normal_cuda_ES4_S6_ddENKS7_clEvENKS8_clEvEUlfE_EEvPT_PKmllT0_T1_16OffsetCalculatorILi1EjLb0EE:
        /* <DEDUP_REMOVED lines=48> */
.L_x_29:
[----:B------:R-:W-:-:S07]  /*0300*/  MOV R0, 0x320 ;  /* 0x0000032000007802 */ /* 0x000fce0000000f00 */
[----:B------:R-:W-:Y:S05]  /*0310*/  CALL.REL.NOINC `($__internal_2_$__cuda_sm20_div_s64) ;  /* 0x0000001800ec7944 */ /* 0x000fea0003c00000 */
        /* <DEDUP_REMOVED lines=8> */
.L_x_30:
[----:B------:R-:W-:Y:S05]  /*03a0*/  BSYNC.RECONVERGENT B0 ;  /* 0x0000000000007941 */ /* 0x000fea0003800200 */
.L_x_28:
        /* <DEDUP_REMOVED lines=281> */
.L_x_31:
        /* <DEDUP_REMOVED lines=39> */
[C---:B------:R-:W-:Y:S02]  /*17b0*/  IADD3 R5, PT, PT, R7.reuse, -0x56f99767, RZ ;  /* 0xa906689907057810 */ /* 0x040fe40007ffe0ff */
[----:B------:R-:W-:Y:S01]  /*17c0*/  IADD3 R11, PT, PT, R7, 0x646e171e, RZ ;  /* 0x646e171e070b7810 */ /* 0x000fe20007ffe0ff */
[----:B------:R-:W-:Y:S01]  /*17d0*/  IMAD.WIDE.U32 R12, R9, -0x2daee0ad, RZ ;  /* 0xd2511f53090c7825 */ /* 0x000fe200078e00ff */
[----:B------:R-:W-:-:S04]  /*17e0*/  LOP3.LUT R5, R5, R8, R15, 0x96, !PT ;  /* 0x0000000805057212 */ /* 0x000fc800078e960f */
[----:B------:R-:W-:Y:S01]  /*17f0*/  LOP3.LUT R8, R11, R14, R13, 0x96, !PT ;  /* 0x0000000e0b087212 */ /* 0x000fe200078e960d */
[----:B------:R-:W-:Y:S01]  /*1800*/  IMAD.WIDE.U32 R14, R5, -0x326172a9, RZ ;  /* 0xcd9e8d57050e7825 */ /* 0x000fe200078e00ff */
[----:B------:R-:W-:-:S03]  /*1810*/  IADD3 R11, PT, PT, R6, 0x5384540f, RZ ;  /* 0x5384540f060b7810 */ /* 0x000fc60007ffe0ff */
[----:B------:R-:W-:Y:S02]  /*1820*/  VIADD R5, R6, 0xb54cda56 ;  /* 0xb54cda5606057836 */ /* 0x000fe40000000000 */
[----:B------:R-:W-:-:S03]  /*1830*/  IMAD.WIDE.U32 R8, R8, -0x326172a9, RZ ;  /* 0xcd9e8d5708087825 */ /* 0x000fc600078e00ff */
[----:B------:R-:W-:Y:S02]  /*1840*/  LOP3.LUT R5, R5, R15, R10, 0x96, !PT ;  /* 0x0000000f05057212 */ /* 0x000fe400078e960a */
[----:B------:R-:W-:Y:S01]  /*1850*/  LOP3.LUT R11, R11, R9, R14, 0x96, !PT ;  /* 0x000000090b0b7212 */ /* 0x000fe200078e960e */
[----:B------:R-:W-:Y:S02]  /*1860*/  VIADD R9, R7, 0xdb3d7428 ;  /* 0xdb3d742807097836 */ /* 0x000fe40000000000 */
[----:B------:R-:W-:Y:S01]  /*1870*/  IMAD.WIDE.U32 R14, R5, -0x2daee0ad, RZ ;  /* 0xd2511f53050e7825 */ /* 0x000fe200078e00ff */
[----:B------:R-:W-:-:S03]  /*1880*/  IADD3 R5, PT, PT, R7, 0x1fd5c5a3, RZ ;  /* 0x1fd5c5a307057810 */ /* 0x000fc60007ffe0ff */
[----:B------:R-:W-:Y:S01]  /*1890*/  IMAD.WIDE.U32 R10, R11, -0x2daee0ad, RZ ;  /* 0xd2511f530b0a7825 */ /* 0x000fe200078e00ff */
[----:B------:R-:W-:-:S03]  /*18a0*/  LOP3.LUT R5, R5, R12, R15, 0x96, !PT ;  /* 0x0000000c05057212 */ /* 0x000fc600078e960f */
[----:B------:R-:W-:Y:S01]  /*18b0*/  VIADD R7, R7, 0x96a522ad ;  /* 0x96a522ad07077836 */ /* 0x000fe20000000000 */
[----:B------:R-:W-:Y:S01]  /*18c0*/  LOP3.LUT R12, R9, R14, R11, 0x96, !PT ;  /* 0x0000000e090c7212 */ /* 0x000fe200078e960b */
[----:B------:R-:W-:Y:S01]  /*18d0*/  IMAD.WIDE.U32 R14, R5, -0x326172a9, RZ ;  /* 0xcd9e8d57050e7825 */ /* 0x000fe200078e00ff */
[C---:B------:R-:W-:Y:S02]  /*18e0*/  IADD3 R9, PT, PT, R6.reuse, -0xe443238, RZ ;  /* 0xf1bbcdc806097810 */ /* 0x040fe40007ffe0ff */
[----:B------:R-:W-:Y:S01]  /*18f0*/  IADD3 R5, PT, PT, R6, -0x700cb87f, RZ ;  /* 0x8ff3478106057810 */ /* 0x000fe20007ffe0ff */
[----:B------:R-:W-:Y:S01]  /*1900*/  IMAD.WIDE.U32 R12, R12, -0x326172a9, RZ ;  /* 0xcd9e8d570c0c7825 */ /* 0x000fe200078e00ff */
[----:B------:R-:W-:Y:S02]  /*1910*/  LOP3.LUT R9, R9, R15, R8, 0x96, !PT ;  /* 0x0000000f09097212 */ /* 0x000fe400078e9608 */
[----:B------:R-:W-:Y:S02]  /*1920*/  MOV R11, 0x2f800000 ;  /* 0x2f800000000b7802 */ /* 0x000fe40000000f00 */
[----:B------:R-:W-:Y:S01]  /*1930*/  LOP3.LUT R5, R14, R13, R5, 0x96, !PT ;  /* 0x0000000d0e057212 */ /* 0x000fe200078e9605 */
[----:B------:R-:W-:Y:S01]  /*1940*/  IMAD.WIDE.U32 R8, R9, -0x2daee0ad, RZ ;  /* 0xd2511f5309087825 */ /* 0x000fe200078e00ff */
[----:B------:R-:W-:-:S02]  /*1950*/  I2FP.F32.U32 R12, R12 ;  /* 0x0000000c000c7245 */ /* 0x000fc40000201000 */
[----:B------:R-:W-:Y:S02]  /*1960*/  I2FP.F32.U32 R5, R5 ;  /* 0x0000000500057245 */ /* 0x000fe40000201000 */
[----:B------:R-:W-:Y:S01]  /*1970*/  LOP3.LUT R7, R10, R7, R9, 0x96, !PT ;  /* 0x000000070a077212 */ /* 0x000fe200078e9609 */
[-C--:B------:R-:W-:Y:S01]  /*1980*/  FFMA.FTZ R12, R12, R11.reuse, 1.1641532182693481445e-10 ;  /* 0x2f0000000c0c7423 */ /* 0x080fe2000001000b */
[----:B------:R-:W-:Y:S01]  /*1990*/  I2FP.F32.U32 R8, R8 ;  /* 0x0000000800087245 */ /* 0x000fe20000201000 */
[----:B------:R-:W-:Y:S01]  /*19a0*/  FFMA.FTZ R5, R5, R11, 1.1641532182693481445e-10 ;  /* 0x2f00000005057423 */ /* 0x000fe2000001000b */
[----:B------:R-:W-:Y:S01]  /*19b0*/  I2FP.F32.U32 R7, R7 ;  /* 0x0000000700077245 */ /* 0x000fe20000201000 */
[----:B------:R-:W-:Y:S02]  /*19c0*/  FMUL.FTZ R12, R12, 6.2831854820251464844 ;  /* 0x40c90fdb0c0c7820 */ /* 0x000fe40000410000 */
[-C--:B------:R-:W-:Y:S02]  /*19d0*/  FFMA.FTZ R8, R8, R11.reuse, 1.1641532182693481445e-10 ;  /* 0x2f00000008087423 */ /* 0x080fe4000001000b */
[----:B------:R-:W-:Y:S01]  /*19e0*/  FFMA.FTZ R9, R7, R11, 1.1641532182693481445e-10 ;  /* 0x2f00000007097423 */ /* 0x000fe2000001000b */
[----:B------:R-:W0:Y:S01]  /*19f0*/  MUFU.LG2 R5, R5 ;  /* 0x0000000500057308 */ /* 0x000e220000000c00 */
[----:B------:R-:W1:Y:S01]  /*1a00*/  LDC.64 R6, c[0x0][0x398] ;  /* 0x0000e600ff067b82 */ /* 0x000e620000000a00 */
[----:B------:R-:W-:Y:S01]  /*1a10*/  FMUL.FTZ R8, R8, 6.2831854820251464844 ;  /* 0x40c90fdb08087820 */ /* 0x000fe20000410000 */
[----:B------:R-:W-:-:S03]  /*1a20*/  FMUL.RZ R16, R12, 0.15915493667125701904 ;  /* 0x3e22f9830c107820 */ /* 0x000fc6000040c000 */
[----:B------:R-:W-:Y:S01]  /*1a30*/  FMUL.RZ R17, R8, 0.15915493667125701904 ;  /* 0x3e22f98308117820 */ /* 0x000fe2000040c000 */
[----:B------:R-:W-:Y:S01]  /*1a40*/  IMAD.SHL.U32 R8, R4, 0x4, RZ ;  /* 0x0000000404087824 */ /* 0x000fe200078e00ff */
[----:B------:R-:W2:Y:S08]  /*1a50*/  MUFU.LG2 R9, R9 ;  /* 0x0000000900097308 */ /* 0x000eb00000000c00 */
[----:B------:R-:W-:Y:S01]  /*1a60*/  MUFU.SIN R10, R16 ;  /* 0x00000010000a7308 */ /* 0x000fe20000000400 */
[----:B0-----:R-:W-:-:S04]  /*1a70*/  FMUL.FTZ R5, R5, 0.69314718246459960938 ;  /* 0x3f31721805057820 */ /* 0x001fc80000410000 */
[----:B------:R-:W-:-:S03]  /*1a80*/  FMUL.FTZ R5, R5, -2 ;  /* 0xc000000005057820 */ /* 0x000fc60000410000 */
[----:B------:R-:W-:Y:S01]  /*1a90*/  MUFU.COS R11, R16 ;  /* 0x00000010000b7308 */ /* 0x000fe20000000000 */
[----:B-1----:R-:W-:Y:S01]  /*1aa0*/  SHF.R.S32.HI R15, RZ, 0x1f, R7 ;  /* 0x0000001fff0f7819 */ /* 0x002fe20000011407 */
[----:B--2---:R-:W-:Y:S01]  /*1ab0*/  FMUL.FTZ R9, R9, 0.69314718246459960938 ;  /* 0x3f31721809097820 */ /* 0x004fe20000410000 */
[----:B------:R-:W-:-:S03]  /*1ac0*/  IMAD R3, R3, R6, RZ ;  /* 0x0000000603037224 */ /* 0x000fc600078e02ff */
[----:B------:R-:W-:Y:S01]  /*1ad0*/  FMUL.FTZ R14, R9, -2 ;  /* 0xc0000000090e7820 */ /* 0x000fe20000410000 */
[----:B------:R-:W-:Y:S01]  /*1ae0*/  LEA.HI R9, P0, R15, R6, RZ, 0x2 ;  /* 0x000000060f097211 */ /* 0x000fe200078110ff */
[----:B------:R0:W1:Y:S01]  /*1af0*/  MUFU.SQRT R13, R5 ;  /* 0x00000005000d7308 */ /* 0x0000620000002000 */
[-C--:B------:R-:W-:Y:S02]  /*1b00*/  IMAD R3, R2, R7.reuse, R3 ;  /* 0x0000000702037224 */ /* 0x080fe400078e0203 */
[----:B------:R-:W-:Y:S02]  /*1b10*/  IADD3.X R18, PT, PT, RZ, R7, RZ, P0, !PT ;  /* 0x00000007ff127210 */ /* 0x000fe400007fe4ff */
[----:B------:R-:W-:Y:S02]  /*1b20*/  LOP3.LUT P0, RZ, R6, 0x3, RZ, 0xc0, !PT ;  /* 0x0000000306ff7812 */ /* 0x000fe4000780c0ff */
[--C-:B------:R-:W-:Y:S01]  /*1b30*/  SHF.R.S64 R9, R9, 0x2, R18.reuse ;  /* 0x0000000209097819 */ /* 0x100fe20000001012 */
[----:B------:R-:W-:Y:S01]  /*1b40*/  MUFU.COS R12, R17 ;  /* 0x00000011000c7308 */ /* 0x000fe20000000000 */
[----:B0-----:R-:W-:-:S02]  /*1b50*/  SHF.R.S32.HI R5, RZ, 0x2, R18 ;  /* 0x00000002ff057819 */ /* 0x001fc40000011412 */
[C---:B------:R-:W-:Y:S02]  /*1b60*/  ISETP.GE.U32.AND P1, PT, R4.reuse, R9, PT ;  /* 0x000000090400720c */ /* 0x040fe40003f26070 */
[----:B------:R-:W-:Y:S02]  /*1b70*/  SHF.L.U64.HI R9, R4, 0x2, R0 ;  /* 0x0000000204097819 */ /* 0x000fe40000010200 */
[----:B------:R-:W-:Y:S01]  /*1b80*/  ISETP.GE.OR.EX P0, PT, R0, R5, P0, P1 ;  /* 0x000000050000720c */ /* 0x000fe20000706710 */
[----:B------:R-:W0:Y:S01]  /*1b90*/  MUFU.SQRT R15, R14 ;  /* 0x0000000e000f7308 */ /* 0x000e220000002000 */
[----:B------:R-:W-:-:S04]  /*1ba0*/  IMAD.WIDE.U32 R4, R2, R6, R8 ;  /* 0x0000000602047225 */ /* 0x000fc800078e0008 */
[C---:B-1----:R-:W-:Y:S01]  /*1bb0*/  FMUL.FTZ R19, R13.reuse, R11 ;  /* 0x0000000b0d137220 */ /* 0x042fe20000410000 */
[----:B------:R-:W-:Y:S02]  /*1bc0*/  FMUL.FTZ R13, R13, R10 ;  /* 0x0000000a0d0d7220 */ /* 0x000fe40000410000 */
[----:B------:R-:W1:Y:S01]  /*1bd0*/  MUFU.SIN R16, R17 ;  /* 0x0000001100107308 */ /* 0x000e620000000400 */
[C---:B0-----:R-:W-:Y:S01]  /*1be0*/  FMUL.FTZ R12, R15.reuse, R12 ;  /* 0x0000000c0f0c7220 */ /* 0x041fe20000410000 */
[----:B-1----:R-:W-:Y:S01]  /*1bf0*/  FMUL.FTZ R11, R15, R16 ;  /* 0x000000100f0b7220 */ /* 0x002fe20000410000 */
[----:B------:R-:W-:Y:S01]  /*1c00*/  IADD3 R15, PT, PT, R5, R3, RZ ;  /* 0x00000003050f7210 */ /* 0x000fe20007ffe0ff */
[----:B------:R-:W-:Y:S06]  /*1c10*/  @P0 BRA `(.L_x_32) ;  /* 0x00000000002c0947 */ /* 0x000fec0003800000 */
[----:B------:R-:W0:Y:S01]  /*1c20*/  LDC R0, c[0x0][0x3a4] ;  /* 0x0000e900ff007b82 */ /* 0x000e220000000800 */
[----:B------:R-:W1:Y:S01]  /*1c30*/  LDCU.64 UR8, c[0x0][0x380] ;  /* 0x00007000ff0877ac */ /* 0x000e620008000a00 */
[----:B------:R-:W0:Y:S01]  /*1c40*/  LDCU UR6, c[0x0][0x3a8] ;  /* 0x00007500ff0677ac */ /* 0x000e220008000800 */
[----:B-1----:R-:W-:-:S04]  /*1c50*/  LEA R2, P0, R4, UR8, 0x2 ;  /* 0x0000000804027c11 */ /* 0x002fc8000f8010ff */
[----:B------:R-:W-:Y:S01]  /*1c60*/  LEA.HI.X R3, R4, UR9, R15, 0x2, P0 ;  /* 0x0000000904037c11 */ /* 0x000fe200080f140f */
[--C-:B0-----:R-:W-:Y:S01]  /*1c70*/  FFMA.FTZ R8, R19, UR6, R0.reuse ;  /* 0x0000000613087c23 */ /* 0x101fe20008010000 */
[--C-:B------:R-:W-:Y:S01]  /*1c80*/  FFMA.FTZ R9, R13, UR6, R0.reuse ;  /* 0x000000060d097c23 */ /* 0x100fe20008010000 */
[--C-:B------:R-:W-:Y:S01]  /*1c90*/  FFMA.FTZ R10, R12, UR6, R0.reuse ;  /* 0x000000060c0a7c23 */ /* 0x100fe20008010000 */
[----:B------:R-:W-:-:S05]  /*1ca0*/  FFMA.FTZ R11, R11, UR6, R0 ;  /* 0x000000060b0b7c23 */ /* 0x000fca0008010000 */
[----:B------:R-:W-:Y:S01]  /*1cb0*/  STG.E.128 desc[UR4][R2.64], R8 ;  /* 0x0000000802007986 */ /* 0x000fe2000c101d04 */
[----:B------:R-:W-:Y:S05]  /*1cc0*/  EXIT ;  /* 0x000000000000794d */ /* 0x000fea0003800000 */
.L_x_32:
[----:B------:R-:W-:-:S04]  /*1cd0*/  ISETP.GE.U32.AND P0, PT, R8, R6, PT ;  /* 0x000000060800720c */ /* 0x000fc80003f06070 */
[----:B------:R-:W-:-:S13]  /*1ce0*/  ISETP.GE.AND.EX P0, PT, R9, R7, PT, P0 ;  /* 0x000000070900720c */ /* 0x000fda0003f06300 */
[----:B------:R-:W-:Y:S05]  /*1cf0*/  @P0 EXIT ;  /* 0x000000000000094d */ /* 0x000fea0003800000 */
[----:B------:R-:W0:Y:S01]  /*1d00*/  LDC R10, c[0x0][0x3a8] ;  /* 0x0000ea00ff0a7b82 */ /* 0x000e220000000800 */
[----:B------:R-:W1:Y:S01]  /*1d10*/  LDCU.64 UR6, c[0x0][0x380] ;  /* 0x00007000ff0677ac */ /* 0x000e620008000a00 */
[----:B------:R-:W-:-:S04]  /*1d20*/  IADD3 R3, P1, PT, R8, 0x1, RZ ;  /* 0x0000000108037810 */ /* 0x000fc80007f3e0ff */
[----:B------:R-:W-:Y:S02]  /*1d30*/  ISETP.GE.U32.AND P0, PT, R3, R6, PT ;  /* 0x000000060300720c */ /* 0x000fe40003f06070 */
[----:B------:R-:W0:Y:S01]  /*1d40*/  LDC R14, c[0x0][0x3a4] ;  /* 0x0000e900ff0e7b82 */ /* 0x000e220000000800 */
[----:B------:R-:W-:-:S04]  /*1d50*/  IADD3.X R0, PT, PT, RZ, R9, RZ, P1, !PT ;  /* 0x00000009ff007210 */ /* 0x000fc80000ffe4ff */
[----:B------:R-:W-:Y:S02]  /*1d60*/  ISETP.GE.U32.AND.EX P0, PT, R0, R7, PT, P0 ;  /* 0x000000070000720c */ /* 0x000fe40003f06100 */
[----:B-1----:R-:W-:-:S04]  /*1d70*/  LEA R2, P1, R4, UR6, 0x2 ;  /* 0x0000000604027c11 */ /* 0x002fc8000f8210ff */
[----:B------:R-:W-:Y:S01]  /*1d80*/  LEA.HI.X R3, R4, UR7, R15, 0x2, P1 ;  /* 0x0000000704037c11 */ /* 0x000fe200088f140f */
[----:B0-----:R-:W-:-:S05]  /*1d90*/  FFMA.FTZ R19, R19, R10, R14 ;  /* 0x0000000a13137223 */ /* 0x001fca000001000e */
[----:B------:R0:W-:Y:S01]  /*1da0*/  STG.E desc[UR4][R2.64], R19 ;  /* 0x0000001302007986 */ /* 0x0001e2000c101904 */
[----:B------:R-:W-:Y:S05]  /*1db0*/  @P0 EXIT ;  /* 0x000000000000094d */ /* 0x000fea0003800000 */
[----:B------:R-:W-:Y:S01]  /*1dc0*/  IADD3 R5, P1, PT, R8, 0x2, RZ ;  /* 0x0000000208057810 */ /* 0x000fe20007f3e0ff */
[----:B------:R-:W-:-:S03]  /*1dd0*/  FFMA.FTZ R13, R13, R10, R14 ;  /* 0x0000000a0d0d7223 */ /* 0x000fc6000001000e */
[----:B------:R-:W-:Y:S01]  /*1de0*/  ISETP.GE.U32.AND P0, PT, R5, R6, PT ;  /* 0x000000060500720c */ /* 0x000fe20003f06070 */
[----:B------:R-:W-:Y:S01]  /*1df0*/  IMAD.X R0, RZ, RZ, R9, P1 ;  /* 0x000000ffff007224 */ /* 0x000fe200008e0609 */
[----:B------:R1:W-:Y:S04]  /*1e00*/  STG.E desc[UR4][R2.64+0x4], R13 ;  /* 0x0000040d02007986 */ /* 0x0003e8000c101904 */
[----:B------:R-:W-:-:S13]  /*1e10*/  ISETP.GE.U32.AND.EX P0, PT, R0, R7, PT, P0 ;  /* 0x000000070000720c */ /* 0x000fda0003f06100 */
[----:B-1----:R-:W-:Y:S05]  /*1e20*/  @P0 EXIT ;  /* 0x000000000000094d */ /* 0x002fea0003800000 */
[----:B------:R-:W-:-:S04]  /*1e30*/  IADD3 R5, P1, PT, R8, 0x3, RZ ;  /* 0x0000000308057810 */ /* 0x000fc80007f3e0ff */
[----:B------:R-:W-:Y:S01]  /*1e40*/  ISETP.GE.U32.AND P0, PT, R5, R6, PT ;  /* 0x000000060500720c */ /* 0x000fe20003f06070 */
[----:B------:R-:W-:Y:S01]  /*1e50*/  FFMA.FTZ R5, R12, R10, R14 ;  /* 0x0000000a0c057223 */ /* 0x000fe2000001000e */
[----:B------:R-:W-:-:S04]  /*1e60*/  IADD3.X R8, PT, PT, RZ, R9, RZ, P1, !PT ;  /* 0x00000009ff087210 */ /* 0x000fc80000ffe4ff */
[----:B------:R-:W-:Y:S01]  /*1e70*/  ISETP.GE.U32.AND.EX P0, PT, R8, R7, PT, P0 ;  /* 0x000000070800720c */ /* 0x000fe20003f06100 */
[----:B------:R1:W-:-:S12]  /*1e80*/  STG.E desc[UR4][R2.64+0x8], R5 ;  /* 0x0000080502007986 */ /* 0x0003d8000c101904 */
[----:B-1----:R-:W-:Y:S05]  /*1e90*/  @P0 EXIT ;  /* 0x000000000000094d */ /* 0x002fea0003800000 */
[----:B------:R-:W-:-:S05]  /*1ea0*/  FFMA.FTZ R11, R11, R10, R14 ;  /* 0x0000000a0b0b7223 */ /* 0x000fca000001000e */
[----:B------:R-:W-:Y:S01]  /*1eb0*/  STG.E desc[UR4][R2.64+0xc], R11 ;  /* 0x00000c0b02007986 */ /* 0x000fe2000c101904 */
[----:B------:R-:W-:Y:S05]  /*1ec0*/  EXIT ;  /* 0x000000000000794d */ /* 0x000fea0003800000 */
        .weak           $__internal_2_$__cuda_sm20_div_s64
        .type           $__internal_2_$__cuda_sm20_div_s64,@function
        .size           $__internal_2_$__cuda_sm20_div_s64,(.L_x_155 - $__internal_2_$__cuda_sm20_div_s64)
$__internal_2_$__cuda_sm20_div_s64:
        /* <DEDUP_REMOVED lines=86> */
[----:B------:R-:W-:Y:S06]  /*2430*/  RET.REL.NODEC R2 `(_ZN2at6native54_GLOBAL__N__f6d41790_21_PhiloxDistribution_cu_0636f2c123philox_multi_key_kernelIfZZZZNS0_20_philox_normal_cuda_ERNS_6TensorERKS3_ddENKUlvE_clEvENKUlvE0_clEvENKUlvE_clEvEUlmmE0_ZZZNS0_20_philox_normal_cuda_ES4_S6_ddENKS7_clEvENKS8_clEvEUlfE_EEvPT_PKmllT0_T1_16OffsetCalculatorILi1EjLb0EE) ;  /* 0xffffffd802f07950 */ /* 0x000fec0003c3ffff */
.L_x_33:
        /* <DEDUP_REMOVED lines=12> */
.L_x_155:


//--------------------- .text._ZN2at6native54_GLOBAL__N__f6d41790_21_PhiloxDistribution_cu_0636f2c124philox_single_key_kernelIfZZZZNS0_20_philox_normal_cuda_ERNS_6TensorERKS3_ddENKUlvE_clEvENKUlvE0_clEvENKUlvE_clEvEUlmmE0_ZZZNS0_20_philox_normal_cuda_ES4_S6_ddENKS7_clEvENKS8_clEvEUlfE_EEvPT_PKmlT0_T1_ --------------------------
	.section	.text._ZN2at6native54_GLOBAL__N__f6d41790_21_PhiloxDistribution_cu_0636f2c124philox_single_key_kernelIfZZZZNS0_20_philox_normal_cuda_ERNS_6TensorERKS3_ddENKUlvE_clEvENKUlvE0_clEvENKUlvE_clEvEUlmmE0_ZZZNS0_20_philox_normal_cuda_ES4_S6_ddENKS7_clEvENKS8_clEvEUlfE_EEvPT_PKmlT0_T1_,"ax",@progbits
	.align	128
.text._ZN2at6native54_GLOBAL__N__f6d41790_21_PhiloxDistribution_cu_0636f2c124philox_single_key_kernelIfZZZZNS0_20_philox_normal_cuda_ERNS_6TensorERKS3_ddENKUlvE_clEvENKUlvE0_clEvENKUlvE_clEvEUlmmE0_ZZZNS0_20_philox_normal_cuda_ES4_S6_ddENKS7_clEvENKS8_clEvEUlfE_EEvPT_PKmlT0_T1_:
        .type           _ZN2at6native54_GLOBAL__N__f6d41790_21_PhiloxDistribution_cu_0636f2c124philox_single_key_kernelIfZZZZNS0_20_philox_normal_cuda_ERNS_6TensorERKS3_ddENKUlvE_clEvENKUlvE0_clEvENKUlvE_clEvEUlmmE0_ZZZNS0_20_philox_normal_cuda_ES4_S6_ddENKS7_clEvENKS8_clEvEUlfE_EEvPT_PKmlT0_T1_,@function
        .size           _ZN2at6native54_GLOBAL__N__f6d41790_21_PhiloxDistribution_cu_0636f2c124philox_single_key_kernelIfZZZZNS0_20_philox_normal_cuda_ERNS_6TensorERKS3_ddENKUlvE_clEvENKUlvE0_clEvENKUlvE_clEvEUlmmE0_ZZZNS0_20_philox_normal_cuda_ES4_S6_ddENKS7_clEvENKS8_clEvEUlfE_EEvPT_PKmlT0_T1_,(.L_x_157 - _ZN2at6native54_GLOBAL__N__f6d41790_21_PhiloxDistribution_cu_0636f2c124philox_single_key_kernelIfZZZZNS0_20_philox_normal_cuda_ERNS_6TensorERKS3_ddENKUlvE_clEvENKUlvE0_clEvENKUlvE_clEvEUlmmE0_ZZZNS0_20_philox_normal_cuda_ES4_S6_ddENKS7_clEvENKS8_clEvEUlfE_EEvPT_PKmlT0_T1_)
        .other          _ZN2at6native54_GLOBAL__N__f6d41790_21_PhiloxDistribution_cu_0636f2c124philox_single_key_kernelIfZZZZNS0_20_philox_normal_cuda_ERNS_6TensorERKS3_ddENKUlvE_clEvENKUlvE0_clEvENKUlvE_clEvEUlmmE0_ZZZNS0_20_philox_normal_cuda_ES4_S6_ddENKS7_clEvENKS8_clEvEUlfE_EEvPT_PKmlT0_T1_,@"STO_CUDA_ENTRY STV_DEFAULT"
_ZN2at6native54_GLOBAL__N__f6d41790_21_PhiloxDistribution_cu_0636f2c124philox_single_key_kernelIfZZZZNS0_20_philox_normal_cuda_ERNS_6TensorERKS3_ddENKUlvE_clEvENKUlvE0_clEvENKUlvE_clEvEUlmmE0_ZZZNS0_20_philox_normal_cuda_ES4_S6_ddENKS7_clEvENKS8_clEvEUlfE_EEvPT_PKmlT0_T1_:
[----:B------:R-:W-:Y:S08]  /*0000*/  LDC R1, c[0x0][0x37c] ;  /* 0x0000df00ff017b82 */ /* 0x000ff00000000800 */
[----:B------:R-:W0:Y:S01]  /*0010*/  LDC.64 R4, c[0x0][0x388] ;  /* 0x0000e200ff047b82 */ /* 0x000e220000000a00 */
[----:B------:R-:W0:Y:S07]  /*0020*/  LDCU.64 UR4, c[0x0][0x358] ;  /* 0x00006b00ff0477ac */ /* 0x000e2e0008000a00 */
[----:B------:R-:W1:Y:S01]  /*0030*/  LDC.64 R2, c[0x0][0x390] ;  /* 0x0000e400ff027b82 */ /* 0x000e620000000a00 */
[----:B0-----:R-:W5:Y:S07]  /*0040*/  LDG.E.128 R4, desc[UR4][R4.64] ;  /* 0x0000000404047981 */ /* 0x001f6e000c1e1d00 */
[----:B------:R-:W0:Y:S01]  /*0050*/  S2UR UR6, SR_CTAID.X ;  /* 0x00000000000679c3 */ /* 0x000e220000002500 */
[----:B------:R-:W-:Y:S01]  /*0060*/  IMAD.MOV.U32 R9, RZ, RZ, RZ ;  /* 0x000000ffff097224 */ /* 0x000fe200078e00ff */
[----:B------:R-:W-:Y:S01]  /*0070*/  BSSY.RECONVERGENT B0, `(.L_x_34) ;  /* 0x0000070000007945 */ /* 0x000fe20003800200 */
[----:B------:R-:W0:Y:S01]  /*0080*/  S2R R8, SR_TID.X ;  /* 0x0000000000087919 */ /* 0x000e220000002100 */
[----:B-1----:R-:W-:-:S04]  /*0090*/  SHF.R.S32.HI R13, RZ, 0x1f, R3 ;  /* 0x0000001fff0d7819 */ /* 0x002fc80000011403 */
[----:B------:R-:W0:Y:S01]  /*00a0*/  LDC R11, c[0x0][0x360] ;  /* 0x0000d800ff0b7b82 */ /* 0x000e220000000800 */
[----:B------:R-:W-:-:S05]  /*00b0*/  LEA.HI R13, P0, R13, R2, RZ, 0x2 ;  /* 0x000000020d0d7211 */ /* 0x000fca00078110ff */
[----:B------:R-:W-:-:S05]  /*00c0*/  IMAD.X R14, RZ, RZ, R3, P0 ;  /* 0x000000ffff0e7224 */ /* 0x000fca00000e0603 */
[--C-:B------:R-:W-:Y:S02]  /*00d0*/  SHF.R.S64 R13, R13, 0x2, R14.reuse ;  /* 0x000000020d0d7819 */ /* 0x100fe4000000100e */
[----:B------:R-:W-:Y:S01]  /*00e0*/  SHF.R.S32.HI R14, RZ, 0x2, R14 ;  /* 0x00000002ff0e7819 */ /* 0x000fe2000001140e */
[----:B0-----:R-:W-:-:S03]  /*00f0*/  IMAD.WIDE.U32 R8, R11, UR6, R8 ;  /* 0x000000060b087c25 */ /* 0x001fc6000f8e0008 */
[CC--:B------:R-:W-:Y:S02]  /*0100*/  ISETP.GE.U32.AND P0, PT, R8.reuse, R13.reuse, PT ;  /* 0x0000000d0800720c */ /* 0x0c0fe40003f06070 */
[----:B------:R-:W-:Y:S02]  /*0110*/  ISETP.NE.U32.AND P1, PT, R8, R13, PT ;  /* 0x0000000d0800720c */ /* 0x000fe40003f25070 */
[CC--:B------:R-:W-:Y:S02]  /*0120*/  ISETP.GE.AND.EX P0, PT, R9.reuse, R14.reuse, PT, P0 ;  /* 0x0000000e0900720c */ /* 0x0c0fe40003f06300 */
[----:B------:R-:W-:-:S11]  /*0130*/  ISETP.NE.AND.EX P1, PT, R9, R14, PT, P1 ;  /* 0x0000000e0900720c */ /* 0x000fd60003f25310 */
[----:B------:R-:W-:Y:S05]  /*0140*/  @P0 BRA `(.L_x_35) ;  /* 0x0000000400880947 */ /* 0x000fea0003800000 */
[----:B-----5:R-:W-:Y:S01]  /*0150*/  IADD3 R18, P0, PT, R6, R8, RZ ;  /* 0x0000000806127210 */ /* 0x020fe20007f1e0ff */
[----:B------:R-:W-:Y:S01]  /*0160*/  VIADD R15, R4, 0x9e3779b9 ;  /* 0x9e3779b9040f7836 */ /* 0x000fe20000000000 */
[----:B------:R-:W0:Y:S01]  /*0170*/  LDCU.64 UR8, c[0x0][0x380] ;  /* 0x00007000ff0877ac */ /* 0x000e220008000a00 */
[----:B------:R-:W-:Y:S02]  /*0180*/  IMAD.MOV.U32 R0, RZ, RZ, 0x2f800000 ;  /* 0x2f800000ff007424 */ /* 0x000fe400078e00ff */
[----:B------:R-:W-:Y:S01]  /*0190*/  IMAD.WIDE.U32 R18, R18, -0x2daee0ad, RZ ;  /* 0xd2511f5312127825 */ /* 0x000fe200078e00ff */
[----:B------:R-:W1:Y:S03]  /*01a0*/  LDCU UR6, c[0x0][0x3a0] ;  /* 0x00007400ff0677ac */ /* 0x000e660008000800 */
[----:B------:R-:W-:Y:S01]  /*01b0*/  IMAD.X R17, R7, 0x1, R9, P0 ;  /* 0x0000000107117824 */ /* 0x000fe200000e0609 */
[----:B------:R-:W-:-:S04]  /*01c0*/  LOP3.LUT R10, R19, R5, RZ, 0x3c, !PT ;  /* 0x00000005130a7212 */ /* 0x000fc800078e3cff */
        /* <DEDUP_REMOVED lines=9> */
[----:B------:R-:W-:Y:S01]  /*0260*/  IMAD.WIDE.U32 R20, R11, -0x326172a9, RZ ;  /* 0xcd9e8d570b147825 */ /* 0x000fe200078e00ff */
[----:B------:R-:W-:-:S03]  /*0270*/  IADD3 R11, PT, PT, R4, 0x3c6ef372, RZ ;  /* 0x3c6ef372040b7810 */ /* 0x000fc60007ffe0ff */
[----:B------:R-:W-:Y:S01]  /*0280*/  IMAD.WIDE.U32 R18, R15, -0x326172a9, RZ ;  /* 0xcd9e8d570f127825 */ /* 0x000fe200078e00ff */
[----:B------:R-:W-:-:S03]  /*0290*/  LOP3.LUT R11, R11, R21, R10, 0x96, !PT ;  /* 0x000000150b0b7212 */ /* 0x000fc600078e960a */
[----:B------:R-:W-:Y:S02]  /*02a0*/  VIADD R15, R4, 0xdaa66d2b ;  /* 0xdaa66d2b040f7836 */ /* 0x000fe40000000000 */
[----:B------:R-:W-:-:S03]  /*02b0*/  VIADD R17, R5, 0xed9eba14 ;  /* 0xed9eba1405117836 */ /* 0x000fc60000000000 */
[----:B------:R-:W-:Y:S01]  /*02c0*/  LOP3.LUT R10, R15, R19, R20, 0x96, !PT ;  /* 0x000000130f0a7212 */ /* 0x000fe200078e9614 */
[----:B------:R-:W-:-:S04]  /*02d0*/  IMAD.WIDE.U32 R20, R11, -0x2daee0ad, RZ ;  /* 0xd2511f530b147825 */ /* 0x000fc800078e00ff */
[----:B------:R-:W-:Y:S02]  /*02e0*/  VIADD R15, R5, 0x32370b8f ;  /* 0x32370b8f050f7836 */ /* 0x000fe40000000000 */
[----:B------:R-:W-:-:S03]  /*02f0*/  IMAD.WIDE.U32 R10, R10, -0x2daee0ad, RZ ;  /* 0xd2511f530a0a7825 */ /* 0x000fc600078e00ff */
[----:B------:R-:W-:Y:S01]  /*0300*/  LOP3.LUT R16, R15, R16, R21, 0x96, !PT ;  /* 0x000000100f107212 */ /* 0x000fe200078e9615 */
[C---:B------:R-:W-:Y:S01]  /*0310*/  VIADD R15, R4.reuse, 0x1715609d ;  /* 0x1715609d040f7836 */ /* 0x040fe20000000000 */
[----:B------:R-:W-:Y:S01]  /*0320*/  LOP3.LUT R20, R17, R20, R11, 0x96, !PT ;  /* 0x0000001411147212 */ /* 0x000fe200078e960b */
[----:B------:R-:W-:Y:S02]  /*0330*/  VIADD R11, R4, 0x78dde6e4 ;  /* 0x78dde6e4040b7836 */ /* 0x000fe40000000000 */
[----:B------:R-:W-:-:S04]  /*0340*/  IMAD.WIDE.U32 R16, R16, -0x326172a9, RZ ;  /* 0xcd9e8d5710107825 */ /* 0x000fc800078e00ff */
[----:B------:R-:W-:Y:S01]  /*0350*/  IMAD.WIDE.U32 R20, R20, -0x326172a9, RZ ;  /* 0xcd9e8d5714147825 */ /* 0x000fe200078e00ff */
[----:B------:R-:W-:-:S04]  /*0360*/  LOP3.LUT R11, R11, R17, R18, 0x96, !PT ;  /* 0x000000110b0b7212 */ /* 0x000fc800078e9612 */
[----:B------:R-:W-:Y:S01]  /*0370*/  LOP3.LUT R15, R15, R21, R16, 0x96, !PT ;  /* 0x000000150f0f7212 */ /* 0x000fe200078e9610 */
[----:B------:R-:W-:Y:S01]  /*0380*/  IMAD.WIDE.U32 R16, R11, -0x2daee0ad, RZ ;  /* 0xd2511f530b107825 */ /* 0x000fe200078e00ff */
[----:B------:R-:W-:-:S03]  /*0390*/  IADD3 R11, PT, PT, R5, -0x56f99767, RZ ;  /* 0xa9066899050b7810 */ /* 0x000fc60007ffe0ff */
        /* <DEDUP_REMOVED lines=8> */
[----:B------:R-:W-:-:S03]  /*0420*/  LOP3.LUT R20, R15, R11, R20, 0x96, !PT ;  /* 0x0000000b0f147212 */ /* 0x000fc600078e9614 */
[----:B------:R-:W-:Y:S01]  /*0430*/  VIADD R15, R5, 0x1fd5c5a3 ;  /* 0x1fd5c5a3050f7836 */ /* 0x000fe20000000000 */
[----:B------:R-:W-:Y:S01]  /*0440*/  LOP3.LUT R10, R19, R17, R10, 0x96, !PT ;  /* 0x00000011130a7212 */ /* 0x000fe200078e960a */
[----:B------:R-:W-:-:S04]  /*0450*/  IMAD.WIDE.U32 R20, R20, -0x2daee0ad, RZ ;  /* 0xd2511f5314147825 */ /* 0x000fc800078e00ff */
[----:B------:R-:W-:Y:S01]  /*0460*/  IMAD.WIDE.U32 R10, R10, -0x2daee0ad, RZ ;  /* 0xd2511f530a0a7825 */ /* 0x000fe200078e00ff */
[----:B------:R-:W-:-:S03]  /*0470*/  LOP3.LUT R15, R15, R18, R21, 0x96, !PT ;  /* 0x000000120f0f7212 */ /* 0x000fc600078e9615 */
[----:B------:R-:W-:-:S05]  /*0480*/  VIADD R17, R5, 0xdb3d7428 ;  /* 0xdb3d742805117836 */ /* 0x000fca0000000000 */
[----:B------:R-:W-:Y:S01]  /*0490*/  LOP3.LUT R17, R17, R20, R11, 0x96, !PT ;  /* 0x0000001411117212 */ /* 0x000fe200078e960b */
[----:B------:R-:W-:Y:S01]  /*04a0*/  IMAD.WIDE.U32 R20, R15, -0x326172a9, RZ ;  /* 0xcd9e8d570f147825 */ /* 0x000fe200078e00ff */
[----:B------:R-:W-:-:S03]  /*04b0*/  IADD3 R15, PT, PT, R4, -0xe443238, RZ ;  /* 0xf1bbcdc8040f7810 */ /* 0x000fc60007ffe0ff */
[----:B------:R-:W-:Y:S01]  /*04c0*/  IMAD.WIDE.U32 R18, R17, -0x326172a9, RZ ;  /* 0xcd9e8d5711127825 */ /* 0x000fe200078e00ff */
[----:B------:R-:W-:Y:S02]  /*04d0*/  LOP3.LUT R16, R15, R21, R16, 0x96, !PT ;  /* 0x000000150f107212 */ /* 0x000fe400078e9610 */
[----:B------:R-:W1:Y:S01]  /*04e0*/  LDC R21, c[0x0][0x39c] ;  /* 0x0000e700ff157b82 */ /* 0x000e620000000800 */
[----:B------:R-:W-:Y:S02]  /*04f0*/  VIADD R11, R4, 0x8ff34781 ;  /* 0x8ff34781040b7836 */ /* 0x000fe40000000000 */
[----:B------:R-:W-:-:S03]  /*0500*/  IMAD.WIDE.U32 R16, R16, -0x2daee0ad, RZ ;  /* 0xd2511f5310107825 */ /* 0x000fc600078e00ff */
[----:B------:R-:W-:Y:S01]  /*0510*/  LOP3.LUT R20, R20, R19, R11, 0x96, !PT ;  /* 0x0000001314147212 */ /* 0x000fe200078e960b */
[----:B------:R-:W-:Y:S01]  /*0520*/  VIADD R11, R5, 0x96a522ad ;  /* 0x96a522ad050b7836 */ /* 0x000fe20000000000 */
[----:B------:R-:W-:Y:S02]  /*0530*/  I2FP.F32.U32 R19, R18 ;  /* 0x0000001200137245 */ /* 0x000fe40000201000 */
[----:B------:R-:W-:Y:S02]  /*0540*/  I2FP.F32.U32 R15, R20 ;  /* 0x00000014000f7245 */ /* 0x000fe40000201000 */
[----:B------:R-:W-:Y:S01]  /*0550*/  LOP3.LUT R11, R10, R11, R17, 0x96, !PT ;  /* 0x0000000b0a0b7212 */ /* 0x000fe200078e9611 */
[----:B------:R-:W-:Y:S01]  /*0560*/  FFMA.FTZ R19, R19, R0, 1.1641532182693481445e-10 ;  /* 0x2f00000013137423 */ /* 0x000fe20000010000 */
[----:B------:R-:W-:Y:S01]  /*0570*/  I2FP.F32.U32 R17, R16 ;  /* 0x0000001000117245 */ /* 0x000fe20000201000 */
[----:B------:R-:W-:Y:S01]  /*0580*/  FFMA.FTZ R15, R15, R0, 1.1641532182693481445e-10 ;  /* 0x2f0000000f0f7423 */ /* 0x000fe20000010000 */
[----:B------:R-:W-:Y:S01]  /*0590*/  I2FP.F32.U32 R11, R11 ;  /* 0x0000000b000b7245 */ /* 0x000fe20000201000 */
[----:B------:R-:W-:-:S02]  /*05a0*/  FMUL.FTZ R19, R19, 6.2831854820251464844 ;  /* 0x40c90fdb13137820 */ /* 0x000fc40000410000 */
[-C--:B------:R-:W-:Y:S02]  /*05b0*/  FFMA.FTZ R17, R17, R0.reuse, 1.1641532182693481445e-10 ;  /* 0x2f00000011117423 */ /* 0x080fe40000010000 */
[----:B------:R-:W-:Y:S01]  /*05c0*/  FFMA.FTZ R11, R11, R0, 1.1641532182693481445e-10 ;  /* 0x2f0000000b0b7423 */ /* 0x000fe20000010000 */
[----:B------:R-:W2:Y:S01]  /*05d0*/  MUFU.LG2 R15, R15 ;  /* 0x0000000f000f7308 */ /* 0x000ea20000000c00 */
[----:B------:R-:W-:Y:S01]  /*05e0*/  FMUL.FTZ R17, R17, 6.2831854820251464844 ;  /* 0x40c90fdb11117820 */ /* 0x000fe20000410000 */
[----:B------:R-:W-:-:S03]  /*05f0*/  FMUL.RZ R10, R19, 0.15915493667125701904 ;  /* 0x3e22f983130a7820 */ /* 0x000fc6000040c000 */
[----:B------:R-:W-:-:S03]  /*0600*/  FMUL.RZ R20, R17, 0.15915493667125701904 ;  /* 0x3e22f98311147820 */ /* 0x000fc6000040c000 */
[----:B------:R-:W3:Y:S08]  /*0610*/  MUFU.LG2 R11, R11 ;  /* 0x0000000b000b7308 */ /* 0x000ef00000000c00 */
[----:B------:R-:W-:Y:S01]  /*0620*/  MUFU.COS R19, R20 ;  /* 0x0000001400137308 */ /* 0x000fe20000000000 */
[----:B--2---:R-:W-:-:S04]  /*0630*/  FMUL.FTZ R15, R15, 0.69314718246459960938 ;  /* 0x3f3172180f0f7820 */ /* 0x004fc80000410000 */
[----:B------:R-:W-:-:S03]  /*0640*/  FMUL.FTZ R15, R15, -2 ;  /* 0xc00000000f0f7820 */ /* 0x000fc60000410000 */
[----:B------:R-:W-:Y:S01]  /*0650*/  MUFU.SIN R12, R10 ;  /* 0x0000000a000c7308 */ /* 0x000fe20000000400 */
[----:B---3--:R-:W-:-:S04]  /*0660*/  FMUL.FTZ R11, R11, 0.69314718246459960938 ;  /* 0x3f3172180b0b7820 */ /* 0x008fc80000410000 */
[----:B------:R-:W-:-:S03]  /*0670*/  FMUL.FTZ R0, R11, -2 ;  /* 0xc00000000b007820 */ /* 0x000fc60000410000 */
[----:B------:R0:W-:Y:S08]  /*0680*/  MUFU.COS R16, R10 ;  /* 0x0000000a00107308 */ /* 0x0001f00000000000 */
[----:B------:R-:W2:Y:S01]  /*0690*/  MUFU.SQRT R0, R0 ;  /* 0x0000000000007308 */ /* 0x000ea20000002000 */
[----:B0-----:R-:W-:-:S04]  /*06a0*/  LEA R10, P0, R8, UR8, 0x4 ;  /* 0x00000008080a7c11 */ /* 0x001fc8000f8020ff */
[----:B------:R-:W-:-:S03]  /*06b0*/  LEA.HI.X R11, R8, UR9, R9, 0x4, P0 ;  /* 0x00000009080b7c11 */ /* 0x000fc600080f2409 */
[----:B------:R-:W0:Y:S08]  /*06c0*/  MUFU.SQRT R15, R15 ;  /* 0x0000000f000f7308 */ /* 0x000e300000002000 */
[----:B------:R-:W3:Y:S01]  /*06d0*/  MUFU.SIN R17, R20 ;  /* 0x0000001400117308 */ /* 0x000ee20000000400 */
[----:B--2---:R-:W-:-:S04]  /*06e0*/  FMUL.FTZ R18, R0, R19 ;  /* 0x0000001300127220 */ /* 0x004fc80000410000 */
[----:B-1----:R-:W-:Y:S01]  /*06f0*/  FFMA.FTZ R18, R18, UR6, R21 ;  /* 0x0000000612127c23 */ /* 0x002fe20008010015 */
[C---:B0-----:R-:W-:Y:S01]  /*0700*/  FMUL.FTZ R16, R15.reuse, R16 ;  /* 0x000000100f107220 */ /* 0x041fe20000410000 */
[----:B------:R-:W-:-:S03]  /*0710*/  FMUL.FTZ R12, R15, R12 ;  /* 0x0000000c0f0c7220 */ /* 0x000fc60000410000 */
[--C-:B------:R-:W-:Y:S01]  /*0720*/  FFMA.FTZ R16, R16, UR6, R21.reuse ;  /* 0x0000000610107c23 */ /* 0x100fe20008010015 */
[----:B---3--:R-:W-:Y:S01]  /*0730*/  FMUL.FTZ R19, R0, R17 ;  /* 0x0000001100137220 */ /* 0x008fe20000410000 */
[----:B------:R-:W-:-:S03]  /*0740*/  FFMA.FTZ R17, R12, UR6, R21 ;  /* 0x000000060c117c23 */ /* 0x000fc60008010015 */
[----:B------:R-:W-:-:S05]  /*0750*/  FFMA.FTZ R19, R19, UR6, R21 ;  /* 0x0000000613137c23 */ /* 0x000fca0008010015 */
[----:B------:R0:W-:Y:S02]  /*0760*/  STG.E.128 desc[UR4][R10.64], R16 ;  /* 0x000000100a007986 */ /* 0x0001e4000c101d04 */
.L_x_35:
[----:B------:R-:W-:Y:S05]  /*0770*/  BSYNC.RECONVERGENT B0 ;  /* 0x0000000000007941 */ /* 0x000fea0003800200 */
.L_x_34:
[----:B------:R-:W-:Y:S05]  /*0780*/  @P1 EXIT ;  /* 0x000000000000194d */ /* 0x000fea0003800000 */
[----:B-----5:R-:W-:Y:S02]  /*0790*/  IADD3 R8, P0, PT, R6, R13, RZ ;  /* 0x0000000d06087210 */ /* 0x020fe40007f1e0ff */
[----:B------:R-:W-:-:S03]  /*07a0*/  SHF.L.U64.HI R0, R13, 0x2, R14 ;  /* 0x000000020d007819 */ /* 0x000fc6000001020e */
[----:B------:R-:W-:-:S04]  /*07b0*/  IMAD.WIDE.U32 R8, R8, -0x2daee0ad, RZ ;  /* 0xd2511f5308087825 */ /* 0x000fc800078e00ff */
[----:B------:R-:W-:Y:S01]  /*07c0*/  IMAD.X R7, R7, 0x1, R14, P0 ;  /* 0x0000000107077824 */ /* 0x000fe200000e060e */
[----:B0-----:R-:W-:Y:S01]  /*07d0*/  LOP3.LUT R10, R9, R5, RZ, 0x3c, !PT ;  /* 0x00000005090a7212 */ /* 0x001fe200078e3cff */
[----:B------:R-:W-:-:S03]  /*07e0*/  VIADD R9, R4, 0x9e3779b9 ;  /* 0x9e3779b904097836 */ /* 0x000fc60000000000 */
[----:B------:R-:W-:Y:S01]  /*07f0*/  LOP3.LUT R16, R7, R4, RZ, 0x3c, !PT ;  /* 0x0000000407107212 */ /* 0x000fe200078e3cff */
[----:B------:R-:W-:-:S04]  /*0800*/  IMAD.WIDE.U32 R10, R10, -0x326172a9, RZ ;  /* 0xcd9e8d570a0a7825 */ /* 0x000fc800078e00ff */
[----:B------:R-:W-:Y:S01]  /*0810*/  IMAD.WIDE.U32 R16, R16, -0x2daee0ad, RZ ;  /* 0xd2511f5310107825 */ /* 0x000fe200078e00ff */
[----:B------:R-:W-:Y:S02]  /*0820*/  LOP3.LUT R6, R11, R9, RZ, 0x3c, !PT ;  /* 0x000000090b067212 */ /* 0x000fe400078e3cff */
[C---:B------:R-:W-:Y:S01]  /*0830*/  IADD3 R9, PT, PT, R5.reuse, -0x4498517b, RZ ;  /* 0xbb67ae8505097810 */ /* 0x040fe20007ffe0ff */
        /* <DEDUP_REMOVED lines=16> */
[----:B------:R-:W-:Y:S01]  /*0940*/  IMAD.WIDE.U32 R16, R17, -0x326172a9, RZ ;  /* 0xcd9e8d5711107825 */ /* 0x000fe200078e00ff */
[----:B------:R-:W-:-:S03]  /*0950*/  IADD3 R9, PT, PT, R4, 0x78dde6e4, RZ ;  /* 0x78dde6e404097810 */ /* 0x000fc60007ffe0ff */
        /* <DEDUP_REMOVED lines=24> */
[----:B------:R-:W-:-:S04]  /*0ae0*/  IMAD.WIDE.U32 R8, R8, -0x326172a9, RZ ;  /* 0xcd9e8d5708087825 */ /* 0x000fc800078e00ff */
[----:B------:R-:W-:Y:S01]  /*0af0*/  VIADD R7, R4, 0x8ff34781 ;  /* 0x8ff3478104077836 */ /* 0x000fe20000000000 */
[----:B------:R-:W-:Y:S02]  /*0b00*/  LOP3.LUT R4, R11, R17, R10, 0x96, !PT ;  /* 0x000000110b047212 */ /* 0x000fe400078e960a */
[----:B------:R-:W-:Y:S02]  /*0b10*/  I2FP.F32.U32 R8, R8 ;  /* 0x0000000800087245 */ /* 0x000fe40000201000 */
[----:B------:R-:W-:Y:S01]  /*0b20*/  LOP3.LUT R16, R16, R9, R7, 0x96, !PT ;  /* 0x0000000910107212 */ /* 0x000fe200078e9607 */
[----:B------:R-:W-:Y:S02]  /*0b30*/  VIADD R7, R5, 0x96a522ad ;  /* 0x96a522ad05077836 */ /* 0x000fe40000000000 */
[----:B------:R-:W-:Y:S01]  /*0b40*/  IMAD.WIDE.U32 R4, R4, -0x2daee0ad, RZ ;  /* 0xd2511f5304047825 */ /* 0x000fe200078e00ff */
[----:B------:R-:W-:-:S03]  /*0b50*/  I2FP.F32.U32 R16, R16 ;  /* 0x0000001000107245 */ /* 0x000fc60000201000 */
[----:B------:R-:W-:Y:S01]  /*0b60*/  IMAD.MOV.U32 R9, RZ, RZ, 0x2f800000 ;  /* 0x2f800000ff097424 */ /* 0x000fe200078e00ff */
[----:B------:R-:W-:Y:S02]  /*0b70*/  LOP3.LUT R6, R6, R7, R5, 0x96, !PT ;  /* 0x0000000706067212 */ /* 0x000fe400078e9605 */
[----:B------:R-:W-:Y:S01]  /*0b80*/  I2FP.F32.U32 R4, R4 ;  /* 0x0000000400047245 */ /* 0x000fe20000201000 */
[-C--:B------:R-:W-:Y:S01]  /*0b90*/  FFMA.FTZ R16, R16, R9.reuse, 1.1641532182693481445e-10 ;  /* 0x2f00000010107423 */ /* 0x080fe20000010009 */
[----:B------:R-:W-:Y:S01]  /*0ba0*/  I2FP.F32.U32 R6, R6 ;  /* 0x0000000600067245 */ /* 0x000fe20000201000 */
[-C--:B------:R-:W-:Y:S02]  /*0bb0*/  FFMA.FTZ R8, R8, R9.reuse, 1.1641532182693481445e-10 ;  /* 0x2f00000008087423 */ /* 0x080fe40000010009 */
[-C--:B------:R-:W-:Y:S02]  /*0bc0*/  FFMA.FTZ R4, R4, R9.reuse, 1.1641532182693481445e-10 ;  /* 0x2f00000004047423 */ /* 0x080fe40000010009 */
[----:B------:R-:W-:Y:S01]  /*0bd0*/  FFMA.FTZ R6, R6, R9, 1.1641532182693481445e-10 ;  /* 0x2f00000006067423 */ /* 0x000fe20000010009 */
[----:B------:R-:W0:Y:S01]  /*0be0*/  MUFU.LG2 R16, R16 ;  /* 0x0000001000107308 */ /* 0x000e220000000c00 */
[----:B------:R-:W-:Y:S01]  /*0bf0*/  FMUL.FTZ R4, R4, 6.2831854820251464844 ;  /* 0x40c90fdb04047820 */ /* 0x000fe20000410000 */
[----:B------:R-:W-:Y:S01]  /*0c00*/  SHF.L.U32 R9, R13, 0x2, RZ ;  /* 0x000000020d097819 */ /* 0x000fe200000006ff */
[----:B------:R-:W-:-:S02]  /*0c10*/  FMUL.FTZ R8, R8, 6.2831854820251464844 ;  /* 0x40c90fdb08087820 */ /* 0x000fc40000410000 */
[----:B------:R-:W-:Y:S01]  /*0c20*/  FMUL.RZ R12, R4, 0.15915493667125701904 ;  /* 0x3e22f983040c7820 */ /* 0x000fe2000040c000 */
[----:B------:R-:W-:Y:S01]  /*0c30*/  IADD3 R4, P1, PT, -R9, R2, RZ ;  /* 0x0000000209047210 */ /* 0x000fe20007f3e1ff */
[----:B------:R-:W-:Y:S01]  /*0c40*/  FMUL.RZ R7, R8, 0.15915493667125701904 ;  /* 0x3e22f98308077820 */ /* 0x000fe2000040c000 */
[----:B------:R-:W1:Y:S02]  /*0c50*/  MUFU.LG2 R6, R6 ;  /* 0x0000000600067308 */ /* 0x000e640000000c00 */
[----:B------:R-:W-:Y:S01]  /*0c60*/  ISETP.GE.U32.AND P0, PT, R4, 0x1, PT ;  /* 0x000000010400780c */ /* 0x000fe20003f06070 */
[----:B------:R-:W-:-:S05]  /*0c70*/  IMAD.X R5, R3, 0x1, ~R0, P1 ;  /* 0x0000000103057824 */ /* 0x000fca00008e0e00 */
[----:B------:R-:W-:Y:S01]  /*0c80*/  ISETP.GE.AND.EX P0, PT, R5, RZ, PT, P0 ;  /* 0x000000ff0500720c */ /* 0x000fe20003f06300 */
[----:B------:R2:W3:Y:S01]  /*0c90*/  MUFU.SIN R8, R7 ;  /* 0x0000000700087308 */ /* 0x0004e20000000400 */
[----:B0-----:R-:W-:-:S04]  /*0ca0*/  FMUL.FTZ R16, R16, 0.69314718246459960938 ;  /* 0x3f31721810107820 */ /* 0x001fc80000410000 */
[----:B------:R-:W-:-:S03]  /*0cb0*/  FMUL.FTZ R16, R16, -2 ;  /* 0xc000000010107820 */ /* 0x000fc60000410000 */
[----:B------:R2:W0:Y:S01]  /*0cc0*/  MUFU.COS R10, R7 ;  /* 0x00000007000a7308 */ /* 0x0004220000000000 */
[----:B-1----:R-:W-:-:S04]  /*0cd0*/  FMUL.FTZ R6, R6, 0.69314718246459960938 ;  /* 0x3f31721806067820 */ /* 0x002fc80000410000 */
[----:B------:R-:W-:-:S03]  /*0ce0*/  FMUL.FTZ R6, R6, -2 ;  /* 0xc000000006067820 */ /* 0x000fc60000410000 */
[----:B------:R2:W1:Y:S08]  /*0cf0*/  MUFU.SIN R11, R12 ;  /* 0x0000000c000b7308 */ /* 0x0004700000000400 */
[----:B------:R2:W4:Y:S08]  /*0d00*/  MUFU.COS R15, R12 ;  /* 0x0000000c000f7308 */ /* 0x0005300000000000 */
[----:B------:R2:W0:Y:S08]  /*0d10*/  MUFU.SQRT R7, R16 ;  /* 0x0000001000077308 */ /* 0x0004300000002000 */
[----:B------:R-:W0:Y:S01]  /*0d20*/  MUFU.SQRT R6, R6 ;  /* 0x0000000600067308 */ /* 0x000e220000002000 */
[----:B-123--:R-:W-:Y:S05]  /*0d30*/  @!P0 EXIT ;  /* 0x000000000000894d */ /* 0x00efea0003800000 */
[----:B------:R-:W-:Y:S01]  /*0d40*/  IADD3 R12, P0, PT, R9, -R2, RZ ;  /* 0x80000002090c7210 */ /* 0x000fe20007f1e0ff */
[----:B0-----:R-:W-:Y:S01]  /*0d50*/  FMUL.FTZ R8, R7, R8 ;  /* 0x0000000807087220 */ /* 0x001fe20000410000 */
[----:B------:R-:W-:Y:S01]  /*0d60*/  LOP3.LUT R16, R4, 0xf, RZ, 0xc0, !PT ;  /* 0x0000000f04107812 */ /* 0x000fe200078ec0ff */
[----:B------:R-:W-:Y:S01]  /*0d70*/  FMUL.FTZ R11, R6, R11 ;  /* 0x0000000b060b7220 */ /* 0x000fe20000410000 */
[----:B------:R-:W-:Y:S01]  /*0d80*/  ISETP.GT.U32.AND P1, PT, R12, -0x10, PT ;  /* 0xfffffff00c00780c */ /* 0x000fe20003f24070 */
[----:B------:R-:W-:Y:S01]  /*0d90*/  IMAD.X R3, R0, 0x1, ~R3, P0 ;  /* 0x0000000100037824 */ /* 0x000fe200000e0e03 */
[----:B------:R-:W-:Y:S01]  /*0da0*/  ISETP.NE.U32.AND P0, PT, R16, RZ, PT ;  /* 0x000000ff1000720c */ /* 0x000fe20003f05070 */
[----:B------:R-:W-:Y:S02]  /*0db0*/  IMAD.MOV.U32 R12, RZ, RZ, RZ ;  /* 0x000000ffff0c7224 */ /* 0x000fe400078e00ff */
[----:B------:R-:W-:Y:S01]  /*0dc0*/  IMAD.MOV.U32 R21, RZ, RZ, RZ ;  /* 0x000000ffff157224 */ /* 0x000fe200078e00ff */
[----:B------:R-:W-:Y:S01]  /*0dd0*/  ISETP.GT.U32.AND.EX P1, PT, R3, -0x1, PT, P1 ;  /* 0xffffffff0300780c */ /* 0x000fe20003f24110 */
[----:B------:R-:W-:Y:S01]  /*0de0*/  FMUL.FTZ R3, R7, R10 ;  /* 0x0000000a07037220 */ /* 0x000fe20000410000 */
[----:B------:R-:W-:Y:S01]  /*0df0*/  ISETP.NE.AND.EX P0, PT, RZ, RZ, PT, P0 ;  /* 0x000000ffff00720c */ /* 0x000fe20003f05300 */
[----:B----4-:R-:W-:-:S10]  /*0e00*/  FMUL.FTZ R10, R6, R15 ;  /* 0x0000000f060a7220 */ /* 0x010fd40000410000 */
[----:B------:R-:W-:Y:S05]  /*0e10*/  @P1 BRA `(.L_x_36) ;  /* 0x0000000000a01947 */ /* 0x000fea0003800000 */
[----:B------:R-:W0:Y:S01]  /*0e20*/  LDC.64 R6, c[0x0][0x380] ;  /* 0x0000e000ff067b82 */ /* 0x000e220000000a00 */
[----:B------:R-:W1:Y:S01]  /*0e30*/  LDCU UR6, c[0x0][0x3a0] ;  /* 0x00007400ff0677ac */ /* 0x000e620008000800 */
[----:B------:R-:W-:Y:S02]  /*0e40*/  LOP3.LUT R12, R4, 0xfffffff0, RZ, 0xc0, !PT ;  /* 0xfffffff0040c7812 */ /* 0x000fe400078ec0ff */
[----:B------:R-:W-:-:S04]  /*0e50*/  LOP3.LUT R21, R5, 0x7fffffff, RZ, 0xc0, !PT ;  /* 0x7fffffff05157812 */ /* 0x000fc800078ec0ff */
[----:B------:R-:W1:Y:S01]  /*0e60*/  LDC R17, c[0x0][0x39c] ;  /* 0x0000e700ff117b82 */ /* 0x000e620000000800 */
[----:B------:R-:W-:Y:S02]  /*0e70*/  MOV R18, R21 ;  /* 0x0000001500127202 */ /* 0x000fe40000000f00 */
[----:B0-----:R-:W-:-:S04]  /*0e80*/  LEA R6, P1, R13, R6, 0x4 ;  /* 0x000000060d067211 */ /* 0x001fc800078220ff */
[----:B------:R-:W-:Y:S01]  /*0e90*/  LEA.HI.X R7, R13, R7, R14, 0x4, P1 ;  /* 0x000000070d077211 */ /* 0x000fe200008f240e */
[----:B------:R-:W-:Y:S01]  /*0ea0*/  IMAD.MOV.U32 R14, RZ, RZ, R12 ;  /* 0x000000ffff0e7224 */ /* 0x000fe200078e000c */
[----:B------:R-:W-:Y:S01]  /*0eb0*/  IADD3 R19, P1, PT, R6, 0x20, RZ ;  /* 0x0000002006137810 */ /* 0x000fe20007f3e0ff */
[--C-:B-1----:R-:W-:Y:S01]  /*0ec0*/  FFMA.FTZ R5, R3, UR6, R17.reuse ;  /* 0x0000000603057c23 */ /* 0x102fe20008010011 */
[--C-:B------:R-:W-:Y:S01]  /*0ed0*/  FFMA.FTZ R13, R8, UR6, R17.reuse ;  /* 0x00000006080d7c23 */ /* 0x100fe20008010011 */
[--C-:B------:R-:W-:Y:S01]  /*0ee0*/  FFMA.FTZ R15, R10, UR6, R17.reuse ;  /* 0x000000060a0f7c23 */ /* 0x100fe20008010011 */
[----:B------:R-:W-:Y:S01]  /*0ef0*/  FFMA.FTZ R17, R11, UR6, R17 ;  /* 0x000000060b117c23 */ /* 0x000fe20008010011 */
[----:B------:R-:W-:-:S08]  /*0f00*/  IMAD.X R20, RZ, RZ, R7, P1 ;  /* 0x000000ffff147224 */ /* 0x000fd000008e0607 */
.L_x_37:
[----:B0-----:R-:W-:Y:S01]  /*0f10*/  IMAD.MOV.U32 R6, RZ, RZ, R19 ;  /* 0x000000ffff067224 */ /* 0x001fe200078e0013 */
[----:B------:R-:W-:Y:S01]  /*0f20*/  IADD3 R14, P1, PT, R14, -0x10, RZ ;  /* 0xfffffff00e0e7810 */ /* 0x000fe20007f3e0ff */
[----:B------:R-:W-:-:S03]  /*0f30*/  IMAD.MOV.U32 R7, RZ, RZ, R20 ;  /* 0x000000ffff077224 */ /* 0x000fc600078e0014 */
[----:B------:R-:W-:Y:S02]  /*0f40*/  IADD3.X R18, PT, PT, R18, -0x1, RZ, P1, !PT ;  /* 0xffffffff12127810 */ /* 0x000fe40000ffe4ff */
[----:B------:R0:W-:Y:S01]  /*0f50*/  STG.E desc[UR4][R6.64+-0x20], R5 ;  /* 0xffffe00506007986 */ /* 0x0001e2000c101904 */
[----:B------:R-:W-:Y:S02]  /*0f60*/  ISETP.NE.U32.AND P1, PT, R14, RZ, PT ;  /* 0x000000ff0e00720c */ /* 0x000fe40003f25070 */
[----:B------:R-:W-:Y:S01]  /*0f70*/  IADD3 R19, P2, PT, R6, 0x40, RZ ;  /* 0x0000004006137810 */ /* 0x000fe20007f5e0ff */
[----:B------:R0:W-:Y:S01]  /*0f80*/  STG.E desc[UR4][R6.64+-0x1c], R13 ;  /* 0xffffe40d06007986 */ /* 0x0001e2000c101904 */
[----:B------:R-:W-:-:S03]  /*0f90*/  ISETP.NE.AND.EX P1, PT, R18, RZ, PT, P1 ;  /* 0x000000ff1200720c */ /* 0x000fc60003f25310 */
[----:B------:R0:W-:Y:S01]  /*0fa0*/  STG.E desc[UR4][R6.64+-0x18], R15 ;  /* 0xffffe80f06007986 */ /* 0x0001e2000c101904 */
[----:B------:R-:W-:-:S03]  /*0fb0*/  IMAD.X R20, RZ, RZ, R7, P2 ;  /* 0x000000ffff147224 */ /* 0x000fc600010e0607 */
[----:B------:R0:W-:Y:S04]  /*0fc0*/  STG.E desc[UR4][R6.64+-0x14], R17 ;  /* 0xffffec1106007986 */ /* 0x0001e8000c101904 */
        /* <DEDUP_REMOVED lines=11> */
[----:B------:R0:W-:Y:S01]  /*1080*/  STG.E desc[UR4][R6.64+0x1c], R17 ;  /* 0x00001c1106007986 */ /* 0x0001e2000c101904 */
[----:B------:R-:W-:Y:S05]  /*1090*/  @P1 BRA `(.L_x_37) ;  /* 0xfffffffc009c1947 */ /* 0x000fea000383ffff */
.L_x_36:
[----:B------:R-:W-:Y:S05]  /*10a0*/  @!P0 EXIT ;  /* 0x000000000000894d */ /* 0x000fea0003800000 */
[----:B------:R-:W-:Y:S02]  /*10b0*/  ISETP.GE.U32.AND P1, PT, R16, 0x8, PT ;  /* 0x000000081000780c */ /* 0x000fe40003f26070 */
[----:B0-----:R-:W-:Y:S02]  /*10c0*/  LOP3.LUT R13, R4, 0x7, RZ, 0xc0, !PT ;  /* 0x00000007040d7812 */ /* 0x001fe400078ec0ff */
[----:B------:R-:W-:Y:S02]  /*10d0*/  ISETP.GE.U32.AND.EX P1, PT, RZ, RZ, PT, P1 ;  /* 0x000000ffff00720c */ /* 0x000fe40003f26110 */
[----:B------:R-:W-:-:S04]  /*10e0*/  ISETP.NE.U32.AND P0, PT, R13, RZ, PT ;  /* 0x000000ff0d00720c */ /* 0x000fc80003f05070 */
[----:B------:R-:W-:-:S07]  /*10f0*/  ISETP.NE.AND.EX P0, PT, RZ, RZ, PT, P0 ;  /* 0x000000ffff00720c */ /* 0x000fce0003f05300 */
[----:B------:R-:W-:Y:S06]  /*1100*/  @!P1 BRA `(.L_x_38) ;  /* 0x00000008002c9947 */ /* 0x000fec0003800000 */
[----:B------:R-:W0:Y:S01]  /*1110*/  LDC.64 R6, c[0x0][0x380] ;  /* 0x0000e000ff067b82 */ /* 0x000e220000000a00 */
[C---:B------:R-:W-:Y:S01]  /*1120*/  IMAD.SHL.U32 R4, R12.reuse, 0x4, RZ ;  /* 0x000000040c047824 */ /* 0x040fe200078e00ff */
[C---:B------:R-:W-:Y:S01]  /*1130*/  IADD3 R14, PT, PT, R12.reuse, 0x1, RZ ;  /* 0x000000010c0e7810 */ /* 0x040fe20007ffe0ff */
[C---:B------:R-:W-:Y:S01]  /*1140*/  VIADD R22, R12.reuse, 0x2 ;  /* 0x000000020c167836 */ /* 0x040fe20000000000 */
[----:B------:R-:W-:Y:S01]  /*1150*/  IADD3 R5, P5, PT, R12, R9, RZ ;  /* 0x000000090c057210 */ /* 0x000fe20007fbe0ff */
[----:B------:R-:W1:Y:S01]  /*1160*/  LDCU UR6, c[0x0][0x3a0] ;  /* 0x00007400ff0677ac */ /* 0x000e620008000800 */
[----:B------:R-:W-:Y:S01]  /*1170*/  ISETP.EQ.AND P2, PT, R4, RZ, PT ;  /* 0x000000ff0400720c */ /* 0x000fe20003f42270 */
[----:B------:R-:W-:Y:S01]  /*1180*/  IMAD.SHL.U32 R18, R14, 0x4, RZ ;  /* 0x000000040e127824 */ /* 0x000fe200078e00ff */
[----:B------:R-:W-:Y:S01]  /*1190*/  ISETP.EQ.AND P1, PT, R4, 0x4, PT ;  /* 0x000000040400780c */ /* 0x000fe20003f22270 */
[----:B------:R-:W-:Y:S01]  /*11a0*/  IMAD.SHL.U32 R17, R22, 0x4, RZ ;  /* 0x0000000416117824 */ /* 0x000fe200078e00ff */
[C---:B------:R-:W-:Y:S01]  /*11b0*/  ISETP.EQ.AND P3, PT, R4.reuse, 0x8, PT ;  /* 0x000000080400780c */ /* 0x040fe20003f62270 */
[----:B------:R-:W-:Y:S01]  /*11c0*/  IMAD.X R16, R21, 0x1, R0, P5 ;  /* 0x0000000115107824 */ /* 0x000fe200028e0600 */
[----:B------:R-:W-:Y:S01]  /*11d0*/  ISETP.EQ.AND P4, PT, R4, 0xc, PT ;  /* 0x0000000c0400780c */ /* 0x000fe20003f82270 */
[----:B------:R-:W1:Y:S01]  /*11e0*/  LDC R20, c[0x0][0x39c] ;  /* 0x0000e700ff147b82 */ /* 0x000e620000000800 */
[----:B------:R-:W-:-:S02]  /*11f0*/  LOP3.LUT R18, R18, 0xfffffffc, RZ, 0xc0, !PT ;  /* 0xfffffffc12127812 */ /* 0x000fc400078ec0ff */
[----:B------:R-:W-:Y:S02]  /*1200*/  LOP3.LUT R17, R17, 0xfffffffc, RZ, 0xc0, !PT ;  /* 0xfffffffc11117812 */ /* 0x000fe400078ec0ff */
[----:B------:R-:W-:Y:S01]  /*1210*/  IADD3 R15, P5, PT, R14, R9, RZ ;  /* 0x000000090e0f7210 */ /* 0x000fe20007fbe0ff */
[----:B------:R-:W-:Y:S01]  /*1220*/  @P2 IMAD.MOV.U32 R19, RZ, RZ, R3 ;  /* 0x000000ffff132224 */ /* 0x000fe200078e0003 */
[C---:B------:R-:W-:Y:S01]  /*1230*/  ISETP.EQ.AND P2, PT, R18.reuse, RZ, PT ;  /* 0x000000ff1200720c */ /* 0x040fe20003f42270 */
[----:B------:R-:W-:Y:S01]  /*1240*/  @P1 IMAD.MOV.U32 R19, RZ, RZ, R8 ;  /* 0x000000ffff131224 */ /* 0x000fe200078e0008 */
[----:B------:R-:W-:Y:S01]  /*1250*/  ISETP.EQ.AND P1, PT, R18, 0x4, PT ;  /* 0x000000041200780c */ /* 0x000fe20003f22270 */
[----:B------:R-:W-:Y:S01]  /*1260*/  @P3 IMAD.MOV.U32 R19, RZ, RZ, R10 ;  /* 0x000000ffff133224 */ /* 0x000fe200078e000a */
[----:B0-----:R-:W-:Y:S02]  /*1270*/  LEA R4, P6, R5, R6, 0x2 ;  /* 0x0000000605047211 */ /* 0x001fe400078c10ff */
[----:B------:R-:W-:-:S02]  /*1280*/  ISETP.EQ.AND P3, PT, R17, 0x4, PT ;  /* 0x000000041100780c */ /* 0x000fc40003f62270 */
[-C--:B------:R-:W-:Y:S02]  /*1290*/  LEA.HI.X R5, R5, R7.reuse, R16, 0x2, P6 ;  /* 0x0000000705057211 */ /* 0x080fe400030f1410 */
[----:B------:R-:W-:Y:S02]  /*12a0*/  ISETP.EQ.AND P6, PT, R17, RZ, PT ;  /* 0x000000ff1100720c */ /* 0x000fe40003fc2270 */
[----:B------:R-:W-:Y:S01]  /*12b0*/  IADD3.X R16, PT, PT, RZ, R0, RZ, P5, !PT ;  /* 0x00000000ff107210 */ /* 0x000fe20002ffe4ff */
[----:B------:R-:W-:Y:S01]  /*12c0*/  @P2 IMAD.MOV.U32 R23, RZ, RZ, R3 ;  /* 0x000000ffff172224 */ /* 0x000fe200078e0003 */
[C---:B------:R-:W-:Y:S01]  /*12d0*/  LEA R14, P5, R15.reuse, R6, 0x2 ;  /* 0x000000060f0e7211 */ /* 0x040fe200078a10ff */
[----:B------:R-:W-:Y:S01]  /*12e0*/  @P1 IMAD.MOV.U32 R23, RZ, RZ, R8 ;  /* 0x000000ffff171224 */ /* 0x000fe200078e0008 */
[----:B------:R-:W-:Y:S02]  /*12f0*/  ISETP.EQ.AND P2, PT, R18, 0x8, PT ;  /* 0x000000081200780c */ /* 0x000fe40003f42270 */
[----:B------:R-:W-:-:S02]  /*1300*/  LEA.HI.X R15, R15, R7, R16, 0x2, P5 ;  /* 0x000000070f0f7211 */ /* 0x000fc400028f1410 */
[----:B------:R-:W-:Y:S02]  /*1310*/  IADD3 R22, P5, PT, R22, R9, RZ ;  /* 0x0000000916167210 */ /* 0x000fe40007fbe0ff */
[----:B------:R-:W-:Y:S01]  /*1320*/  @P4 MOV R19, R11 ;  /* 0x0000000b00134202 */ /* 0x000fe20000000f00 */
[----:B------:R-:W-:Y:S01]  /*1330*/  @P6 IMAD.MOV.U32 R21, RZ, RZ, R3 ;  /* 0x000000ffff156224 */ /* 0x000fe200078e0003 */
[----:B------:R-:W-:Y:S01]  /*1340*/  ISETP.EQ.AND P6, PT, R18, 0xc, PT ;  /* 0x0000000c1200780c */ /* 0x000fe20003fc2270 */
[----:B------:R-:W-:Y:S01]  /*1350*/  IMAD.X R24, RZ, RZ, R0, P5 ;  /* 0x000000ffff187224 */ /* 0x000fe200028e0600 */
[----:B------:R-:W-:Y:S01]  /*1360*/  LEA R16, P4, R22, R6, 0x2 ;  /* 0x0000000616107211 */ /* 0x000fe200078810ff */
[----:B------:R-:W-:Y:S01]  /*1370*/  VIADD R18, R12, 0x3 ;  /* 0x000000030c127836 */ /* 0x000fe20000000000 */
[----:B------:R-:W-:Y:S01]  /*1380*/  ISETP.EQ.AND P5, PT, R17, 0x8, PT ;  /* 0x000000081100780c */ /* 0x000fe20003fa2270 */
[----:B-1----:R-:W-:Y:S01]  /*1390*/  FFMA.FTZ R25, R19, UR6, R20 ;  /* 0x0000000613197c23 */ /* 0x002fe20008010014 */
[----:B------:R-:W-:Y:S01]  /*13a0*/  ISETP.EQ.AND P1, PT, R17, 0xc, PT ;  /* 0x0000000c1100780c */ /* 0x000fe20003f22270 */
[----:B------:R-:W-:Y:S01]  /*13b0*/  IMAD.SHL.U32 R27, R18, 0x4, RZ ;  /* 0x00000004121b7824 */ /* 0x000fe200078e00ff */
[----:B------:R-:W-:Y:S01]  /*13c0*/  LEA.HI.X R17, R22, R7, R24, 0x2, P4 ;  /* 0x0000000716117211 */ /* 0x000fe200020f1418 */
[----:B------:R-:W-:Y:S01]  /*13d0*/  VIADD R22, R12, 0x4 ;  /* 0x000000040c167836 */ /* 0x000fe20000000000 */
[-C--:B------:R-:W-:Y:S01]  /*13e0*/  IADD3 R19, P4, PT, R18, R9.reuse, RZ ;  /* 0x0000000912137210 */ /* 0x080fe20007f9e0ff */
[----:B------:R-:W-:Y:S01]  /*13f0*/  @P3 IMAD.MOV.U32 R21, RZ, RZ, R8 ;  /* 0x000000ffff153224 */ /* 0x000fe200078e0008 */
[----:B------:R-:W-:Y:S01]  /*1400*/  LOP3.LUT R27, R27, 0xfffffffc, RZ, 0xc0, !PT ;  /* 0xfffffffc1b1b7812 */ /* 0x000fe200078ec0ff */
[--C-:B------:R-:W-:Y:S01]  /*1410*/  @P2 IMAD.MOV.U32 R23, RZ, RZ, R10.reuse ;  /* 0x000000ffff172224 */ /* 0x100fe200078e000a */
[----:B------:R-:W-:Y:S01]  /*1420*/  IADD3.X R26, PT, PT, RZ, R0, RZ, P4, !PT ;  /* 0x00000000ff1a7210 */ /* 0x000fe200027fe4ff */
[----:B------:R0:W-:Y:S01]  /*1430*/  STG.E desc[UR4][R4.64], R25 ;  /* 0x0000001904007986 */ /* 0x0001e2000c101904 */
[----:B------:R-:W-:Y:S01]  /*1440*/  IADD3 R24, P3, PT, R22, R9, RZ ;  /* 0x0000000916187210 */ /* 0x000fe20007f7e0ff */
[----:B------:R-:W-:Y:S01]  /*1450*/  @P6 IMAD.MOV.U32 R23, RZ, RZ, R11 ;  /* 0x000000ffff176224 */ /* 0x000fe200078e000b */
[----:B------:R-:W-:Y:S01]  /*1460*/  LEA R18, P4, R19, R6, 0x2 ;  /* 0x0000000613127211 */ /* 0x000fe200078810ff */
[----:B------:R-:W-:Y:S01]  /*1470*/  @P5 IMAD.MOV.U32 R21, RZ, RZ, R10 ;  /* 0x000000ffff155224 */ /* 0x000fe200078e000a */
[----:B------:R-:W-:-:S02]  /*1480*/  ISETP.EQ.AND P2, PT, R27, RZ, PT ;  /* 0x000000ff1b00720c */ /* 0x000fc40003f42270 */
[-C--:B------:R-:W-:Y:S01]  /*1490*/  LEA.HI.X R19, R19, R7.reuse, R26, 0x2, P4 ;  /* 0x0000000713137211 */ /* 0x080fe200020f141a */
[----:B------:R-:W-:Y:S01]  /*14a0*/  IMAD.X R26, RZ, RZ, R0, P3 ;  /* 0x000000ffff1a7224 */ /* 0x000fe200018e0600 */
[C---:B------:R-:W-:Y:S02]  /*14b0*/  ISETP.EQ.AND P3, PT, R27.reuse, 0x4, PT ;  /* 0x000000041b00780c */ /* 0x040fe40003f62270 */
[----:B------:R-:W-:Y:S01]  /*14c0*/  ISETP.EQ.AND P4, PT, R27, 0x8, PT ;  /* 0x000000081b00780c */ /* 0x000fe20003f82270 */
[----:B0-----:R-:W-:Y:S01]  /*14d0*/  FFMA.FTZ R25, R23, UR6, R20 ;  /* 0x0000000617197c23 */ /* 0x001fe20008010014 */
[----:B------:R-:W-:Y:S02]  /*14e0*/  LEA R4, P6, R24, R6, 0x2 ;  /* 0x0000000618047211 */ /* 0x000fe400078c10ff */
[----:B------:R-:W-:Y:S01]  /*14f0*/  ISETP.EQ.AND P5, PT, R27, 0xc, PT ;  /* 0x0000000c1b00780c */ /* 0x000fe20003fa2270 */
[----:B------:R-:W-:Y:S01]  /*1500*/  IMAD.SHL.U32 R27, R22, 0x4, RZ ;  /* 0x00000004161b7824 */ /* 0x000fe200078e00ff */
[----:B------:R-:W-:Y:S01]  /*1510*/  LEA.HI.X R5, R24, R7, R26, 0x2, P6 ;  /* 0x0000000718057211 */ /* 0x000fe200030f141a */
[----:B------:R-:W-:Y:S01]  /*1520*/  VIADD R26, R12, 0x5 ;  /* 0x000000050c1a7836 */ /* 0x000fe20000000000 */
[----:B------:R-:W-:Y:S01]  /*1530*/  @P1 MOV R21, R11 ;  /* 0x0000000b00151202 */ /* 0x000fe20000000f00 */
[----:B------:R-:W-:Y:S01]  /*1540*/  @P2 IMAD.MOV.U32 R23, RZ, RZ, R3 ;  /* 0x000000ffff172224 */ /* 0x000fe200078e0003 */
[----:B------:R-:W-:Y:S01]  /*1550*/  LOP3.LUT R27, R27, 0xfffffffc, RZ, 0xc0, !PT ;  /* 0xfffffffc1b1b7812 */ /* 0x000fe200078ec0ff */
[----:B------:R-:W-:Y:S01]  /*1560*/  IMAD.SHL.U32 R22, R26, 0x4, RZ ;  /* 0x000000041a167824 */ /* 0x000fe200078e00ff */
[----:B------:R0:W-:Y:S01]  /*1570*/  STG.E desc[UR4][R14.64], R25 ;  /* 0x000000190e007986 */ /* 0x0001e2000c101904 */
[----:B------:R-:W-:Y:S01]  /*1580*/  VIADD R24, R12, 0x6 ;  /* 0x000000060c187836 */ /* 0x000fe20000000000 */
[C---:B------:R-:W-:Y:S01]  /*1590*/  ISETP.EQ.AND P2, PT, R27.reuse, 0x4, PT ;  /* 0x000000041b00780c */ /* 0x040fe20003f42270 */
[----:B------:R-:W-:Y:S01]  /*15a0*/  @P3 IMAD.MOV.U32 R23, RZ, RZ, R8 ;  /* 0x000000ffff173224 */ /* 0x000fe200078e0008 */
[----:B------:R-:W-:Y:S01]  /*15b0*/  LOP3.LUT R22, R22, 0xfffffffc, RZ, 0xc0, !PT ;  /* 0xfffffffc16167812 */ /* 0x000fe200078ec0ff */
[----:B------:R-:W-:Y:S01]  /*15c0*/  @P4 IMAD.MOV.U32 R23, RZ, RZ, R10 ;  /* 0x000000ffff174224 */ /* 0x000fe200078e000a */
[----:B------:R-:W-:Y:S01]  /*15d0*/  ISETP.EQ.AND P4, PT, R27, RZ, PT ;  /* 0x000000ff1b00720c */ /* 0x000fe20003f82270 */
[----:B------:R-:W-:Y:S01]  /*15e0*/  FFMA.FTZ R21, R21, UR6, R20 ;  /* 0x0000000615157c23 */ /* 0x000fe20008010014 */
[----:B------:R-:W-:-:S02]  /*15f0*/  ISETP.EQ.AND P1, PT, R22, RZ, PT ;  /* 0x000000ff1600720c */ /* 0x000fc40003f22270 */
[----:B------:R-:W-:Y:S01]  /*1600*/  @P5 MOV R23, R11 ;  /* 0x0000000b00175202 */ /* 0x000fe20000000f00 */
[----:B0-----:R-:W-:Y:S01]  /*1610*/  IMAD.SHL.U32 R25, R24, 0x4, RZ ;  /* 0x0000000418197824 */ /* 0x001fe200078e00ff */
[----:B------:R-:W-:Y:S01]  /*1620*/  ISETP.EQ.AND P3, PT, R22, 0x4, PT ;  /* 0x000000041600780c */ /* 0x000fe20003f62270 */
[----:B------:R0:W-:Y:S01]  /*1630*/  STG.E desc[UR4][R16.64], R21 ;  /* 0x0000001510007986 */ /* 0x0001e2000c101904 */
[----:B------:R-:W-:Y:S01]  /*1640*/  IADD3 R15, P5, PT, R26, R9, RZ ;  /* 0x000000091a0f7210 */ /* 0x000fe20007fbe0ff */
[----:B------:R-:W-:Y:S01]  /*1650*/  FFMA.FTZ R29, R23, UR6, R20 ;  /* 0x00000006171d7c23 */ /* 0x000fe20008010014 */
[----:B------:R-:W-:Y:S01]  /*1660*/  LOP3.LUT R25, R25, 0xfffffffc, RZ, 0xc0, !PT ;  /* 0xfffffffc19197812 */ /* 0x000fe200078ec0ff */
[C---:B------:R-:W-:Y:S01]  /*1670*/  VIADD R26, R12.reuse, 0x7 ;  /* 0x000000070c1a7836 */ /* 0x040fe20000000000 */
[----:B------:R-:W-:Y:S01]  /*1680*/  IADD3 R12, PT, PT, R12, 0x8, RZ ;  /* 0x000000080c0c7810 */ /* 0x000fe20007ffe0ff */
[----:B------:R-:W-:Y:S01]  /*1690*/  @P4 IMAD.MOV.U32 R23, RZ, RZ, R3 ;  /* 0x000000ffff174224 */ /* 0x000fe200078e0003 */
[C---:B------:R-:W-:Y:S01]  /*16a0*/  ISETP.EQ.AND P6, PT, R25.reuse, RZ, PT ;  /* 0x000000ff1900720c */ /* 0x040fe20003fc2270 */
[----:B------:R1:W-:Y:S01]  /*16b0*/  STG.E desc[UR4][R18.64], R29 ;  /* 0x0000001d12007986 */ /* 0x0003e2000c101904 */
[----:B------:R-:W-:Y:S01]  /*16c0*/  @P2 IMAD.MOV.U32 R23, RZ, RZ, R8 ;  /* 0x000000ffff172224 */ /* 0x000fe200078e0008 */
[----:B------:R-:W-:Y:S01]  /*16d0*/  ISETP.EQ.AND P2, PT, R25, 0x4, PT ;  /* 0x000000041900780c */ /* 0x000fe20003f42270 */
[----:B0-----:R-:W-:Y:S01]  /*16e0*/  IMAD.X R16, RZ, RZ, R0, P5 ;  /* 0x000000ffff107224 */ /* 0x001fe200028e0600 */
[----:B------:R-:W-:-:S02]  /*16f0*/  ISETP.EQ.AND P5, PT, R27, 0x8, PT ;  /* 0x000000081b00780c */ /* 0x000fc40003fa2270 */
[----:B------:R-:W-:Y:S01]  /*1700*/  @P1 MOV R21, R3 ;  /* 0x0000000300151202 */ /* 0x000fe20000000f00 */
[----:B------:R-:W-:Y:S01]  /*1710*/  @P3 IMAD.MOV.U32 R21, RZ, RZ, R8 ;  /* 0x000000ffff153224 */ /* 0x000fe200078e0008 */
[----:B------:R-:W-:Y:S02]  /*1720*/  ISETP.EQ.AND P3, PT, R25, 0x8, PT ;  /* 0x000000081900780c */ /* 0x000fe40003f62270 */
[----:B------:R-:W-:Y:S01]  /*1730*/  ISETP.EQ.AND P1, PT, R22, 0x8, PT ;  /* 0x000000081600780c */ /* 0x000fe20003f22270 */
[----:B-1----:R-:W-:Y:S01]  /*1740*/  IMAD.SHL.U32 R18, R26, 0x4, RZ ;  /* 0x000000041a127824 */ /* 0x002fe200078e00ff */
[C---:B------:R-:W-:Y:S01]  /*1750*/  LEA R14, P4, R15.reuse, R6, 0x2 ;  /* 0x000000060f0e7211 */ /* 0x040fe200078810ff */
[----:B------:R-:W-:Y:S01]  /*1760*/  @P6 IMAD.MOV.U32 R19, RZ, RZ, R3 ;  /* 0x000000ffff136224 */ /* 0x000fe200078e0003 */
[----:B------:R-:W-:Y:S02]  /*1770*/  IADD3 R24, P6, PT, R24, R9, RZ ;  /* 0x0000000918187210 */ /* 0x000fe40007fde0ff */
[----:B------:R-:W-:Y:S01]  /*1780*/  LOP3.LUT R18, R18, 0xfffffffc, RZ, 0xc0, !PT ;  /* 0xfffffffc12127812 */ /* 0x000fe200078ec0ff */
[----:B------:R-:W-:Y:S01]  /*1790*/  @P5 IMAD.MOV.U32 R23, RZ, RZ, R10 ;  /* 0x000000ffff175224 */ /* 0x000fe200078e000a */
[----:B------:R-:W-:Y:S01]  /*17a0*/  @P2 MOV R19, R8 ;  /* 0x0000000800132202 */ /* 0x000fe20000000f00 */
[----:B------:R-:W-:Y:S01]  /*17b0*/  IMAD.X R17, RZ, RZ, R0, P6 ;  /* 0x000000ffff117224 */ /* 0x000fe200030e0600 */
[----:B------:R-:W-:Y:S01]  /*17c0*/  ISETP.EQ.AND P5, PT, R18, RZ, PT ;  /* 0x000000ff1200720c */ /* 0x000fe20003fa2270 */
[----:B------:R-:W-:Y:S01]  /*17d0*/  @P3 IMAD.MOV.U32 R19, RZ, RZ, R10 ;  /* 0x000000ffff133224 */ /* 0x000fe200078e000a */
[----:B------:R-:W-:Y:S01]  /*17e0*/  LEA.HI.X R15, R15, R7, R16, 0x2, P4 ;  /* 0x000000070f0f7211 */ /* 0x000fe200020f1410 */
[----:B------:R-:W-:Y:S01]  /*17f0*/  @P1 IMAD.MOV.U32 R21, RZ, RZ, R10 ;  /* 0x000000ffff151224 */ /* 0x000fe200078e000a */
[----:B------:R-:W-:-:S02]  /*1800*/  LEA R16, P3, R24, R6, 0x2 ;  /* 0x0000000618107211 */ /* 0x000fc400078610ff */
[----:B------:R-:W-:Y:S02]  /*1810*/  ISETP.EQ.AND P1, PT, R18, 0x4, PT ;  /* 0x000000041200780c */ /* 0x000fe40003f22270 */
[----:B------:R-:W-:Y:S02]  /*1820*/  ISETP.EQ.AND P4, PT, R27, 0xc, PT ;  /* 0x0000000c1b00780c */ /* 0x000fe40003f82270 */
[----:B------:R-:W-:Y:S02]  /*1830*/  LEA.HI.X R17, R24, R7, R17, 0x2, P3 ;  /* 0x0000000718117211 */ /* 0x000fe400018f1411 */
[----:B------:R-:W-:Y:S02]  /*1840*/  ISETP.EQ.AND P2, PT, R22, 0xc, PT ;  /* 0x0000000c1600780c */ /* 0x000fe40003f42270 */
[----:B------:R-:W-:Y:S01]  /*1850*/  ISETP.EQ.AND P3, PT, R25, 0xc, PT ;  /* 0x0000000c1900780c */ /* 0x000fe20003f62270 */
[----:B------:R-:W-:Y:S01]  /*1860*/  @P5 IMAD.MOV.U32 R25, RZ, RZ, R3 ;  /* 0x000000ffff195224 */ /* 0x000fe200078e0003 */
[----:B------:R-:W-:-:S02]  /*1870*/  ISETP.EQ.AND P6, PT, R18, 0x8, PT ;  /* 0x000000081200780c */ /* 0x000fc40003fc2270 */
[----:B------:R-:W-:Y:S01]  /*1880*/  ISETP.EQ.AND P5, PT, R18, 0xc, PT ;  /* 0x0000000c1200780c */ /* 0x000fe20003fa2270 */
[----:B------:R-:W-:Y:S01]  /*1890*/  @P1 IMAD.MOV.U32 R25, RZ, RZ, R8 ;  /* 0x000000ffff191224 */ /* 0x000fe200078e0008 */
[----:B------:R-:W-:Y:S01]  /*18a0*/  IADD3 R26, P1, PT, R26, R9, RZ ;  /* 0x000000091a1a7210 */ /* 0x000fe20007f3e0ff */
[----:B------:R-:W-:-:S03]  /*18b0*/  @P4 IMAD.MOV.U32 R23, RZ, RZ, R11 ;  /* 0x000000ffff174224 */ /* 0x000fc600078e000b */
[----:B------:R-:W-:Y:S01]  /*18c0*/  IADD3.X R18, PT, PT, RZ, R0, RZ, P1, !PT ;  /* 0x00000000ff127210 */ /* 0x000fe20000ffe4ff */
[--C-:B------:R-:W-:Y:S01]  /*18d0*/  @P2 IMAD.MOV.U32 R21, RZ, RZ, R11.reuse ;  /* 0x000000ffff152224 */ /* 0x100fe200078e000b */
[C---:B------:R-:W-:Y:S01]  /*18e0*/  LEA R6, P1, R26.reuse, R6, 0x2 ;  /* 0x000000061a067211 */ /* 0x040fe200078210ff */
[--C-:B------:R-:W-:Y:S02]  /*18f0*/  @P3 IMAD.MOV.U32 R19, RZ, RZ, R11.reuse ;  /* 0x000000ffff133224 */ /* 0x100fe400078e000b */
[----:B------:R-:W-:Y:S01]  /*1900*/  FFMA.FTZ R23, R23, UR6, R20 ;  /* 0x0000000617177c23 */ /* 0x000fe20008010014 */
[----:B------:R-:W-:Y:S02]  /*1910*/  @P6 IMAD.MOV.U32 R25, RZ, RZ, R10 ;  /* 0x000000ffff196224 */ /* 0x000fe400078e000a */
[--C-:B------:R-:W-:Y:S01]  /*1920*/  FFMA.FTZ R27, R21, UR6, R20.reuse ;  /* 0x00000006151b7c23 */ /* 0x100fe20008010014 */
[----:B------:R-:W-:Y:S02]  /*1930*/  @P5 IMAD.MOV.U32 R25, RZ, RZ, R11 ;  /* 0x000000ffff195224 */ /* 0x000fe400078e000b */
[----:B------:R-:W-:Y:S01]  /*1940*/  FFMA.FTZ R19, R19, UR6, R20 ;  /* 0x0000000613137c23 */ /* 0x000fe20008010014 */
[----:B------:R-:W-:Y:S01]  /*1950*/  LEA.HI.X R7, R26, R7, R18, 0x2, P1 ;  /* 0x000000071a077211 */ /* 0x000fe200008f1412 */
[----:B------:R0:W-:Y:S01]  /*1960*/  STG.E desc[UR4][R4.64], R23 ;  /* 0x0000001704007986 */ /* 0x0001e2000c101904 */
[----:B------:R-:W-:Y:S01]  /*1970*/  FFMA.FTZ R25, R25, UR6, R20 ;  /* 0x0000000619197c23 */ /* 0x000fe20008010014 */
[----:B------:R-:W-:-:S02]  /*1980*/  IMAD.MOV.U32 R21, RZ, RZ, RZ ;  /* 0x000000ffff157224 */ /* 0x000fc400078e00ff */
[----:B------:R0:W-:Y:S04]  /*1990*/  STG.E desc[UR4][R14.64], R27 ;  /* 0x0000001b0e007986 */ /* 0x0001e8000c101904 */
[----:B------:R0:W-:Y:S04]  /*19a0*/  STG.E desc[UR4][R16.64], R19 ;  /* 0x0000001310007986 */ /* 0x0001e8000c101904 */
[----:B------:R0:W-:Y:S02]  /*19b0*/  STG.E desc[UR4][R6.64], R25 ;  /* 0x0000001906007986 */ /* 0x0001e4000c101904 */
.L_x_38:
[----:B------:R-:W-:Y:S05]  /*19c0*/  @!P0 EXIT ;  /* 0x000000000000894d */ /* 0x000fea0003800000 */
[----:B------:R-:W1:Y:S01]  /*19d0*/  LDC R18, c[0x0][0x39c] ;  /* 0x0000e700ff127b82 */ /* 0x000e620000000800 */
[----:B------:R-:W-:Y:S01]  /*19e0*/  ISETP.GE.U32.AND P1, PT, R13, 0x4, PT ;  /* 0x000000040d00780c */ /* 0x000fe20003f26070 */
[----:B------:R-:W-:Y:S01]  /*19f0*/  IMAD.MOV.U32 R13, RZ, RZ, RZ ;  /* 0x000000ffff0d7224 */ /* 0x000fe200078e00ff */
[----:B------:R-:W-:Y:S01]  /*1a00*/  LOP3.LUT R2, R2, 0x3, RZ, 0xc0, !PT ;  /* 0x0000000302027812 */ /* 0x000fe200078ec0ff */
[----:B------:R-:W2:Y:S01]  /*1a10*/  LDCU UR7, c[0x0][0x3a0] ;  /* 0x00007400ff0777ac */ /* 0x000ea20008000800 */
[----:B------:R-:W-:Y:S02]  /*1a20*/  ISETP.GE.U32.AND.EX P1, PT, RZ, RZ, PT, P1 ;  /* 0x000000ffff00720c */ /* 0x000fe40003f26110 */
[----:B------:R-:W-:Y:S01]  /*1a30*/  ISETP.NE.U32.AND P0, PT, R2, RZ, PT ;  /* 0x000000ff0200720c */ /* 0x000fe20003f05070 */
[----:B0-----:R-:W0:Y:S03]  /*1a40*/  LDC.64 R4, c[0x0][0x380] ;  /* 0x0000e000ff047b82 */ /* 0x001e260000000a00 */
[----:B------:R-:W-:-:S07]  /*1a50*/  ISETP.NE.AND.EX P0, PT, R13, RZ, PT, P0 ;  /* 0x000000ff0d00720c */ /* 0x000fce0003f05300 */
[----:B------:R-:W-:Y:S06]  /*1a60*/  @!P1 BRA `(.L_x_39) ;  /* 0x00000004001c9947 */ /* 0x000fec0003800000 */
[C---:B------:R-:W-:Y:S01]  /*1a70*/  IMAD.SHL.U32 R14, R12.reuse, 0x4, RZ ;  /* 0x000000040c0e7824 */ /* 0x040fe200078e00ff */
[----:B------:R-:W3:Y:S01]  /*1a80*/  LDC.64 R6, c[0x0][0x380] ;  /* 0x0000e000ff067b82 */ /* 0x000ee20000000a00 */
[----:B------:R-:W4:Y:S01]  /*1a90*/  LDCU UR6, c[0x0][0x3a0] ;  /* 0x00007400ff0677ac */ /* 0x000f220008000800 */
[C---:B------:R-:W-:Y:S01]  /*1aa0*/  IADD3 R20, PT, PT, R12.reuse, 0x1, RZ ;  /* 0x000000010c147810 */ /* 0x040fe20007ffe0ff */
[----:B------:R-:W-:Y:S01]  /*1ab0*/  VIADD R24, R12, 0x2 ;  /* 0x000000020c187836 */ /* 0x000fe20000000000 */
[C---:B------:R-:W-:Y:S02]  /*1ac0*/  ISETP.EQ.AND P1, PT, R14.reuse, RZ, PT ;  /* 0x000000ff0e00720c */ /* 0x040fe40003f22270 */
[----:B------:R-:W-:Y:S01]  /*1ad0*/  ISETP.EQ.AND P2, PT, R14, 0x4, PT ;  /* 0x000000040e00780c */ /* 0x000fe20003f42270 */
[----:B------:R-:W-:Y:S01]  /*1ae0*/  IMAD.SHL.U32 R17, R20, 0x4, RZ ;  /* 0x0000000414117824 */ /* 0x000fe200078e00ff */
[----:B------:R-:W4:Y:S01]  /*1af0*/  LDC R19, c[0x0][0x39c] ;  /* 0x0000e700ff137b82 */ /* 0x000f220000000800 */
[----:B------:R-:W-:-:S02]  /*1b00*/  ISETP.EQ.AND P3, PT, R14, 0x8, PT ;  /* 0x000000080e00780c */ /* 0x000fc40003f62270 */
[----:B------:R-:W-:Y:S02]  /*1b10*/  ISETP.EQ.AND P4, PT, R14, 0xc, PT ;  /* 0x0000000c0e00780c */ /* 0x000fe40003f82270 */
[----:B------:R-:W-:-:S04]  /*1b20*/  LOP3.LUT R17, R17, 0xfffffffc, RZ, 0xc0, !PT ;  /* 0xfffffffc11117812 */ /* 0x000fc800078ec0ff */
[----:B------:R-:W-:Y:S01]  /*1b30*/  @P1 IMAD.MOV.U32 R16, RZ, RZ, R3 ;  /* 0x000000ffff101224 */ /* 0x000fe200078e0003 */
[-C--:B------:R-:W-:Y:S01]  /*1b40*/  IADD3 R15, P1, PT, R12, R9.reuse, RZ ;  /* 0x000000090c0f7210 */ /* 0x080fe20007f3e0ff */
[----:B------:R-:W-:Y:S01]  /*1b50*/  @P2 IMAD.MOV.U32 R16, RZ, RZ, R8 ;  /* 0x000000ffff102224 */ /* 0x000fe200078e0008 */
[----:B------:R-:W-:Y:S02]  /*1b60*/  ISETP.EQ.AND P2, PT, R17, 0x4, PT ;  /* 0x000000041100780c */ /* 0x000fe40003f42270 */
[----:B------:R-:W-:Y:S01]  /*1b70*/  @P3 IMAD.MOV.U32 R16, RZ, RZ, R10 ;  /* 0x000000ffff103224 */ /* 0x000fe200078e000a */
[----:B------:R-:W-:Y:S01]  /*1b80*/  IADD3 R20, P3, PT, R20, R9, RZ ;  /* 0x0000000914147210 */ /* 0x000fe20007f7e0ff */
[----:B------:R-:W-:Y:S01]  /*1b90*/  IMAD.X R22, R21, 0x1, R0, P1 ;  /* 0x0000000115167824 */ /* 0x000fe200008e0600 */
[----:B---3--:R-:W-:Y:S01]  /*1ba0*/  LEA R14, P1, R15, R6, 0x2 ;  /* 0x000000060f0e7211 */ /* 0x008fe200078210ff */
[----:B------:R-:W-:Y:S01]  /*1bb0*/  @P4 IMAD.MOV.U32 R16, RZ, RZ, R11 ;  /* 0x000000ffff104224 */ /* 0x000fe200078e000b */
[----:B------:R-:W-:Y:S01]  /*1bc0*/  ISETP.EQ.AND P5, PT, R17, 0x8, PT ;  /* 0x000000081100780c */ /* 0x000fe20003fa2270 */
[----:B------:R-:W-:Y:S01]  /*1bd0*/  IMAD.SHL.U32 R21, R24, 0x4, RZ ;  /* 0x0000000418157824 */ /* 0x000fe200078e00ff */
[----:B------:R-:W-:Y:S01]  /*1be0*/  LEA.HI.X R15, R15, R7, R22, 0x2, P1 ;  /* 0x000000070f0f7211 */ /* 0x000fe200008f1416 */
[----:B------:R-:W-:Y:S01]  /*1bf0*/  IMAD.X R25, RZ, RZ, R0, P3 ;  /* 0x000000ffff197224 */ /* 0x000fe200018e0600 */
[----:B------:R-:W-:Y:S01]  /*1c00*/  ISETP.EQ.AND P1, PT, R17, RZ, PT ;  /* 0x000000ff1100720c */ /* 0x000fe20003f22270 */
[----:B----4-:R-:W-:Y:S01]  /*1c10*/  FFMA.FTZ R23, R16, UR6, R19 ;  /* 0x0000000610177c23 */ /* 0x010fe20008010013 */
[----:B------:R-:W-:-:S02]  /*1c20*/  IADD3 R16, PT, PT, R12, 0x3, RZ ;  /* 0x000000030c107810 */ /* 0x000fc40007ffe0ff */
[----:B------:R-:W-:Y:S02]  /*1c30*/  LOP3.LUT R21, R21, 0xfffffffc, RZ, 0xc0, !PT ;  /* 0xfffffffc15157812 */ /* 0x000fe400078ec0ff */
[----:B------:R3:W-:Y:S01]  /*1c40*/  STG.E desc[UR4][R14.64], R23 ;  /* 0x000000170e007986 */ /* 0x0007e2000c101904 */
[----:B------:R-:W-:Y:S01]  /*1c50*/  IMAD.SHL.U32 R22, R16, 0x4, RZ ;  /* 0x0000000410167824 */ /* 0x000fe200078e00ff */
[C---:B------:R-:W-:Y:S02]  /*1c60*/  ISETP.EQ.AND P4, PT, R21.reuse, RZ, PT ;  /* 0x000000ff1500720c */ /* 0x040fe40003f82270 */
[----:B------:R-:W-:Y:S02]  /*1c70*/  ISETP.EQ.AND P6, PT, R21, 0x4, PT ;  /* 0x000000041500780c */ /* 0x000fe40003fc2270 */
[----:B------:R-:W-:Y:S01]  /*1c80*/  LOP3.LUT R27, R22, 0xfffffffc, RZ, 0xc0, !PT ;  /* 0xfffffffc161b7812 */ /* 0x000fe200078ec0ff */
[----:B------:R-:W-:Y:S01]  /*1c90*/  @P1 IMAD.MOV.U32 R22, RZ, RZ, R3 ;  /* 0x000000ffff161224 */ /* 0x000fe200078e0003 */
[----:B------:R-:W-:Y:S01]  /*1ca0*/  IADD3 R12, PT, PT, R12, 0x4, RZ ;  /* 0x000000040c0c7810 */ /* 0x000fe20007ffe0ff */
[----:B------:R-:W-:Y:S01]  /*1cb0*/  @P2 IMAD.MOV.U32 R22, RZ, RZ, R8 ;  /* 0x000000ffff162224 */ /* 0x000fe200078e0008 */
[----:B------:R-:W-:Y:S01]  /*1cc0*/  ISETP.EQ.AND P1, PT, R27, RZ, PT ;  /* 0x000000ff1b00720c */ /* 0x000fe20003f22270 */
[----:B------:R-:W-:Y:S01]  /*1cd0*/  @P5 IMAD.MOV.U32 R22, RZ, RZ, R10 ;  /* 0x000000ffff165224 */ /* 0x000fe200078e000a */
[----:B---3--:R-:W-:-:S02]  /*1ce0*/  LEA R14, P3, R20, R6, 0x2 ;  /* 0x00000006140e7211 */ /* 0x008fc400078610ff */
[----:B------:R-:W-:Y:S02]  /*1cf0*/  ISETP.EQ.AND P2, PT, R21, 0x8, PT ;  /* 0x000000081500780c */ /* 0x000fe40003f42270 */
[----:B------:R-:W-:Y:S02]  /*1d00*/  LEA.HI.X R15, R20, R7, R25, 0x2, P3 ;  /* 0x00000007140f7211 */ /* 0x000fe400018f1419 */
[----:B------:R-:W-:Y:S01]  /*1d10*/  @P4 MOV R20, R3 ;  /* 0x0000000300144202 */ /* 0x000fe20000000f00 */
[----:B------:R-:W-:Y:S01]  /*1d20*/  @P6 IMAD.MOV.U32 R20, RZ, RZ, R8 ;  /* 0x000000ffff146224 */ /* 0x000fe200078e0008 */
[----:B------:R-:W-:Y:S02]  /*1d30*/  ISETP.EQ.AND P3, PT, R27, 0x4, PT ;  /* 0x000000041b00780c */ /* 0x000fe40003f62270 */
[----:B------:R-:W-:Y:S01]  /*1d40*/  IADD3 R23, P4, PT, R24, R9, RZ ;  /* 0x0000000918177210 */ /* 0x000fe20007f9e0ff */
[----:B------:R-:W-:Y:S01]  /*1d50*/  @P1 IMAD.MOV.U32 R24, RZ, RZ, R3 ;  /* 0x000000ffff181224 */ /* 0x000fe200078e0003 */
[----:B------:R-:W-:-:S02]  /*1d60*/  ISETP.EQ.AND P6, PT, R17, 0xc, PT ;  /* 0x0000000c1100780c */ /* 0x000fc40003fc2270 */
[----:B------:R-:W-:Y:S01]  /*1d70*/  ISETP.EQ.AND P5, PT, R27, 0x8, PT ;  /* 0x000000081b00780c */ /* 0x000fe20003fa2270 */
[----:B------:R-:W-:Y:S01]  /*1d80*/  IMAD.X R26, RZ, RZ, R0, P4 ;  /* 0x000000ffff1a7224 */ /* 0x000fe200020e0600 */
[----:B------:R-:W-:Y:S02]  /*1d90*/  ISETP.EQ.AND P4, PT, R21, 0xc, PT ;  /* 0x0000000c1500780c */ /* 0x000fe40003f82270 */
[----:B------:R-:W-:Y:S02]  /*1da0*/  ISETP.EQ.AND P1, PT, R27, 0xc, PT ;  /* 0x0000000c1b00780c */ /* 0x000fe40003f22270 */
[----:B------:R-:W-:Y:S01]  /*1db0*/  @P2 MOV R20, R10 ;  /* 0x0000000a00142202 */ /* 0x000fe20000000f00 */
[----:B------:R-:W-:Y:S01]  /*1dc0*/  @P3 IMAD.MOV.U32 R24, RZ, RZ, R8 ;  /* 0x000000ffff183224 */ /* 0x000fe200078e0008 */
[----:B------:R-:W-:Y:S02]  /*1dd0*/  IADD3 R21, P3, PT, R16, R9, RZ ;  /* 0x0000000910157210 */ /* 0x000fe40007f7e0ff */
[----:B------:R-:W-:Y:S01]  /*1de0*/  LEA R16, P2, R23, R6, 0x2 ;  /* 0x0000000617107211 */ /* 0x000fe200078410ff */
[----:B------:R-:W-:-:S02]  /*1df0*/  @P6 IMAD.MOV.U32 R22, RZ, RZ, R11 ;  /* 0x000000ffff166224 */ /* 0x000fc400078e000b */
[----:B------:R-:W-:Y:S01]  /*1e00*/  @P5 IMAD.MOV.U32 R24, RZ, RZ, R10 ;  /* 0x000000ffff185224 */ /* 0x000fe200078e000a */
[----:B------:R-:W-:Y:S01]  /*1e10*/  LEA R6, P5, R21, R6, 0x2 ;  /* 0x0000000615067211 */ /* 0x000fe200078a10ff */
[----:B------:R-:W-:Y:S01]  /*1e20*/  @P4 IMAD.MOV.U32 R20, RZ, RZ, R11 ;  /* 0x000000ffff144224 */ /* 0x000fe200078e000b */
[-C--:B------:R-:W-:Y:S01]  /*1e30*/  LEA.HI.X R17, R23, R7.reuse, R26, 0x2, P2 ;  /* 0x0000000717117211 */ /* 0x080fe200010f141a */
[----:B------:R-:W-:Y:S02]  /*1e40*/  IMAD.X R28, RZ, RZ, R0, P3 ;  /* 0x000000ffff1c7224 */ /* 0x000fe400018e0600 */
[----:B------:R-:W-:Y:S01]  /*1e50*/  FFMA.FTZ R23, R22, UR6, R19 ;  /* 0x0000000616177c23 */ /* 0x000fe20008010013 */
[----:B------:R-:W-:Y:S02]  /*1e60*/  @P1 IMAD.MOV.U32 R24, RZ, RZ, R11 ;  /* 0x000000ffff181224 */ /* 0x000fe400078e000b */
[--C-:B------:R-:W-:Y:S01]  /*1e70*/  FFMA.FTZ R25, R20, UR6, R19.reuse ;  /* 0x0000000614197c23 */ /* 0x100fe20008010013 */
[----:B------:R-:W-:Y:S01]  /*1e80*/  LEA.HI.X R7, R21, R7, R28, 0x2, P5 ;  /* 0x0000000715077211 */ /* 0x000fe200028f141c */
[----:B------:R-:W-:Y:S01]  /*1e90*/  FFMA.FTZ R19, R24, UR6, R19 ;  /* 0x0000000618137c23 */ /* 0x000fe20008010013 */
[----:B------:R3:W-:Y:S01]  /*1ea0*/  STG.E desc[UR4][R14.64], R23 ;  /* 0x000000170e007986 */ /* 0x0007e2000c101904 */
[----:B------:R-:W-:-:S03]  /*1eb0*/  IMAD.MOV.U32 R21, RZ, RZ, RZ ;  /* 0x000000ffff157224 */ /* 0x000fc600078e00ff */
[----:B------:R3:W-:Y:S04]  /*1ec0*/  STG.E desc[UR4][R16.64], R25 ;  /* 0x0000001910007986 */ /* 0x0007e8000c101904 */
[----:B------:R3:W-:Y:S02]  /*1ed0*/  STG.E desc[UR4][R6.64], R19 ;  /* 0x0000001306007986 */ /* 0x0007e4000c101904 */
.L_x_39:
[----:B--2---:R-:W-:Y:S05]  /*1ee0*/  @!P0 EXIT ;  /* 0x000000000000894d */ /* 0x004fea0003800000 */
.L_x_40:
[----:B---3--:R-:W-:-:S05]  /*1ef0*/  IMAD.SHL.U32 R6, R12, 0x4, RZ ;  /* 0x000000040c067824 */ /* 0x008fca00078e00ff */
[C---:B------:R-:W-:Y:S02]  /*1f00*/  ISETP.EQ.AND P0, PT, R6.reuse, RZ, PT ;  /* 0x000000ff0600720c */ /* 0x040fe40003f02270 */
[C---:B------:R-:W-:Y:S02]  /*1f10*/  ISETP.EQ.AND P1, PT, R6.reuse, 0x4, PT ;  /* 0x000000040600780c */ /* 0x040fe40003f22270 */
[C---:B------:R-:W-:Y:S02]  /*1f20*/  ISETP.EQ.AND P2, PT, R6.reuse, 0x8, PT ;  /* 0x000000080600780c */ /* 0x040fe40003f42270 */
[----:B------:R-:W-:-:S07]  /*1f30*/  ISETP.EQ.AND P3, PT, R6, 0xc, PT ;  /* 0x0000000c0600780c */ /* 0x000fce0003f62270 */
[----:B------:R-:W-:Y:S01]  /*1f40*/  @P0 IMAD.MOV.U32 R15, RZ, RZ, R3 ;  /* 0x000000ffff0f0224 */ /* 0x000fe200078e0003 */
[C---:B------:R-:W-:Y:S01]  /*1f50*/  IADD3 R7, P0, PT, R12.reuse, R9, RZ ;  /* 0x000000090c077210 */ /* 0x040fe20007f1e0ff */
[----:B------:R-:W-:Y:S02]  /*1f60*/  @P1 IMAD.MOV.U32 R15, RZ, RZ, R8 ;  /* 0x000000ffff0f1224 */ /* 0x000fe400078e0008 */
[----:B------:R-:W-:Y:S01]  /*1f70*/  @P2 IMAD.MOV.U32 R15, RZ, RZ, R10 ;  /* 0x000000ffff0f2224 */ /* 0x000fe200078e000a */
[----:B------:R-:W-:Y:S01]  /*1f80*/  IADD3.X R14, PT, PT, R21, R0, RZ, P0, !PT ;  /* 0x00000000150e7210 */ /* 0x000fe200007fe4ff */
[----:B------:R-:W-:Y:S01]  /*1f90*/  @P3 IMAD.MOV.U32 R15, RZ, RZ, R11 ;  /* 0x000000ffff0f3224 */ /* 0x000fe200078e000b */
[----:B0-----:R-:W-:Y:S01]  /*1fa0*/  LEA R6, P0, R7, R4, 0x2 ;  /* 0x0000000407067211 */ /* 0x001fe200078010ff */
[----:B------:R-:W-:Y:S02]  /*1fb0*/  VIADD R12, R12, 0x1 ;  /* 0x000000010c0c7836 */ /* 0x000fe40000000000 */
[----:B-1----:R-:W-:Y:S01]  /*1fc0*/  FFMA.FTZ R15, R15, UR7, R18 ;  /* 0x000000070f0f7c23 */ /* 0x002fe20008010012 */
[----:B------:R-:W-:Y:S01]  /*1fd0*/  LEA.HI.X R7, R7, R5, R14, 0x2, P0 ;  /* 0x0000000507077211 */ /* 0x000fe200000f140e */
[----:B------:R-:W-:Y:S01]  /*1fe0*/  IMAD.MOV.U32 R21, RZ, RZ, RZ ;  /* 0x000000ffff157224 */ /* 0x000fe200078e00ff */
[----:B------:R-:W-:-:S03]  /*1ff0*/  IADD3 R2, P0, PT, R2, -0x1, RZ ;  /* 0xffffffff02027810 */ /* 0x000fc60007f1e0ff */
[----:B------:R2:W-:Y:S01]  /*2000*/  STG.E desc[UR4][R6.64], R15 ;  /* 0x0000000f06007986 */ /* 0x0005e2000c101904 */
[----:B------:R-:W-:Y:S02]  /*2010*/  IADD3.X R13, PT, PT, R13, -0x1, RZ, P0, !PT ;  /* 0xffffffff0d0d7810 */ /* 0x000fe400007fe4ff */
[----:B------:R-:W-:-:S04]  /*2020*/  ISETP.NE.U32.AND P0, PT, R2, RZ, PT ;  /* 0x000000ff0200720c */ /* 0x000fc80003f05070 */
[----:B------:R-:W-:-:S13]  /*2030*/  ISETP.NE.AND.EX P0, PT, R13, RZ, PT, P0 ;  /* 0x000000ff0d00720c */ /* 0x000fda0003f05300 */
[----:B--2---:R-:W-:Y:S05]  /*2040*/  @P0 BRA `(.L_x_40) ;  /* 0xfffffffc00a80947 */ /* 0x004fea000383ffff */
[----:B------:R-:W-:Y:S05]  /*2050*/  EXIT ;  /* 0x000000000000794d */ /* 0x000fea0003800000 */
.L_x_41:
        /* <DEDUP_REMOVED lines=10> */
.L_x_157:


//--------------------- .text._ZN2at6native54_GLOBAL__N__f6d41790_21_PhiloxDistribution_cu_0636f2c123philox_multi_key_kernelIdZZZZNS0_20_philox_normal_cuda_ERNS_6TensorERKS3_ddENKUlvE_clEvENKUlvE_clEvENKUlvE_clEvEUlmmE_ZZZNS0_20_philox_normal_cuda_ES4_S6_ddENKS7_clEvENKS8_clEvEUldE_EEvPT_PKmllT0_T1_16OffsetCalculatorILi1EjLb0EE --------------------------
	.section	.text._ZN2at6native54_GLOBAL__N__f6d41790_21_PhiloxDistribution_cu_0636f2c123philox_multi_key_kernelIdZZZZNS0_20_philox_normal_cuda_ERNS_6TensorERKS3_ddENKUlvE_clEvENKUlvE_clEvENKUlvE_clEvEUlmmE_ZZZNS0_20_philox_normal_cuda_ES4_S6_ddENKS7_clEvENKS8_clEvEUldE_EEvPT_PKmllT0_T1_16OffsetCalculatorILi1EjLb0EE,"ax",@progbits
	.align	128
.text._ZN2at6native54_GLOBAL__N__f6d41790_21_PhiloxDistribution_cu_0636f2c123philox_multi_key_kernelIdZZZZNS0_20_philox_normal_cuda_ERNS_6TensorERKS3_ddENKUlvE_clEvENKUlvE_clEvENKUlvE_clEvEUlmmE_ZZZNS0_20_philox_normal_cuda_ES4_S6_ddENKS7_clEvENKS8_clEvEUldE_EEvPT_PKmllT0_T1_16OffsetCalculatorILi1EjLb0EE:
        .type           _ZN2at6native54_GLOBAL__N__f6d41790_21_PhiloxDistribution_cu_0636f2c123philox_multi_key_kernelIdZZZZNS0_20_philox_normal_cuda_ERNS_6TensorERKS3_ddENKUlvE_clEvENKUlvE_clEvENKUlvE_clEvEUlmmE_ZZZNS0_20_philox_normal_cuda_ES4_S6_ddENKS7_clEvENKS8_clEvEUldE_EEvPT_PKmllT0_T1_16OffsetCalculatorILi1EjLb0EE,@function
        .size           _ZN2at6native54_GLOBAL__N__f6d41790_21_PhiloxDistribution_cu_0636f2c123philox_multi_key_kernelIdZZZZNS0_20_philox_normal_cuda_ERNS_6TensorERKS3_ddENKUlvE_clEvENKUlvE_clEvENKUlvE_clEvEUlmmE_ZZZNS0_20_philox_normal_cuda_ES4_S6_ddENKS7_clEvENKS8_clEvEUldE_EEvPT_PKmllT0_T1_16OffsetCalculatorILi1EjLb0EE,(.L_x_158 - _ZN2at6native54_GLOBAL__N__f6d41790_21_PhiloxDistribution_cu_0636f2c123philox_multi_key_kernelIdZZZZNS0_20_philox_normal_cuda_ERNS_6TensorERKS3_ddENKUlvE_clEvENKUlvE_clEvENKUlvE_clEvEUlmmE_ZZZNS0_20_philox_normal_cuda_ES4_S6_ddENKS7_clEvENKS8_clEvEUldE_EEvPT_PKmllT0_T1_16OffsetCalculatorILi1EjLb0EE)
        .other          _ZN2at6native54_GLOBAL__N__f6d41790_21_PhiloxDistribution_cu_0636f2c123philox_multi_key_kernelIdZZZZNS0_20_philox_normal_cuda_ERNS_6TensorERKS3_ddENKUlvE_clEvENKUlvE_clEvENKUlvE_clEvEUlmmE_ZZZNS0_20_philox_normal_cuda_ES4_S6_ddENKS7_clEvENKS8_clEvEUldE_EEvPT_PKmllT0_T1_16OffsetCalculatorILi1EjLb0EE,@"STO_CUDA_ENTRY STV_DEFAULT"
_ZN2at6native54_GLOBAL__N__f6d41790_21_PhiloxDistribution_cu_0636f2c123philox_multi_key_kernelIdZZZZNS0_20_philox_normal_cuda_ERNS_6TensorERKS3_ddENKUlvE_clEvENKUlvE_clEvENKUlvE_clEvEUlmmE_ZZZNS0_20_philox_normal_cuda_ES4_S6_ddENKS7_clEvENKS8_clEvEUldE_EEvPT_PKmllT0_T1_16OffsetCalculatorILi1EjLb0EE:
[----:B------:R-:W0:Y:S01]  /*0000*/  LDC R1, c[0x0][0x37c] ;  /* 0x0000df00ff017b82 */ /* 0x000e220000000800 */
[----:B------:R-:W1:Y:S01]  /*0010*/  LDCU.128 UR8, c[0x0][0x390] ;  /* 0x00007200ff0877ac */ /* 0x000e620008000c00 */
[----:B------:R-:W2:Y:S06]  /*0020*/  S2R R4, SR_TID.X ;  /* 0x0000000000047919 */ /* 0x000eac0000002100 */
[----:B------:R-:W2:Y:S01]  /*0030*/  S2UR UR12, SR_CTAID.X ;  /* 0x00000000000c79c3 */ /* 0x000ea20000002500 */
[----:B------:R-:W-:Y:S02]  /*0040*/  IMAD.MOV.U32 R5, RZ, RZ, RZ ;  /* 0x000000ffff057224 */ /* 0x000fe400078e00ff */
[----:B0-----:R-:W-:-:S05]  /*0050*/  VIADD R1, R1, 0xffffffd8 ;  /* 0xffffffd801017836 */ /* 0x001fca0000000000 */
[----:B------:R-:W2:Y:S01]  /*0060*/  LDC R3, c[0x0][0x360] ;  /* 0x0000d800ff037b82 */ /* 0x000ea20000000800 */
[----:B-1----:R-:W-:-:S04]  /*0070*/  UIADD3 UR6, UP0, UPT, UR10, 0x1, URZ ;  /* 0x000000010a067890 */ /* 0x002fc8000ff1e0ff */
[----:B------:R-:W-:-:S04]  /*0080*/  UIADD3.X UR4, UPT, UPT, URZ, UR11, URZ, UP0, !UPT ;  /* 0x0000000bff047290 */ /* 0x000fc800087fe4ff */
[----:B------:R-:W-:-:S04]  /*0090*/  ULEA.HI UR6, UP0, UR4, UR6, URZ, 0x1 ;  /* 0x0000000604067291 */ /* 0x000fc8000f8108ff */
[----:B------:R-:W-:-:S04]  /*00a0*/  UIADD3.X UR4, UPT, UPT, URZ, UR4, URZ, UP0, !UPT ;  /* 0x00000004ff047290 */ /* 0x000fc800087fe4ff */
[----:B------:R-:W-:Y:S01]  /*00b0*/  USHF.R.S32.HI UR10, URZ, 0x1, UR4 ;  /* 0x00000001ff0a7899 */ /* 0x000fe20008011404 */
[----:B--2---:R-:W-:Y:S01]  /*00c0*/  IMAD.WIDE.U32 R4, R3, UR12, R4 ;  /* 0x0000000c03047c25 */ /* 0x004fe2000f8e0004 */
[----:B------:R-:W-:Y:S02]  /*00d0*/  USHF.R.S64 UR6, UR6, 0x1, UR4 ;  /* 0x0000000106067899 */ /* 0x000fe40008001004 */
[----:B------:R-:W-:Y:S02]  /*00e0*/  UIMAD UR7, UR10, UR8, URZ ;  /* 0x000000080a0772a4 */ /* 0x000fe4000f8e02ff */
        /* <DEDUP_REMOVED lines=11> */
[----:B------:R-:W-:Y:S01]  /*01a0*/  ISETP.NE.U32.AND P2, PT, RZ, UR6, PT ;  /* 0x00000006ff007c0c */ /* 0x000fe2000bf45070 */
[----:B------:R-:W-:-:S06]  /*01b0*/  IMAD.MOV.U32 R11, RZ, RZ, RZ ;  /* 0x000000ffff0b7224 */ /* 0x000fcc00078e00ff */
[----:B0-----:R-:W0:Y:S02]  /*01c0*/  MUFU.RCP R0, R0 ;  /* 0x0000000000007308 */ /* 0x001e240000001000 */
[----:B0-----:R-:W-:-:S06]  /*01d0*/  VIADD R2, R0, 0xffffffe ;  /* 0x0ffffffe00027836 */ /* 0x001fcc0000000000 */
[----:B------:R0:W1:Y:S02]  /*01e0*/  F2I.FTZ.U32.TRUNC.NTZ R3, R2 ;  /* 0x0000000200037305 */ /* 0x000064000021f000 */
[----:B0-----:R-:W-:Y:S02]  /*01f0*/  HFMA2 R2, -RZ, RZ, 0, 0 ;  /* 0x00000000ff027431 */ /* 0x001fe400000001ff */
[----:B-1----:R-:W-:-:S04]  /*0200*/  IMAD.MOV R5, RZ, RZ, -R3 ;  /* 0x000000ffff057224 */ /* 0x002fc800078e0a03 */
[----:B------:R-:W-:-:S04]  /*0210*/  IMAD R5, R5, UR6, RZ ;  /* 0x0000000605057c24 */ /* 0x000fc8000f8e02ff */
[----:B------:R-:W-:-:S06]  /*0220*/  IMAD.HI.U32 R3, R3, R5, R2 ;  /* 0x0000000503037227 */ /* 0x000fcc00078e0002 */
[----:B------:R-:W-:-:S04]  /*0230*/  IMAD.HI.U32 R10, R3, R4, RZ ;  /* 0x00000004030a7227 */ /* 0x000fc800078e00ff */
[----:B------:R-:W-:-:S04]  /*0240*/  IMAD.MOV R3, RZ, RZ, -R10 ;  /* 0x000000ffff037224 */ /* 0x000fc800078e0a0a */
[----:B------:R-:W-:-:S05]  /*0250*/  IMAD R3, R3, UR6, R4 ;  /* 0x0000000603037c24 */ /* 0x000fca000f8e0204 */
[----:B------:R-:W-:-:S13]  /*0260*/  ISETP.GE.U32.AND P0, PT, R3, UR6, PT ;  /* 0x0000000603007c0c */ /* 0x000fda000bf06070 */
[----:B------:R-:W-:Y:S02]  /*0270*/  @P0 VIADD R3, R3, -UR6 ;  /* 0x8000000603030c36 */ /* 0x000fe40008000000 */
[----:B------:R-:W-:-:S03]  /*0280*/  @P0 VIADD R10, R10, 0x1 ;  /* 0x000000010a0a0836 */ /* 0x000fc60000000000 */
[----:B------:R-:W-:-:S13]  /*0290*/  ISETP.GE.U32.AND P1, PT, R3, UR6, PT ;  /* 0x0000000603007c0c */ /* 0x000fda000bf26070 */
[----:B------:R-:W-:Y:S01]  /*02a0*/  @P1 VIADD R10, R10, 0x1 ;  /* 0x000000010a0a1836 */ /* 0x000fe20000000000 */
[----:B------:R-:W-:-:S04]  /*02b0*/  @!P2 LOP3.LUT R10, RZ, UR6, RZ, 0x33, !PT ;  /* 0x00000006ff0aac12 */ /* 0x000fc8000f8e33ff */
[----:B------:R-:W-:-:S05]  /*02c0*/  IADD3 R3, PT, PT, -R10, RZ, RZ ;  /* 0x000000ff0a037210 */ /* 0x000fca0007ffe1ff */
[----:B------:R-:W-:Y:S01]  /*02d0*/  IMAD R3, R3, UR6, R4 ;  /* 0x0000000603037c24 */ /* 0x000fe2000f8e0204 */
[----:B------:R-:W-:Y:S06]  /*02e0*/  BRA `(.L_x_44) ;  /* 0x0000000000247947 */ /* 0x000fec0003800000 */
.L_x_43:
[----:B------:R-:W-:-:S07]  /*02f0*/  MOV R0, 0x310 ;  /* 0x0000031000007802 */ /* 0x000fce0000000f00 */
[----:B------:R-:W-:Y:S05]  /*0300*/  CALL.REL.NOINC `($__internal_3_$__cuda_sm20_div_s64) ;  /* 0x0000003400a47944 */ /* 0x000fea0003c00000 */
[----:B------:R-:W-:-:S05]  /*0310*/  IADD3 R7, P0, PT, RZ, -R10, RZ ;  /* 0x8000000aff077210 */ /* 0x000fca0007f1e0ff */
[----:B------:R-:W-:Y:S02]  /*0320*/  IMAD.X R0, RZ, RZ, ~R11, P0 ;  /* 0x000000ffff007224 */ /* 0x000fe400000e0e0b */
[----:B------:R-:W-:-:S04]  /*0330*/  IMAD.WIDE.U32 R4, R7, UR6, R4 ;  /* 0x0000000607047c25 */ /* 0x000fc8000f8e0004 */
[----:B------:R-:W-:Y:S02]  /*0340*/  IMAD R0, R0, UR6, RZ ;  /* 0x0000000600007c24 */ /* 0x000fe4000f8e02ff */
[----:B------:R-:W-:Y:S02]  /*0350*/  IMAD.MOV.U32 R3, RZ, RZ, R4 ;  /* 0x000000ffff037224 */ /* 0x000fe400078e0004 */
[----:B------:R-:W-:-:S04]  /*0360*/  IMAD R7, R7, UR10, R0 ;  /* 0x0000000a07077c24 */ /* 0x000fc8000f8e0200 */
[----:B------:R-:W-:-:S07]  /*0370*/  IMAD.IADD R2, R5, 0x1, R7 ;  /* 0x0000000105027824 */ /* 0x000fce00078e0207 */
.L_x_44:
[----:B------:R-:W-:Y:S05]  /*0380*/  BSYNC.RECONVERGENT B0 ;  /* 0x0000000000007941 */ /* 0x000fea0003800200 */
.L_x_42:
[----:B------:R-:W0:Y:S01]  /*0390*/  LDC R6, c[0x0][0x3b8] ;  /* 0x0000ee00ff067b82 */ /* 0x000e220000000800 */
[----:B------:R-:W1:Y:S01]  /*03a0*/  LDCU.64 UR4, c[0x0][0x358] ;  /* 0x00006b00ff0477ac */ /* 0x000e620008000a00 */
[----:B------:R-:W-:Y:S02]  /*03b0*/  MOV R0, RZ ;  /* 0x000000ff00007202 */ /* 0x000fe40000000f00 */
[----:B0-----:R-:W-:-:S13]  /*03c0*/  ISETP.NE.AND P0, PT, R6, RZ, PT ;  /* 0x000000ff0600720c */ /* 0x001fda0003f05270 */
[----:B-1----:R-:W-:Y:S05]  /*03d0*/  @!P0 BRA `(.L_x_45) ;  /* 0x0000001000508947 */ /* 0x002fea0003800000 */
[----:B------:R-:W0:Y:S01]  /*03e0*/  LDCU.64 UR6, c[0x0][0x3c0] ;  /* 0x00007800ff0677ac */ /* 0x000e220008000a00 */
[----:B------:R-:W-:Y:S02]  /*03f0*/  IMAD.MOV.U32 R4, RZ, RZ, RZ ;  /* 0x000000ffff047224 */ /* 0x000fe400078e00ff */
[----:B------:R-:W-:Y:S01]  /*0400*/  IMAD.MOV.U32 R5, RZ, RZ, R10 ;  /* 0x000000ffff057224 */ /* 0x000fe200078e000a */
[----:B------:R-:W1:Y:S01]  /*0410*/  LDCU UR8, c[0x0][0x3bc] ;  /* 0x00007780ff0877ac */ /* 0x000e620008000800 */
[----:B------:R-:W-:Y:S01]  /*0420*/  VIADD R6, R6, 0xffffffff ;  /* 0xffffffff06067836 */ /* 0x000fe20000000000 */
[----:B------:R-:W2:Y:S04]  /*0430*/  LDCU UR9, c[0x0][0x4e8] ;  /* 0x00009d00ff0977ac */ /* 0x000ea80008000800 */
[----:B------:R-:W-:Y:S01]  /*0440*/  ISETP.NE.AND P0, PT, R6, RZ, PT ;  /* 0x000000ff0600720c */ /* 0x000fe20003f05270 */
[----:B0-----:R-:W-:-:S05]  /*0450*/  IMAD.HI.U32 R4, R10, UR6, R4 ;  /* 0x000000060a047c27 */ /* 0x001fca000f8e0004 */
[----:B------:R-:W-:-:S05]  /*0460*/  SHF.R.U32.HI R5, RZ, UR7, R4 ;  /* 0x00000007ff057c19 */ /* 0x000fca0008011604 */
[----:B------:R-:W-:-:S04]  /*0470*/  IMAD.MOV R7, RZ, RZ, -R5 ;  /* 0x000000ffff077224 */ /* 0x000fc800078e0a05 */
[----:B-1----:R-:W-:-:S04]  /*0480*/  IMAD R0, R7, UR8, R10 ;  /* 0x0000000807007c24 */ /* 0x002fc8000f8e020a */
[----:B--2---:R-:W-:Y:S01]  /*0490*/  IMAD R0, R0, UR9, RZ ;  /* 0x0000000900007c24 */ /* 0x004fe2000f8e02ff */
[----:B------:R-:W-:Y:S06]  /*04a0*/  @!P0 BRA `(.L_x_45) ;  /* 0x00000010001c8947 */ /* 0x000fec0003800000 */
[----:B------:R-:W0:Y:S01]  /*04b0*/  LDCU.64 UR8, c[0x0][0x3c8] ;  /* 0x00007900ff0877ac */ /* 0x000e220008000a00 */
[----:B------:R-:W-:Y:S01]  /*04c0*/  HFMA2 R4, -RZ, RZ, 0, 0 ;  /* 0x00000000ff047431 */ /* 0x000fe200000001ff */
[----:B------:R-:W1:Y:S01]  /*04d0*/  LDCU UR6, c[0x0][0x3d0] ;  /* 0x00007a00ff0677ac */ /* 0x000e620008000800 */
[----:B------:R-:W2:Y:S03]  /*04e0*/  LDCU UR7, c[0x0][0x4ec] ;  /* 0x00009d80ff0777ac */ /* 0x000ea60008000800 */
[----:B0-----:R-:W-:Y:S01]  /*04f0*/  IMAD.HI.U32 R7, R5, UR9, R4 ;  /* 0x0000000905077c27 */ /* 0x001fe2000f8e0004 */
[----:B------:R-:W-:-:S04]  /*0500*/  VIMNMX.U32 R4, PT, PT, R6, 0x18, PT ;  /* 0x0000001806047848 */ /* 0x000fc80003fe0000 */
[----:B-1----:R-:W-:Y:S01]  /*0510*/  SHF.R.U32.HI R7, RZ, UR6, R7 ;  /* 0x00000006ff077c19 */ /* 0x002fe20008011607 */
[----:B------:R-:W-:-:S04]  /*0520*/  VIADD R4, R4, 0x1 ;  /* 0x0000000104047836 */ /* 0x000fc80000000000 */
[----:B------:R-:W-:Y:S01]  /*0530*/  IMAD.MOV R9, RZ, RZ, -R7 ;  /* 0x000000ffff097224 */ /* 0x000fe200078e0a07 */
[----:B------:R-:W-:-:S03]  /*0540*/  ISETP.NE.AND P0, PT, R4, 0x2, PT ;  /* 0x000000020400780c */ /* 0x000fc60003f05270 */
[----:B------:R-:W-:-:S04]  /*0550*/  IMAD R5, R9, UR8, R5 ;  /* 0x0000000809057c24 */ /* 0x000fc8000f8e0205 */
        /* <DEDUP_REMOVED lines=8> */
[----:B------:R-:W-:-:S05]  /*05e0*/  SHF.R.U32.HI R9, RZ, UR7, R8 ;  /* 0x00000007ff097c19 */ /* 0x000fca0008011608 */
[----:B------:R-:W-:-:S04]  /*05f0*/  IMAD.MOV R5, RZ, RZ, -R9 ;  /* 0x000000ffff057224 */ /* 0x000fc800078e0a09 */
[----:B-1----:R-:W-:-:S04]  /*0600*/  IMAD R7, R5, UR8, R7 ;  /* 0x0000000805077c24 */ /* 0x002fc8000f8e0207 */
[----:B--2---:R-:W-:Y:S01]  /*0610*/  IMAD R0, R7, UR9, R0 ;  /* 0x0000000907007c24 */ /* 0x004fe2000f8e0200 */
[----:B------:R-:W-:Y:S06]  /*0620*/  @!P0 BRA `(.L_x_45) ;  /* 0x0000000c00bc8947 */ /* 0x000fec0003800000 */
[----:B------:R-:W0:Y:S01]  /*0630*/  LDCU.64 UR8, c[0x0][0x3e0] ;  /* 0x00007c00ff0877ac */ /* 0x000e220008000a00 */
[----:B------:R-:W-:Y:S02]  /*0640*/  MOV R8, RZ ;  /* 0x000000ff00087202 */ /* 0x000fe40000000f00 */
[----:B------:R-:W-:Y:S01]  /*0650*/  ISETP.NE.AND P0, PT, R4, 0x4, PT ;  /* 0x000000040400780c */ /* 0x000fe20003f05270 */
[----:B------:R-:W1:Y:S01]  /*0660*/  LDCU UR6, c[0x0][0x3e8] ;  /* 0x00007d00ff0677ac */ /* 0x000e620008000800 */
[----:B------:R-:W2:Y:S01]  /*0670*/  LDCU UR7, c[0x0][0x4f4] ;  /* 0x00009e80ff0777ac */ /* 0x000ea20008000800 */
[----:B0-----:R-:W-:-:S05]  /*0680*/  IMAD.HI.U32 R6, R9, UR9, R8 ;  /* 0x0000000909067c27 */ /* 0x001fca000f8e0008 */
[----:B-1----:R-:W-:-:S05]  /*0690*/  SHF.R.U32.HI R7, RZ, UR6, R6 ;  /* 0x00000006ff077c19 */ /* 0x002fca0008011606 */
[----:B------:R-:W-:-:S04]  /*06a0*/  IMAD.MOV R5, RZ, RZ, -R7 ;  /* 0x000000ffff057224 */ /* 0x000fc800078e0a07 */
        /* <DEDUP_REMOVED lines=48> */
[----:B------:R-:W-:Y:S01]  /*09b0*/  HFMA2 R6, -RZ, RZ, 0, 0 ;  /* 0x00000000ff067431 */ /* 0x000fe200000001ff */
[----:B------:R-:W-:Y:S01]  /*09c0*/  ISETP.NE.AND P0, PT, R4, 0x9, PT ;  /* 0x000000090400780c */ /* 0x000fe20003f05270 */
[----:B------:R-:W1:Y:S01]  /*09d0*/  LDCU UR8, c[0x0][0x41c] ;  /* 0x00008380ff0877ac */ /* 0x000e620008000800 */
[----:B------:R-:W2:Y:S02]  /*09e0*/  LDCU UR9, c[0x0][0x508] ;  /* 0x0000a100ff0977ac */ /* 0x000ea40008000800 */
        /* <DEDUP_REMOVED lines=160> */
[----:B------:R-:W-:Y:S01]  /*13f0*/  ISETP.NE.AND P0, PT, R4, 0x18, PT ;  /* 0x000000180400780c */ /* 0x000fe20003f05270 */
[----:B------:R-:W0:Y:S01]  /*1400*/  LDCU.64 UR8, c[0x0][0x4d0] ;  /* 0x00009a00ff0877ac */ /* 0x000e220008000a00 */
[----:B------:R-:W-:Y:S01]  /*1410*/  MOV R4, RZ ;  /* 0x000000ff00047202 */ /* 0x000fe20000000f00 */
[----:B------:R-:W1:Y:S10]  /*1420*/  LDCU UR6, c[0x0][0x4d8] ;  /* 0x00009b00ff0677ac */ /* 0x000e740008000800 */
[----:B------:R-:W2:Y:S01]  /*1430*/  @P0 LDC.64 R12, c[0x0][0x4e0] ;  /* 0x00013800ff0c0b82 */ /* 0x000ea20000000a00 */
[----:B0-----:R-:W-:-:S07]  /*1440*/  IMAD.HI.U32 R6, R5, UR9, R4 ;  /* 0x0000000905067c27 */ /* 0x001fce000f8e0004 */
[----:B------:R-:W0:Y:S01]  /*1450*/  @P0 LDC R15, c[0x0][0x4dc] ;  /* 0x00013700ff0f0b82 */ /* 0x000e220000000800 */
[----:B-1----:R-:W-:Y:S01]  /*1460*/  SHF.R.U32.HI R7, RZ, UR6, R6 ;  /* 0x00000006ff077c19 */ /* 0x002fe20008011606 */
[----:B------:R-:W1:Y:S01]  /*1470*/  LDCU UR6, c[0x0][0x544] ;  /* 0x0000a880ff0677ac */ /* 0x000e620008000800 */
[----:B------:R-:W-:-:S05]  /*1480*/  @P0 IMAD.MOV.U32 R6, RZ, RZ, RZ ;  /* 0x000000ffff060224 */ /* 0x000fca00078e00ff */
[----:B------:R-:W3:Y:S01]  /*1490*/  @P0 LDC R8, c[0x0][0x548] ;  /* 0x00015200ff080b82 */ /* 0x000ee20000000800 */
[----:B------:R-:W-:-:S04]  /*14a0*/  IMAD.MOV R9, RZ, RZ, -R7 ;  /* 0x000000ffff097224 */ /* 0x000fc800078e0a07 */
[----:B------:R-:W-:Y:S02]  /*14b0*/  IMAD R5, R9, UR8, R5 ;  /* 0x0000000809057c24 */ /* 0x000fe4000f8e0205 */
[----:B--2---:R-:W-:-:S05]  /*14c0*/  @P0 IMAD.HI.U32 R4, R7, R12, R6 ;  /* 0x0000000c07040227 */ /* 0x004fca00078e0006 */
[----:B------:R-:W-:Y:S01]  /*14d0*/  @P0 SHF.R.U32.HI R4, RZ, R13, R4 ;  /* 0x0000000dff040219 */ /* 0x000fe20000011604 */
[----:B-1----:R-:W-:-:S04]  /*14e0*/  IMAD R0, R5, UR6, R0 ;  /* 0x0000000605007c24 */ /* 0x002fc8000f8e0200 */
[----:B------:R-:W-:-:S04]  /*14f0*/  @P0 IMAD.MOV R6, RZ, RZ, -R4 ;  /* 0x000000ffff060224 */ /* 0x000fc800078e0a04 */
[----:B0-----:R-:W-:-:S04]  /*1500*/  @P0 IMAD R7, R6, R15, R7 ;  /* 0x0000000f06070224 */ /* 0x001fc800078e0207 */
[----:B---3--:R-:W-:-:S07]  /*1510*/  @P0 IMAD R0, R7, R8, R0 ;  /* 0x0000000807000224 */ /* 0x008fce00078e0200 */
.L_x_45:
[----:B------:R-:W0:Y:S01]  /*1520*/  LDC.64 R4, c[0x0][0x388] ;  /* 0x0000e200ff047b82 */ /* 0x000e220000000a00 */
[----:B------:R-:W-:-:S04]  /*1530*/  VIADD R9, R0, 0x1 ;  /* 0x0000000100097836 */ /* 0x000fc80000000000 */
[----:B0-----:R-:W-:-:S04]  /*1540*/  IMAD.WIDE.U32 R8, R9, 0x8, R4 ;  /* 0x0000000809087825 */ /* 0x001fc800078e0004 */
[----:B------:R-:W-:Y:S02]  /*1550*/  IMAD.WIDE.U32 R4, R0, 0x8, R4 ;  /* 0x0000000800047825 */ /* 0x000fe400078e0004 */
[----:B------:R-:W2:Y:S04]  /*1560*/  LDG.E.64.CONSTANT R8, desc[UR4][R8.64] ;  /* 0x0000000408087981 */ /* 0x000ea8000c1e9b00 */
[----:B------:R-:W3:Y:S01]  /*1570*/  LDG.E.64.CONSTANT R4, desc[UR4][R4.64] ;  /* 0x0000000404047981 */ /* 0x000ee2000c1e9b00 */
[----:B------:R-:W-:Y:S01]  /*1580*/  IMAD.MOV.U32 R20, RZ, RZ, 0x0 ;  /* 0x00000000ff147424 */ /* 0x000fe200078e00ff */
[----:B------:R-:W-:Y:S01]  /*1590*/  UMOV UR6, 0x54442d18 ;  /* 0x54442d1800067882 */ /* 0x000fe20000000000 */
[----:B------:R-:W-:Y:S01]  /*15a0*/  IMAD.MOV.U32 R21, RZ, RZ, 0x3df00000 ;  /* 0x3df00000ff157424 */ /* 0x000fe200078e00ff */
[----:B------:R-:W-:Y:S01]  /*15b0*/  UMOV UR7, 0x401921fb ;  /* 0x401921fb00077882 */ /* 0x000fe20000000000 */
[----:B------:R-:W-:Y:S01]  /*15c0*/  BSSY.RECONVERGENT B0, `(.L_x_46) ;  /* 0x00000a8000007945 */ /* 0x000fe20003800200 */
[----:B--2---:R-:W-:-:S04]  /*15d0*/  IADD3 R12, P0, PT, R8, R3, RZ ;  /* 0x00000003080c7210 */ /* 0x004fc80007f1e0ff */
[----:B------:R-:W-:Y:S01]  /*15e0*/  IADD3.X R7, PT, PT, R9, R2, RZ, P0, !PT ;  /* 0x0000000209077210 */ /* 0x000fe200007fe4ff */
[----:B------:R-:W-:-:S03]  /*15f0*/  IMAD.WIDE.U32 R12, R12, -0x2daee0ad, RZ ;  /* 0xd2511f530c0c7825 */ /* 0x000fc600078e00ff */
[----:B---3--:R-:W-:Y:S01]  /*1600*/  LOP3.LUT R6, R7, R4, RZ, 0x3c, !PT ;  /* 0x0000000407067212 */ /* 0x008fe200078e3cff */
[----:B------:R-:W-:Y:S01]  /*1610*/  VIADD R15, R5, 0xbb67ae85 ;  /* 0xbb67ae85050f7836 */ /* 0x000fe20000000000 */
[----:B------:R-:W-:-:S03]  /*1620*/  LOP3.LUT R13, R13, R5, RZ, 0x3c, !PT ;  /* 0x000000050d0d7212 */ /* 0x000fc600078e3cff */
[----:B------:R-:W-:-:S05]  /*1630*/  IMAD.WIDE.U32 R6, R6, -0x2daee0ad, RZ ;  /* 0xd2511f5306067825 */ /* 0x000fca00078e00ff */
[----:B------:R-:W-:Y:S01]  /*1640*/  LOP3.LUT R15, R15, R12, R7, 0x96, !PT ;  /* 0x0000000c0f0f7212 */ /* 0x000fe200078e9607 */
[----:B------:R-:W-:Y:S02]  /*1650*/  VIADD R7, R4, 0x9e3779b9 ;  /* 0x9e3779b904077836 */ /* 0x000fe40000000000 */
[----:B------:R-:W-:-:S04]  /*1660*/  IMAD.WIDE.U32 R12, R13, -0x326172a9, RZ ;  /* 0xcd9e8d570d0c7825 */ /* 0x000fc800078e00ff */
[----:B------:R-:W-:Y:S01]  /*1670*/  IMAD.WIDE.U32 R8, R15, -0x326172a9, RZ ;  /* 0xcd9e8d570f087825 */ /* 0x000fe200078e00ff */
[----:B------:R-:W-:-:S03]  /*1680*/  LOP3.LUT R7, R13, R7, RZ, 0x3c, !PT ;  /* 0x000000070d077212 */ /* 0x000fc600078e3cff */
[----:B------:R-:W-:-:S05]  /*1690*/  VIADD R15, R4, 0x3c6ef372 ;  /* 0x3c6ef372040f7836 */ /* 0x000fca0000000000 */
[----:B------:R-:W-:Y:S01]  /*16a0*/  LOP3.LUT R12, R15, R9, R12, 0x96, !PT ;  /* 0x000000090f0c7212 */ /* 0x000fe200078e960c */
[----:B------:R-:W-:Y:S02]  /*16b0*/  VIADD R9, R5, 0x76cf5d0a ;  /* 0x76cf5d0a05097836 */ /* 0x000fe40000000000 */
[----:B------:R-:W-:Y:S01]  /*16c0*/  IMAD.WIDE.U32 R14, R7, -0x2daee0ad, RZ ;  /* 0xd2511f53070e7825 */ /* 0x000fe200078e00ff */
[----:B------:R-:W-:-:S03]  /*16d0*/  IADD3 R7, PT, PT, R5, 0x32370b8f, RZ ;  /* 0x32370b8f05077810 */ /* 0x000fc60007ffe0ff */
[----:B------:R-:W-:Y:S01]  /*16e0*/  IMAD.WIDE.U32 R12, R12, -0x2daee0ad, RZ ;  /* 0xd2511f530c0c7825 */ /* 0x000fe200078e00ff */
[----:B------:R-:W-:-:S04]  /*16f0*/  LOP3.LUT R9, R9, R6, R15, 0x96, !PT ;  /* 0x0000000609097212 */ /* 0x000fc800078e960f */
[----:B------:R-:W-:Y:S01]  /*1700*/  LOP3.LUT R7, R7, R14, R13, 0x96, !PT ;  /* 0x0000000e07077212 */ /* 0x000fe200078e960d */
[----:B------:R-:W-:Y:S02]  /*1710*/  VIADD R13, R4, 0xdaa66d2b ;  /* 0xdaa66d2b040d7836 */ /* 0x000fe40000000000 */
[----:B------:R-:W-:-:S04]  /*1720*/  IMAD.WIDE.U32 R14, R9, -0x326172a9, RZ ;  /* 0xcd9e8d57090e7825 */ /* 0x000fc800078e00ff */
[----:B------:R-:W-:Y:S01]  /*1730*/  IMAD.WIDE.U32 R6, R7, -0x326172a9, RZ ;  /* 0xcd9e8d5707067825 */ /* 0x000fe200078e00ff */
[----:B------:R-:W-:-:S03]  /*1740*/  LOP3.LUT R8, R13, R15, R8, 0x96, !PT ;  /* 0x0000000f0d087212 */ /* 0x000fc600078e9608 */
[----:B------:R-:W-:Y:S02]  /*1750*/  VIADD R9, R4, 0x78dde6e4 ;  /* 0x78dde6e404097836 */ /* 0x000fe40000000000 */
[----:B------:R-:W-:-:S03]  /*1760*/  VIADD R13, R5, 0xa9066899 ;  /* 0xa9066899050d7836 */ /* 0x000fc60000000000 */
[----:B------:R-:W-:Y:S01]  /*1770*/  LOP3.LUT R14, R9, R7, R14, 0x96, !PT ;  /* 0x00000007090e7212 */ /* 0x000fe200078e960e */
[----:B------:R-:W-:Y:S02]  /*1780*/  VIADD R7, R5, 0xed9eba14 ;  /* 0xed9eba1405077836 */ /* 0x000fe40000000000 */
[----:B------:R-:W-:-:S04]  /*1790*/  IMAD.WIDE.U32 R8, R8, -0x2daee0ad, RZ ;  /* 0xd2511f5308087825 */ /* 0x000fc800078e00ff */
[----:B------:R-:W-:Y:S01]  /*17a0*/  IMAD.WIDE.U32 R14, R14, -0x2daee0ad, RZ ;  /* 0xd2511f530e0e7825 */ /* 0x000fe200078e00ff */
[----:B------:R-:W-:Y:S02]  /*17b0*/  LOP3.LUT R12, R7, R12, R9, 0x96, !PT ;  /* 0x0000000c070c7212 */ /* 0x000fe400078e9609 */
[----:B------:R-:W-:Y:S02]  /*17c0*/  IADD3 R7, PT, PT, R4, 0x1715609d, RZ ;  /* 0x1715609d04077810 */ /* 0x000fe40007ffe0ff */
[----:B------:R-:W-:Y:S01]  /*17d0*/  LOP3.LUT R8, R13, R8, R15, 0x96, !PT ;  /* 0x000000080d087212 */ /* 0x000fe200078e960f */
        /* <DEDUP_REMOVED lines=10> */
[C---:B------:R-:W-:Y:S01]  /*1880*/  VIADD R7, R4.reuse, 0xf1bbcdc8 ;  /* 0xf1bbcdc804077836 */ /* 0x040fe20000000000 */
[----:B------:R-:W-:Y:S01]  /*1890*/  LOP3.LUT R13, R13, R6, R17, 0x96, !PT ;  /* 0x000000060d0d7212 */ /* 0x000fe200078e9611 */
[----:B------:R-:W-:Y:S01]  /*18a0*/  IMAD.WIDE.U32 R18, R9, -0x326172a9, RZ ;  /* 0xcd9e8d5709127825 */ /* 0x000fe200078e00ff */
[----:B------:R-:W-:-:S03]  /*18b0*/  IADD3 R9, PT, PT, R4, 0x5384540f, RZ ;  /* 0x5384540f04097810 */ /* 0x000fc60007ffe0ff */
[----:B------:R-:W-:Y:S01]  /*18c0*/  IMAD.WIDE.U32 R12, R13, -0x326172a9, RZ ;  /* 0xcd9e8d570d0c7825 */ /* 0x000fe200078e00ff */
[----:B------:R-:W-:-:S04]  /*18d0*/  LOP3.LUT R9, R9, R19, R8, 0x96, !PT ;  /* 0x0000001309097212 */ /* 0x000fc800078e9608 */
[----:B------:R-:W-:Y:S01]  /*18e0*/  LOP3.LUT R7, R7, R13, R18, 0x96, !PT ;  /* 0x0000000d07077212 */ /* 0x000fe200078e9612 */
[----:B------:R-:W-:-:S04]  /*18f0*/  IMAD.WIDE.U32 R8, R9, -0x2daee0ad, RZ ;  /* 0xd2511f5309087825 */ /* 0x000fc800078e00ff */
[C---:B------:R-:W-:Y:S01]  /*1900*/  VIADD R13, R5.reuse, 0xdb3d7428 ;  /* 0xdb3d7428050d7836 */ /* 0x040fe20000000000 */
[----:B------:R-:W-:Y:S01]  /*1910*/  IADD3 R5, PT, PT, R5, -0x695add53, RZ ;  /* 0x96a522ad05057810 */ /* 0x000fe20007ffe0ff */
[----:B------:R-:W-:-:S03]  /*1920*/  IMAD.WIDE.U32 R6, R7, -0x2daee0ad, RZ ;  /* 0xd2511f5307067825 */ /* 0x000fc600078e00ff */
[----:B------:R-:W-:Y:S01]  /*1930*/  LOP3.LUT R16, R13, R16, R9, 0x96, !PT ;  /* 0x000000100d107212 */ /* 0x000fe200078e9609 */
[----:B------:R-:W-:Y:S01]  /*1940*/  VIADD R9, R4, 0x8ff34781 ;  /* 0x8ff3478104097836 */ /* 0x000fe20000000000 */
[----:B------:R-:W-:Y:S01]  /*1950*/  LOP3.LUT R8, R8, R5, R7, 0x96, !PT ;  /* 0x0000000508087212 */ /* 0x000fe200078e9607 */
[----:B------:R-:W0:Y:S02]  /*1960*/  I2F.F64.U32 R14, R6 ;  /* 0x00000006000e7312 */ /* 0x000e240000201800 */
[----:B------:R-:W-:-:S15]  /*1970*/  IMAD.WIDE.U32 R16, R16, -0x326172a9, RZ ;  /* 0xcd9e8d5710107825 */ /* 0x000fde00078e00ff */
[----:B------:R-:W-:-:S15]  /*1980*/  NOP ;  /* 0x0000000000007918 */ /* 0x000fde0000000000 */
[----:B------:R-:W-:-:S15]  /*1990*/  NOP ;  /* 0x0000000000007918 */ /* 0x000fde0000000000 */
[----:B------:R-:W-:-:S15]  /*19a0*/  NOP ;  /* 0x0000000000007918 */ /* 0x000fde0000000000 */
[----:B------:R-:W-:-:S02]  /*19b0*/  NOP ;  /* 0x0000000000007918 */ /* 0x000fc40000000000 */
[----:B0-----:R-:W0:Y:S01]  /*19c0*/  DMUL R14, R14, 2.3283064365386962891e-10 ;  /* 0x3df000000e0e7828 */ /* 0x001e220000000000 */
[----:B------:R-:W-:-:S15]  /*19d0*/  LOP3.LUT R9, R12, R17, R9, 0x96, !PT ;  /* 0x000000110c097212 */ /* 0x000fde00078e9609 */
[----:B------:R-:W-:-:S15]  /*19e0*/  NOP ;  /* 0x0000000000007918 */ /* 0x000fde0000000000 */
[----:B------:R-:W-:-:S15]  /*19f0*/  NOP ;  /* 0x0000000000007918 */ /* 0x000fde0000000000 */
[----:B------:R-:W-:-:S15]  /*1a00*/  NOP ;  /* 0x0000000000007918 */ /* 0x000fde0000000000 */
[----:B------:R-:W-:-:S03]  /*1a10*/  NOP ;  /* 0x0000000000007918 */ /* 0x000fc60000000000 */
[----:B------:R-:W1:-:S15]  /*1a20*/  I2F.F64.U32 R4, R8 ;  /* 0x0000000800047312 */ /* 0x000e5e0000201800 */
[----:B------:R-:W-:-:S15]  /*1a30*/  NOP ;  /* 0x0000000000007918 */ /* 0x000fde0000000000 */
[----:B------:R-:W-:-:S15]  /*1a40*/  NOP ;  /* 0x0000000000007918 */ /* 0x000fde0000000000 */
[----:B------:R-:W-:-:S15]  /*1a50*/  NOP ;  /* 0x0000000000007918 */ /* 0x000fde0000000000 */
[----:B------:R-:W-:-:S04]  /*1a60*/  NOP ;  /* 0x0000000000007918 */ /* 0x000fc80000000000 */
[----:B0-----:R-:W1:-:S15]  /*1a70*/  DFMA R14, R14, R20, 2.710505431213761085e-20 ;  /* 0x3be000000e0e742b */ /* 0x001e5e0000000014 */
[----:B------:R-:W-:-:S15]  /*1a80*/  NOP ;  /* 0x0000000000007918 */ /* 0x000fde0000000000 */
[----:B------:R-:W-:-:S15]  /*1a90*/  NOP ;  /* 0x0000000000007918 */ /* 0x000fde0000000000 */
[----:B------:R-:W-:-:S15]  /*1aa0*/  NOP ;  /* 0x0000000000007918 */ /* 0x000fde0000000000 */
[----:B------:R-:W-:-:S04]  /*1ab0*/  NOP ;  /* 0x0000000000007918 */ /* 0x000fc80000000000 */
[----:B------:R-:W0:-:S15]  /*1ac0*/  I2F.F64.U32 R18, R16 ;  /* 0x0000001000127312 */ /* 0x000e1e0000201800 */
[----:B------:R-:W-:-:S15]  /*1ad0*/  NOP ;  /* 0x0000000000007918 */ /* 0x000fde0000000000 */
[----:B------:R-:W-:-:S15]  /*1ae0*/  NOP ;  /* 0x0000000000007918 */ /* 0x000fde0000000000 */
[----:B------:R-:W-:-:S15]  /*1af0*/  NOP ;  /* 0x0000000000007918 */ /* 0x000fde0000000000 */
[----:B------:R-:W-:-:S04]  /*1b00*/  NOP ;  /* 0x0000000000007918 */ /* 0x000fc80000000000 */
[----:B-1----:R-:W1:-:S15]  /*1b10*/  DFMA R4, R4, 2.3283064365386962891e-10, R14 ;  /* 0x3df000000404782b */ /* 0x002e5e000000000e */
[----:B------:R-:W-:-:S15]  /*1b20*/  NOP ;  /* 0x0000000000007918 */ /* 0x000fde0000000000 */
[----:B------:R-:W-:-:S15]  /*1b30*/  NOP ;  /* 0x0000000000007918 */ /* 0x000fde0000000000 */
[----:B------:R-:W-:-:S15]  /*1b40*/  NOP ;  /* 0x0000000000007918 */ /* 0x000fde0000000000 */
[----:B------:R-:W-:-:S04]  /*1b50*/  NOP ;  /* 0x0000000000007918 */ /* 0x000fc80000000000 */
[----:B------:R-:W2:-:S15]  /*1b60*/  I2F.F64.U32 R12, R9 ;  /* 0x00000009000c7312 */ /* 0x000e9e0000201800 */
[----:B------:R-:W-:-:S15]  /*1b70*/  NOP ;  /* 0x0000000000007918 */ /* 0x000fde0000000000 */
[----:B------:R-:W-:-:S15]  /*1b80*/  NOP ;  /* 0x0000000000007918 */ /* 0x000fde0000000000 */
[----:B------:R-:W-:-:S15]  /*1b90*/  NOP ;  /* 0x0000000000007918 */ /* 0x000fde0000000000 */
[----:B------:R-:W-:-:S04]  /*1ba0*/  NOP ;  /* 0x0000000000007918 */ /* 0x000fc80000000000 */
[----:B-1----:R-:W1:-:S15]  /*1bb0*/  DMUL R6, R4, UR6 ;  /* 0x0000000604067c28 */ /* 0x002e5e0008000000 */
[----:B------:R-:W-:-:S15]  /*1bc0*/  NOP ;  /* 0x0000000000007918 */ /* 0x000fde0000000000 */
[----:B------:R-:W-:-:S15]  /*1bd0*/  NOP ;  /* 0x0000000000007918 */ /* 0x000fde0000000000 */
[----:B------:R-:W-:-:S15]  /*1be0*/  NOP ;  /* 0x0000000000007918 */ /* 0x000fde0000000000 */
[----:B------:R-:W-:-:S04]  /*1bf0*/  NOP ;  /* 0x0000000000007918 */ /* 0x000fc80000000000 */
[----:B0-----:R-:W-:-:S15]  /*1c00*/  DMUL R18, R18, 2.3283064365386962891e-10 ;  /* 0x3df0000012127828 */ /* 0x001fde0000000000 */
[----:B------:R-:W-:-:S15]  /*1c10*/  NOP ;  /* 0x0000000000007918 */ /* 0x000fde0000000000 */
[----:B------:R-:W-:-:S15]  /*1c20*/  NOP ;  /* 0x0000000000007918 */ /* 0x000fde0000000000 */
[----:B------:R-:W-:-:S15]  /*1c30*/  NOP ;  /* 0x0000000000007918 */ /* 0x000fde0000000000 */
[----:B------:R-:W-:-:S04]  /*1c40*/  NOP ;  /* 0x0000000000007918 */ /* 0x000fc80000000000 */
[----:B-1----:R-:W0:Y:S02]  /*1c50*/  DSETP.NEU.AND P0, PT, |R6|, +INF , PT ;  /* 0x7ff000000600742a */ /* 0x002e240003f0d200 */
[----:B0-----:R-:W-:-:S15]  /*1c60*/  @!P0 IMAD.MOV.U32 R0, RZ, RZ, RZ ;  /* 0x000000ffff008224 */ /* 0x001fde00078e00ff */
[----:B------:R-:W-:-:S15]  /*1c70*/  NOP ;  /* 0x0000000000007918 */ /* 0x000fde0000000000 */
[----:B------:R-:W-:-:S15]  /*1c80*/  NOP ;  /* 0x0000000000007918 */ /* 0x000fde0000000000 */
[----:B------:R-:W-:-:S15]  /*1c90*/  NOP ;  /* 0x0000000000007918 */ /* 0x000fde0000000000 */
[----:B------:R-:W-:-:S02]  /*1ca0*/  NOP ;  /* 0x0000000000007918 */ /* 0x000fc40000000000 */
[----:B------:R-:W2:-:S15]  /*1cb0*/  DFMA R18, R18, R20, 2.710505431213761085e-20 ;  /* 0x3be000001212742b */ /* 0x000e9e0000000014 */
[----:B------:R-:W-:-:S15]  /*1cc0*/  NOP ;  /* 0x0000000000007918 */ /* 0x000fde0000000000 */
[----:B------:R-:W-:-:S15]  /*1cd0*/  NOP ;  /* 0x0000000000007918 */ /* 0x000fde0000000000 */
[----:B------:R-:W-:-:S15]  /*1ce0*/  NOP ;  /* 0x0000000000007918 */ /* 0x000fde0000000000 */
[----:B------:R-:W-:-:S04]  /*1cf0*/  NOP ;  /* 0x0000000000007918 */ /* 0x000fc80000000000 */
[----:B--2---:R0:W1:-:S15]  /*1d00*/  DFMA R12, R12, 2.3283064365386962891e-10, R18 ;  /* 0x3df000000c0c782b */ /* 0x00405e0000000012 */
[----:B------:R-:W-:-:S15]  /*1d10*/  NOP ;  /* 0x0000000000007918 */ /* 0x000fde0000000000 */
[----:B------:R-:W-:-:S15]  /*1d20*/  NOP ;  /* 0x0000000000007918 */ /* 0x000fde0000000000 */
[----:B------:R-:W-:-:S15]  /*1d30*/  NOP ;  /* 0x0000000000007918 */ /* 0x000fde0000000000 */
[----:B------:R-:W-:-:S04]  /*1d40*/  NOP ;  /* 0x0000000000007918 */ /* 0x000fc80000000000 */
[----:B------:R0:W2:Y:S02]  /*1d50*/  @!P0 DMUL R4, RZ, R6 ;  /* 0x00000006ff048228 */ /* 0x0000a40000000000 */
[----:B012---:R-:W-:Y:S05]  /*1d60*/  @!P0 BRA `(.L_x_47) ;  /* 0x0000000000b48947 */ /* 0x007fea0003800000 */
[----:B------:R-:W-:Y:S01]  /*1d70*/  UMOV UR6, 0x6dc9c883 ;  /* 0x6dc9c88300067882 */ /* 0x000fe20000000000 */
[----:B------:R-:W-:Y:S01]  /*1d80*/  UMOV UR7, 0x3fe45f30 ;  /* 0x3fe45f3000077882 */ /* 0x000fe20000000000 */
[----:B------:R-:W-:-:S15]  /*1d90*/  DSETP.GE.AND P0, PT, |R6|, 2.14748364800000000000e+09, PT ;  /* 0x41e000000600742a */ /* 0x000fde0003f06200 */
[----:B------:R-:W-:-:S15]  /*1da0*/  NOP ;  /* 0x0000000000007918 */ /* 0x000fde0000000000 */
[----:B------:R-:W-:-:S15]  /*1db0*/  NOP ;  /* 0x0000000000007918 */ /* 0x000fde0000000000 */
[----:B------:R-:W-:-:S15]  /*1dc0*/  NOP ;  /* 0x0000000000007918 */ /* 0x000fde0000000000 */
[----:B------:R-:W-:-:S04]  /*1dd0*/  NOP ;  /* 0x0000000000007918 */ /* 0x000fc80000000000 */
[----:B------:R-:W0:Y:S01]  /*1de0*/  DMUL R8, R6, UR6 ;  /* 0x0000000606087c28 */ /* 0x000e220008000000 */
[----:B------:R-:W-:-:S15]  /*1df0*/  UMOV UR6, 0x54442d18 ;  /* 0x54442d1800067882 */ /* 0x000fde0000000000 */
[----:B------:R-:W-:-:S15]  /*1e00*/  NOP ;  /* 0x0000000000007918 */ /* 0x000fde0000000000 */
[----:B------:R-:W-:-:S15]  /*1e10*/  NOP ;  /* 0x0000000000007918 */ /* 0x000fde0000000000 */
[----:B------:R-:W-:-:S15]  /*1e20*/  NOP ;  /* 0x0000000000007918 */ /* 0x000fde0000000000 */
[----:B------:R-:W-:-:S03]  /*1e30*/  NOP ;  /* 0x0000000000007918 */ /* 0x000fc60000000000 */
[----:B0-----:R-:W0:Y:S01]  /*1e40*/  F2I.F64 R0, R8 ;  /* 0x0000000800007311 */ /* 0x001e220000301100 */
[----:B------:R-:W-:-:S15]  /*1e50*/  UMOV UR7, 0x3ff921fb ;  /* 0x3ff921fb00077882 */ /* 0x000fde0000000000 */
[----:B------:R-:W-:-:S15]  /*1e60*/  NOP ;  /* 0x0000000000007918 */ /* 0x000fde0000000000 */
[----:B------:R-:W-:-:S15]  /*1e70*/  NOP ;  /* 0x0000000000007918 */ /* 0x000fde0000000000 */
[----:B------:R-:W-:-:S15]  /*1e80*/  NOP ;  /* 0x0000000000007918 */ /* 0x000fde0000000000 */
[----:B------:R-:W-:-:S03]  /*1e90*/  NOP ;  /* 0x0000000000007918 */ /* 0x000fc60000000000 */
[----:B0-----:R-:W0:-:S15]  /*1ea0*/  I2F.F64 R4, R0 ;  /* 0x0000000000047312 */ /* 0x001e1e0000201c00 */
[----:B------:R-:W-:-:S15]  /*1eb0*/  NOP ;  /* 0x0000000000007918 */ /* 0x000fde0000000000 */
[----:B------:R-:W-:-:S15]  /*1ec0*/  NOP ;  /* 0x0000000000007918 */ /* 0x000fde0000000000 */
[----:B------:R-:W-:-:S15]  /*1ed0*/  NOP ;  /* 0x0000000000007918 */ /* 0x000fde0000000000 */
[----:B------:R-:W-:-:S04]  /*1ee0*/  NOP ;  /* 0x0000000000007918 */ /* 0x000fc80000000000 */
[----:B0-----:R-:W0:Y:S01]  /*1ef0*/  DFMA R14, R4, -UR6, R6 ;  /* 0x80000006040e7c2b */ /* 0x001e220008000006 */
[----:B------:R-:W-:Y:S01]  /*1f00*/  UMOV UR6, 0x33145c00 ;  /* 0x33145c0000067882 */ /* 0x000fe20000000000 */
[----:B------:R-:W-:-:S15]  /*1f10*/  UMOV UR7, 0x3c91a626 ;  /* 0x3c91a62600077882 */ /* 0x000fde0000000000 */
[----:B------:R-:W-:-:S15]  /*1f20*/  NOP ;  /* 0x0000000000007918 */ /* 0x000fde0000000000 */
[----:B------:R-:W-:-:S15]  /*1f30*/  NOP ;  /* 0x0000000000007918 */ /* 0x000fde0000000000 */
[----:B------:R-:W-:-:S15]  /*1f40*/  NOP ;  /* 0x0000000000007918 */ /* 0x000fde0000000000 */
[----:B------:R-:W-:-:S02]  /*1f50*/  NOP ;  /* 0x0000000000007918 */ /* 0x000fc40000000000 */
[----:B0-----:R-:W0:Y:S01]  /*1f60*/  DFMA R14, R4, -UR6, R14 ;  /* 0x80000006040e7c2b */ /* 0x001e22000800000e */
[----:B------:R-:W-:Y:S01]  /*1f70*/  UMOV UR6, 0x252049c0 ;  /* 0x252049c000067882 */ /* 0x000fe20000000000 */
[----:B------:R-:W-:-:S15]  /*1f80*/  UMOV UR7, 0x397b839a ;  /* 0x397b839a00077882 */ /* 0x000fde0000000000 */
[----:B------:R-:W-:-:S15]  /*1f90*/  NOP ;  /* 0x0000000000007918 */ /* 0x000fde0000000000 */
[----:B------:R-:W-:-:S15]  /*1fa0*/  NOP ;  /* 0x0000000000007918 */ /* 0x000fde0000000000 */
[----:B------:R-:W-:-:S15]  /*1fb0*/  NOP ;  /* 0x0000000000007918 */ /* 0x000fde0000000000 */
[----:B------:R-:W-:-:S02]  /*1fc0*/  NOP ;  /* 0x0000000000007918 */ /* 0x000fc40000000000 */
[----:B0-----:R0:W1:Y:S02]  /*1fd0*/  DFMA R4, R4, -UR6, R14 ;  /* 0x8000000604047c2b */ /* 0x001064000800000e */
[----:B01----:R-:W-:Y:S05]  /*1fe0*/  @!P0 BRA `(.L_x_47) ;  /* 0x0000000000148947 */ /* 0x003fea0003800000 */
[----:B------:R-:W-:-:S07]  /*1ff0*/  MOV R0, 0x2010 ;  /* 0x0000201000007802 */ /* 0x000fce0000000f00 */
[----:B------:R-:W-:Y:S05]  /*2000*/  CALL.REL.NOINC `($_ZN2at6native54_GLOBAL__N__f6d41790_21_PhiloxDistribution_cu_0636f2c123philox_multi_key_kernelIdZZZZNS0_20_philox_normal_cuda_ERNS_6TensorERKS3_ddENKUlvE_clEvENKUlvE_clEvENKUlvE_clEvEUlmmE_ZZZNS0_20_philox_normal_cuda_ES4_S6_ddENKS7_clEvENKS8_clEvEUldE_EEvPT_PKmllT0_T1_16OffsetCalculatorILi1EjLb0EE$__internal_trig_reduction_slowpathd) ;  /* 0x00000024000c7944 */ /* 0x000fea0003c00000 */
[----:B------:R-:W-:Y:S01]  /*2010*/  IMAD.MOV.U32 R0, RZ, RZ, R6 ;  /* 0x000000ffff007224 */ /* 0x000fe200078e0006 */
[----:B------:R-:W-:Y:S01]  /*2020*/  MOV R5, R9 ;  /* 0x0000000900057202 */ /* 0x000fe20000000f00 */
[----:B------:R-:W-:-:S07]  /*2030*/  IMAD.MOV.U32 R4, RZ, RZ, R8 ;  /* 0x000000ffff047224 */ /* 0x000fce00078e0008 */
.L_x_47:
[----:B------:R-:W-:Y:S05]  /*2040*/  BSYNC.RECONVERGENT B0 ;  /* 0x0000000000007941 */ /* 0x000fea0003800200 */
.L_x_46:
[----:B------:R-:W-:Y:S01]  /*2050*/  IMAD.MOV.U32 R16, RZ, RZ, -0x3e107ad8 ;  /* 0xc1ef8528ff107424 */ /* 0x000fe200078e00ff */
[----:B------:R-:W-:Y:S01]  /*2060*/  MOV R19, 0x3e5ae5f1 ;  /* 0x3e5ae5f100137802 */ /* 0x000fe20000000f00 */
[----:B------:R-:W-:Y:S01]  /*2070*/  IMAD.MOV.U32 R17, RZ, RZ, 0x3e21eea7 ;  /* 0x3e21eea7ff117424 */ /* 0x000fe200078e00ff */
[----:B------:R-:W-:Y:S01]  /*2080*/  UMOV UR6, 0x20fd8164 ;  /* 0x20fd816400067882 */ /* 0x000fe20000000000 */
[----:B------:R-:W-:Y:S01]  /*2090*/  IMAD.MOV.U32 R18, RZ, RZ, 0x2cb0d246 ;  /* 0x2cb0d246ff127424 */ /* 0x000fe200078e00ff */
[----:B------:R-:W-:Y:S01]  /*20a0*/  UMOV UR7, 0x3da8ff83 ;  /* 0x3da8ff8300077882 */ /* 0x000fe20000000000 */
[----:B------:R-:W0:Y:S01]  /*20b0*/  DMUL R6, R4, R4 ;  /* 0x0000000404067228 */ /* 0x000e220000000000 */
[----:B------:R-:W-:Y:S01]  /*20c0*/  ISETP.GT.AND P2, PT, R13, 0xfffff, PT ;  /* 0x000fffff0d00780c */ /* 0x000fe20003f44270 */
[----:B------:R-:W-:Y:S01]  /*20d0*/  IMAD.MOV.U32 R8, RZ, RZ, R13 ;  /* 0x000000ffff087224 */ /* 0x000fe200078e000d */
[C---:B------:R-:W-:Y:S01]  /*20e0*/  LOP3.LUT R9, R0.reuse, 0x1, RZ, 0xc0, !PT ;  /* 0x0000000100097812 */ /* 0x040fe200078ec0ff */
[----:B------:R-:W-:Y:S01]  /*20f0*/  IMAD.MOV.U32 R14, RZ, RZ, R12 ;  /* 0x000000ffff0e7224 */ /* 0x000fe200078e000c */
[----:B------:R-:W-:Y:S01]  /*2100*/  LOP3.LUT P1, RZ, R0, 0x2, RZ, 0xc0, !PT ;  /* 0x0000000200ff7812 */ /* 0x000fe2000782c0ff */
[----:B------:R-:W-:Y:S01]  /*2110*/  BSSY.RECONVERGENT B0, `(.L_x_48) ;  /* 0x000011f000007945 */ /* 0x000fe20003800200 */
[----:B------:R-:W-:-:S15]  /*2120*/  ISETP.NE.U32.AND P0, PT, R9, 0x1, PT ;  /* 0x000000010900780c */ /* 0x000fde0003f05070 */
[----:B------:R-:W-:-:S15]  /*2130*/  NOP ;  /* 0x0000000000007918 */ /* 0x000fde0000000000 */
[----:B------:R-:W-:-:S15]  /*2140*/  NOP ;  /* 0x0000000000007918 */ /* 0x000fde0000000000 */
[----:B------:R-:W-:-:S12]  /*2150*/  NOP ;  /* 0x0000000000007918 */ /* 0x000fd80000000000 */
[----:B0-----:R-:W0:Y:S01]  /*2160*/  DFMA R16, R6, -UR6, R16 ;  /* 0x8000000606107c2b */ /* 0x001e220008000010 */
[----:B------:R-:W-:Y:S01]  /*2170*/  UMOV UR6, 0xf9785eba ;  /* 0xf9785eba00067882 */ /* 0x000fe20000000000 */
[----:B------:R-:W-:-:S15]  /*2180*/  UMOV UR7, 0x3de5db65 ;  /* 0x3de5db6500077882 */ /* 0x000fde0000000000 */
[----:B------:R-:W-:-:S15]  /*2190*/  NOP ;  /* 0x0000000000007918 */ /* 0x000fde0000000000 */
[----:B------:R-:W-:-:S15]  /*21a0*/  NOP ;  /* 0x0000000000007918 */ /* 0x000fde0000000000 */
[----:B------:R-:W-:-:S15]  /*21b0*/  NOP ;  /* 0x0000000000007918 */ /* 0x000fde0000000000 */
[----:B------:R-:W-:-:S02]  /*21c0*/  NOP ;  /* 0x0000000000007918 */ /* 0x000fc40000000000 */
[----:B------:R-:W1:Y:S01]  /*21d0*/  DFMA R18, R6, UR6, -R18 ;  /* 0x0000000606127c2b */ /* 0x000e620008000812 */
[----:B------:R-:W-:Y:S01]  /*21e0*/  UMOV UR6, 0x8e06e6d9 ;  /* 0x8e06e6d900067882 */ /* 0x000fe20000000000 */
[----:B------:R-:W-:-:S15]  /*21f0*/  UMOV UR7, 0x3e927e4f ;  /* 0x3e927e4f00077882 */ /* 0x000fde0000000000 */
[----:B------:R-:W-:-:S15]  /*2200*/  NOP ;  /* 0x0000000000007918 */ /* 0x000fde0000000000 */
[----:B------:R-:W-:-:S15]  /*2210*/  NOP ;  /* 0x0000000000007918 */ /* 0x000fde0000000000 */
[----:B------:R-:W-:-:S15]  /*2220*/  NOP ;  /* 0x0000000000007918 */ /* 0x000fde0000000000 */
[----:B------:R-:W-:-:S02]  /*2230*/  NOP ;  /* 0x0000000000007918 */ /* 0x000fc40000000000 */
[----:B0-----:R-:W0:Y:S01]  /*2240*/  DFMA R16, R6, R16, -UR6 ;  /* 0x8000000606107e2b */ /* 0x001e220008000010 */
[----:B------:R-:W-:Y:S01]  /*2250*/  UMOV UR6, 0x69ace392 ;  /* 0x69ace39200067882 */ /* 0x000fe20000000000 */
[----:B------:R-:W-:-:S15]  /*2260*/  UMOV UR7, 0x3ec71de3 ;  /* 0x3ec71de300077882 */ /* 0x000fde0000000000 */
[----:B------:R-:W-:-:S15]  /*2270*/  NOP ;  /* 0x0000000000007918 */ /* 0x000fde0000000000 */
[----:B------:R-:W-:-:S15]  /*2280*/  NOP ;  /* 0x0000000000007918 */ /* 0x000fde0000000000 */
[----:B------:R-:W-:-:S15]  /*2290*/  NOP ;  /* 0x0000000000007918 */ /* 0x000fde0000000000 */
[----:B------:R-:W-:-:S02]  /*22a0*/  NOP ;  /* 0x0000000000007918 */ /* 0x000fc40000000000 */
[----:B-1----:R-:W1:Y:S01]  /*22b0*/  DFMA R18, R6, R18, UR6 ;  /* 0x0000000606127e2b */ /* 0x002e620008000012 */
[----:B------:R-:W-:Y:S01]  /*22c0*/  UMOV UR6, 0x19ddbce9 ;  /* 0x19ddbce900067882 */ /* 0x000fe20000000000 */
[----:B------:R-:W-:-:S15]  /*22d0*/  UMOV UR7, 0x3efa01a0 ;  /* 0x3efa01a000077882 */ /* 0x000fde0000000000 */
[----:B------:R-:W-:-:S15]  /*22e0*/  NOP ;  /* 0x0000000000007918 */ /* 0x000fde0000000000 */
[----:B------:R-:W-:-:S15]  /*22f0*/  NOP ;  /* 0x0000000000007918 */ /* 0x000fde0000000000 */
[----:B------:R-:W-:-:S15]  /*2300*/  NOP ;  /* 0x0000000000007918 */ /* 0x000fde0000000000 */
[----:B------:R-:W-:-:S02]  /*2310*/  NOP ;  /* 0x0000000000007918 */ /* 0x000fc40000000000 */
[----:B0-----:R-:W0:Y:S01]  /*2320*/  DFMA R16, R6, R16, UR6 ;  /* 0x0000000606107e2b */ /* 0x001e220008000010 */
[----:B------:R-:W-:Y:S01]  /*2330*/  UMOV UR6, 0x19db62a1 ;  /* 0x19db62a100067882 */ /* 0x000fe20000000000 */
[----:B------:R-:W-:-:S15]  /*2340*/  UMOV UR7, 0x3f2a01a0 ;  /* 0x3f2a01a000077882 */ /* 0x000fde0000000000 */
[----:B------:R-:W-:-:S15]  /*2350*/  NOP ;  /* 0x0000000000007918 */ /* 0x000fde0000000000 */
[----:B------:R-:W-:-:S15]  /*2360*/  NOP ;  /* 0x0000000000007918 */ /* 0x000fde0000000000 */
[----:B------:R-:W-:-:S15]  /*2370*/  NOP ;  /* 0x0000000000007918 */ /* 0x000fde0000000000 */
[----:B------:R-:W-:-:S02]  /*2380*/  NOP ;  /* 0x0000000000007918 */ /* 0x000fc40000000000 */
[----:B-1----:R-:W1:Y:S01]  /*2390*/  DFMA R18, R6, R18, -UR6 ;  /* 0x8000000606127e2b */ /* 0x002e620008000012 */
        /* <DEDUP_REMOVED lines=13> */
[----:B-1----:R-:W-:Y:S01]  /*2470*/  DFMA R18, R6, R18, UR6 ;  /* 0x0000000606127e2b */ /* 0x002fe20008000012 */
[----:B------:R-:W-:Y:S01]  /*2480*/  UMOV UR6, 0x55555551 ;  /* 0x5555555100067882 */ /* 0x000fe20000000000 */
[----:B------:R-:W-:-:S15]  /*2490*/  UMOV UR7, 0x3fa55555 ;  /* 0x3fa5555500077882 */ /* 0x000fde0000000000 */
[----:B------:R-:W-:-:S15]  /*24a0*/  NOP ;  /* 0x0000000000007918 */ /* 0x000fde0000000000 */
[----:B------:R-:W-:-:S15]  /*24b0*/  NOP ;  /* 0x0000000000007918 */ /* 0x000fde0000000000 */
[----:B------:R-:W-:-:S15]  /*24c0*/  NOP ;  /* 0x0000000000007918 */ /* 0x000fde0000000000 */
[----:B------:R-:W-:-:S02]  /*24d0*/  NOP ;  /* 0x0000000000007918 */ /* 0x000fc40000000000 */
[----:B0-----:R-:W-:Y:S01]  /*24e0*/  DFMA R16, R6, R16, UR6 ;  /* 0x0000000606107e2b */ /* 0x001fe20008000010 */
[----:B------:R-:W-:Y:S01]  /*24f0*/  UMOV UR6, 0x55555554 ;  /* 0x5555555400067882 */ /* 0x000fe20000000000 */
[----:B------:R-:W-:-:S15]  /*2500*/  UMOV UR7, 0x3fc55555 ;  /* 0x3fc5555500077882 */ /* 0x000fde0000000000 */
[----:B------:R-:W-:-:S15]  /*2510*/  NOP ;  /* 0x0000000000007918 */ /* 0x000fde0000000000 */
[----:B------:R-:W-:-:S15]  /*2520*/  NOP ;  /* 0x0000000000007918 */ /* 0x000fde0000000000 */
[----:B------:R-:W-:-:S15]  /*2530*/  NOP ;  /* 0x0000000000007918 */ /* 0x000fde0000000000 */
[----:B------:R-:W-:-:S02]  /*2540*/  NOP ;  /* 0x0000000000007918 */ /* 0x000fc40000000000 */
[----:B------:R-:W0:Y:S02]  /*2550*/  @!P2 DMUL R12, R12, 1.80143985094819840000e+16 ;  /* 0x435000000c0ca828 */ /* 0x000e240000000000 */
[----:B0-----:R-:W-:Y:S02]  /*2560*/  @!P2 IMAD.MOV.U32 R8, RZ, RZ, R13 ;  /* 0x000000ffff08a224 */ /* 0x001fe400078e000d */
[----:B------:R-:W-:-:S03]  /*2570*/  @!P2 IMAD.MOV.U32 R14, RZ, RZ, R12 ;  /* 0x000000ffff0ea224 */ /* 0x000fc600078e000c */
[----:B------:R-:W-:-:S15]  /*2580*/  IADD3 R0, PT, PT, R8, -0x1, RZ ;  /* 0xffffffff08007810 */ /* 0x000fde0007ffe0ff */
[----:B------:R-:W-:-:S15]  /*2590*/  NOP ;  /* 0x0000000000007918 */ /* 0x000fde0000000000 */
[----:B------:R-:W-:-:S15]  /*25a0*/  NOP ;  /* 0x0000000000007918 */ /* 0x000fde0000000000 */
[----:B------:R-:W-:-:S12]  /*25b0*/  NOP ;  /* 0x0000000000007918 */ /* 0x000fd80000000000 */
[----:B------:R-:W0:-:S15]  /*25c0*/  DFMA R18, R6, R18, -UR6 ;  /* 0x8000000606127e2b */ /* 0x000e1e0008000012 */
[----:B------:R-:W-:-:S15]  /*25d0*/  NOP ;  /* 0x0000000000007918 */ /* 0x000fde0000000000 */
[----:B------:R-:W-:-:S15]  /*25e0*/  NOP ;  /* 0x0000000000007918 */ /* 0x000fde0000000000 */
[----:B------:R-:W-:-:S15]  /*25f0*/  NOP ;  /* 0x0000000000007918 */ /* 0x000fde0000000000 */
[----:B------:R-:W-:-:S04]  /*2600*/  NOP ;  /* 0x0000000000007918 */ /* 0x000fc80000000000 */
[----:B0-----:R-:W0:-:S15]  /*2610*/  DFMA R18, R6, R18, RZ ;  /* 0x000000120612722b */ /* 0x001e1e00000000ff */
[----:B------:R-:W-:-:S15]  /*2620*/  NOP ;  /* 0x0000000000007918 */ /* 0x000fde0000000000 */
[----:B------:R-:W-:-:S15]  /*2630*/  NOP ;  /* 0x0000000000007918 */ /* 0x000fde0000000000 */
[----:B------:R-:W-:-:S15]  /*2640*/  NOP ;  /* 0x0000000000007918 */ /* 0x000fde0000000000 */
[----:B------:R-:W-:-:S04]  /*2650*/  NOP ;  /* 0x0000000000007918 */ /* 0x000fc80000000000 */
[----:B0-----:R-:W0:Y:S02]  /*2660*/  DFMA R18, R18, R4, R4 ;  /* 0x000000041212722b */ /* 0x001e240000000004 */
[----:B0-----:R-:W-:-:S15]  /*2670*/  LOP3.LUT R9, R19, 0x80000000, RZ, 0x3c, !PT ;  /* 0x8000000013097812 */ /* 0x001fde00078e3cff */
[----:B------:R-:W-:-:S15]  /*2680*/  NOP ;  /* 0x0000000000007918 */ /* 0x000fde0000000000 */
[----:B------:R-:W-:-:S15]  /*2690*/  NOP ;  /* 0x0000000000007918 */ /* 0x000fde0000000000 */
[----:B------:R-:W-:-:S15]  /*26a0*/  NOP ;  /* 0x0000000000007918 */ /* 0x000fde0000000000 */
[----:B------:R-:W-:-:S02]  /*26b0*/  NOP ;  /* 0x0000000000007918 */ /* 0x000fc40000000000 */
[----:B------:R-:W0:-:S15]  /*26c0*/  DFMA R16, R6, R16, -0.5 ;  /* 0xbfe000000610742b */ /* 0x000e1e0000000010 */
[----:B------:R-:W-:-:S15]  /*26d0*/  NOP ;  /* 0x0000000000007918 */ /* 0x000fde0000000000 */
[----:B------:R-:W-:-:S15]  /*26e0*/  NOP ;  /* 0x0000000000007918 */ /* 0x000fde0000000000 */
[----:B------:R-:W-:-:S15]  /*26f0*/  NOP ;  /* 0x0000000000007918 */ /* 0x000fde0000000000 */
[----:B------:R-:W-:-:S04]  /*2700*/  NOP ;  /* 0x0000000000007918 */ /* 0x000fc80000000000 */
[----:B0-----:R-:W0:Y:S02]  /*2710*/  DFMA R6, R6, R16, 1 ;  /* 0x3ff000000606742b */ /* 0x001e240000000010 */
[----:B0-----:R-:W-:Y:S01]  /*2720*/  FSEL R4, R6, R18, !P0 ;  /* 0x0000001206047208 */ /* 0x001fe20004000000 */
[----:B------:R-:W-:Y:S01]  /*2730*/  IMAD.MOV.U32 R17, RZ, RZ, -0x3ff ;  /* 0xfffffc01ff117424 */ /* 0x000fe200078e00ff */
[----:B------:R-:W-:Y:S01]  /*2740*/  FSEL R5, R7, R19, !P0 ;  /* 0x0000001307057208 */ /* 0x000fe20004000000 */
[----:B------:R-:W-:Y:S01]  /*2750*/  @!P2 IMAD.MOV.U32 R17, RZ, RZ, -0x435 ;  /* 0xfffffbcbff11a424 */ /* 0x000fe200078e00ff */
[----:B------:R-:W-:Y:S02]  /*2760*/  FSEL R6, R18, R6, !P0 ;  /* 0x0000000612067208 */ /* 0x000fe40004000000 */
[----:B------:R-:W-:Y:S02]  /*2770*/  FSEL R7, R9, R7, !P0 ;  /* 0x0000000709077208 */ /* 0x000fe40004000000 */
[----:B------:R-:W-:-:S02]  /*2780*/  ISETP.GT.U32.AND P0, PT, R0, 0x7feffffe, PT ;  /* 0x7feffffe0000780c */ /* 0x000fc40003f04070 */
[----:B------:R-:W-:Y:S02]  /*2790*/  @P1 LOP3.LUT R15, R7, 0x80000000, RZ, 0x3c, !PT ;  /* 0x80000000070f1812 */ /* 0x000fe400078e3cff */
[----:B------:R-:W-:-:S03]  /*27a0*/  @P1 LOP3.LUT R9, R5, 0x80000000, RZ, 0x3c, !PT ;  /* 0x8000000005091812 */ /* 0x000fc600078e3cff */
[----:B------:R-:W-:Y:S01]  /*27b0*/  @P1 IMAD.MOV.U32 R7, RZ, RZ, R15 ;  /* 0x000000ffff071224 */ /* 0x000fe200078e000f */
[----:B------:R-:W-:-:S05]  /*27c0*/  @P1 MOV R5, R9 ;  /* 0x0000000900051202 */ /* 0x000fca0000000f00 */
[----:B------:R-:W-:Y:S05]  /*27d0*/  @P0 BRA `(.L_x_49) ;  /* 0x0000000800b00947 */ /* 0x000fea0003800000 */
[C---:B------:R-:W-:Y:S01]  /*27e0*/  LOP3.LUT R0, R8.reuse, 0xfffff, RZ, 0xc0, !PT ;  /* 0x000fffff08007812 */ /* 0x040fe200078ec0ff */
[----:B------:R-:W-:Y:S01]  /*27f0*/  IMAD.MOV.U32 R18, RZ, RZ, RZ ;  /* 0x000000ffff127224 */ /* 0x000fe200078e00ff */
[----:B------:R-:W-:Y:S01]  /*2800*/  LEA.HI R8, R8, R17, RZ, 0xc ;  /* 0x0000001108087211 */ /* 0x000fe200078f60ff */
[----:B------:R-:W-:Y:S01]  /*2810*/  IMAD.MOV.U32 R13, RZ, RZ, 0x43300000 ;  /* 0x43300000ff0d7424 */ /* 0x000fe200078e00ff */
[----:B------:R-:W-:Y:S01]  /*2820*/  LOP3.LUT R15, R0, 0x3ff00000, RZ, 0xfc, !PT ;  /* 0x3ff00000000f7812 */ /* 0x000fe200078efcff */
[----:B------:R-:W-:Y:S01]  /*2830*/  UMOV UR6, 0x80000000 ;  /* 0x8000000000067882 */ /* 0x000fe20000000000 */
[----:B------:R-:W-:Y:S02]  /*2840*/  UMOV UR7, 0x43300000 ;  /* 0x4330000000077882 */ /* 0x000fe40000000000 */
[----:B------:R-:W-:-:S13]  /*2850*/  ISETP.GE.U32.AND P0, PT, R15, 0x3ff6a09f, PT ;  /* 0x3ff6a09f0f00780c */ /* 0x000fda0003f06070 */
[----:B------:R-:W-:Y:S01]  /*2860*/  @P0 VIADD R9, R15, 0xfff00000 ;  /* 0xfff000000f090836 */ /* 0x000fe20000000000 */
[----:B------:R-:W-:-:S03]  /*2870*/  @P0 IADD3 R8, PT, PT, R8, 0x1, RZ ;  /* 0x0000000108080810 */ /* 0x000fc60007ffe0ff */
[----:B------:R-:W-:Y:S01]  /*2880*/  @P0 IMAD.MOV.U32 R15, RZ, RZ, R9 ;  /* 0x000000ffff0f0224 */ /* 0x000fe200078e0009 */
[----:B------:R-:W-:-:S05]  /*2890*/  LOP3.LUT R12, R8, 0x80000000, RZ, 0x3c, !PT ;  /* 0x80000000080c7812 */ /* 0x000fca00078e3cff */
[----:B------:R-:W0:Y:S02]  /*28a0*/  DADD R22, R14, 1 ;  /* 0x3ff000000e167429 */ /* 0x000e240000000000 */
[----:B0-----:R-:W0:-:S15]  /*28b0*/  MUFU.RCP64H R19, R23 ;  /* 0x0000001700137308 */ /* 0x001e1e0000001800 */
[----:B------:R-:W-:-:S15]  /*28c0*/  NOP ;  /* 0x0000000000007918 */ /* 0x000fde0000000000 */
[----:B------:R-:W-:-:S15]  /*28d0*/  NOP ;  /* 0x0000000000007918 */ /* 0x000fde0000000000 */
[----:B------:R-:W-:-:S15]  /*28e0*/  NOP ;  /* 0x0000000000007918 */ /* 0x000fde0000000000 */
[----:B------:R-:W-:-:S02]  /*28f0*/  NOP ;  /* 0x0000000000007918 */ /* 0x000fc40000000000 */
[----:B0-----:R-:W0:-:S15]  /*2900*/  DFMA R8, -R22, R18, 1 ;  /* 0x3ff000001608742b */ /* 0x001e1e0000000112 */
[----:B------:R-:W-:-:S15]  /*2910*/  NOP ;  /* 0x0000000000007918 */ /* 0x000fde0000000000 */
[----:B------:R-:W-:-:S15]  /*2920*/  NOP ;  /* 0x0000000000007918 */ /* 0x000fde0000000000 */
[----:B------:R-:W-:-:S15]  /*2930*/  NOP ;  /* 0x0000000000007918 */ /* 0x000fde0000000000 */
[----:B------:R-:W-:-:S04]  /*2940*/  NOP ;  /* 0x0000000000007918 */ /* 0x000fc80000000000 */
[----:B0-----:R-:W0:-:S15]  /*2950*/  DFMA R8, R8, R8, R8 ;  /* 0x000000080808722b */ /* 0x001e1e0000000008 */
[----:B------:R-:W-:-:S15]  /*2960*/  NOP ;  /* 0x0000000000007918 */ /* 0x000fde0000000000 */
[----:B------:R-:W-:-:S15]  /*2970*/  NOP ;  /* 0x0000000000007918 */ /* 0x000fde0000000000 */
[----:B------:R-:W-:-:S15]  /*2980*/  NOP ;  /* 0x0000000000007918 */ /* 0x000fde0000000000 */
[----:B------:R-:W-:-:S04]  /*2990*/  NOP ;  /* 0x0000000000007918 */ /* 0x000fc80000000000 */
[----:B------:R-:W-:-:S15]  /*29a0*/  DADD R20, R14, -1 ;  /* 0xbff000000e147429 */ /* 0x000fde0000000000 */
        /* <DEDUP_REMOVED lines=9> */
[----:B0-----:R-:W0:-:S15]  /*2a40*/  DMUL R14, R20, R18 ;  /* 0x00000012140e7228 */ /* 0x001e1e0000000000 */
        /* <DEDUP_REMOVED lines=9> */
[----:B0-----:R-:W0:-:S15]  /*2ae0*/  DADD R24, R20, -R14 ;  /* 0x0000000014187229 */ /* 0x001e1e000000080e */
[----:B------:R-:W-:-:S15]  /*2af0*/  NOP ;  /* 0x0000000000007918 */ /* 0x000fde0000000000 */
[----:B------:R-:W-:-:S15]  /*2b00*/  NOP ;  /* 0x0000000000007918 */ /* 0x000fde0000000000 */
[----:B------:R-:W-:-:S15]  /*2b10*/  NOP ;  /* 0x0000000000007918 */ /* 0x000fde0000000000 */
[----:B------:R-:W-:-:S04]  /*2b20*/  NOP ;  /* 0x0000000000007918 */ /* 0x000fc80000000000 */
[----:B0-----:R0:W-:Y:S02]  /*2b30*/  DADD R22, R24, R24 ;  /* 0x0000000018167229 */ /* 0x0011e40000000018 */
[----:B0-----:R-:W-:Y:S01]  /*2b40*/  IMAD.MOV.U32 R24, RZ, RZ, -0x748574fc ;  /* 0x8b7a8b04ff187424 */ /* 0x001fe200078e00ff */
[----:B------:R-:W-:-:S15]  /*2b50*/  MOV R25, 0x3ed0ee25 ;  /* 0x3ed0ee2500197802 */ /* 0x000fde0000000f00 */
[----:B------:R-:W-:-:S15]  /*2b60*/  NOP ;  /* 0x0000000000007918 */ /* 0x000fde0000000000 */
[----:B------:R-:W-:-:S15]  /*2b70*/  NOP ;  /* 0x0000000000007918 */ /* 0x000fde0000000000 */
[----:B------:R-:W-:-:S15]  /*2b80*/  NOP ;  /* 0x0000000000007918 */ /* 0x000fde0000000000 */
[----:B------:R-:W-:-:S01]  /*2b90*/  NOP ;  /* 0x0000000000007918 */ /* 0x000fc20000000000 */
[----:B------:R-:W0:Y:S01]  /*2ba0*/  DADD R12, R12, -UR6 ;  /* 0x800000060c0c7e29 */ /* 0x000e220008000000 */
[----:B------:R-:W-:Y:S01]  /*2bb0*/  UMOV UR6, 0xfefa39ef ;  /* 0xfefa39ef00067882 */ /* 0x000fe20000000000 */
[----:B------:R-:W-:-:S15]  /*2bc0*/  UMOV UR7, 0x3fe62e42 ;  /* 0x3fe62e4200077882 */ /* 0x000fde0000000000 */
[----:B------:R-:W-:-:S15]  /*2bd0*/  NOP ;  /* 0x0000000000007918 */ /* 0x000fde0000000000 */
[----:B------:R-:W-:-:S15]  /*2be0*/  NOP ;  /* 0x0000000000007918 */ /* 0x000fde0000000000 */
[----:B------:R-:W-:-:S15]  /*2bf0*/  NOP ;  /* 0x0000000000007918 */ /* 0x000fde0000000000 */
[----:B------:R-:W-:-:S02]  /*2c00*/  NOP ;  /* 0x0000000000007918 */ /* 0x000fc40000000000 */
[----:B0-----:R-:W-:Y:S01]  /*2c10*/  DFMA R8, R12, UR6, R14 ;  /* 0x000000060c087c2b */ /* 0x001fe2000800000e */
[----:B------:R-:W-:Y:S01]  /*2c20*/  UMOV UR6, 0x3ae80f1e ;  /* 0x3ae80f1e00067882 */ /* 0x000fe20000000000 */
[----:B------:R-:W-:-:S15]  /*2c30*/  UMOV UR7, 0x3eb1380b ;  /* 0x3eb1380b00077882 */ /* 0x000fde0000000000 */
[----:B------:R-:W-:-:S15]  /*2c40*/  NOP ;  /* 0x0000000000007918 */ /* 0x000fde0000000000 */
[----:B------:R-:W-:-:S15]  /*2c50*/  NOP ;  /* 0x0000000000007918 */ /* 0x000fde0000000000 */
[----:B------:R-:W-:-:S15]  /*2c60*/  NOP ;  /* 0x0000000000007918 */ /* 0x000fde0000000000 */
[----:B------:R-:W-:-:S02]  /*2c70*/  NOP ;  /* 0x0000000000007918 */ /* 0x000fc40000000000 */
[----:B------:R-:W0:-:S15]  /*2c80*/  DMUL R16, R14, R14 ;  /* 0x0000000e0e107228 */ /* 0x000e1e0000000000 */
[----:B------:R-:W-:-:S15]  /*2c90*/  NOP ;  /* 0x0000000000007918 */ /* 0x000fde0000000000 */
[----:B------:R-:W-:-:S15]  /*2ca0*/  NOP ;  /* 0x0000000000007918 */ /* 0x000fde0000000000 */
[----:B------:R-:W-:-:S15]  /*2cb0*/  NOP ;  /* 0x0000000000007918 */ /* 0x000fde0000000000 */
[----:B------:R-:W-:-:S04]  /*2cc0*/  NOP ;  /* 0x0000000000007918 */ /* 0x000fc80000000000 */
[----:B0-----:R-:W0:Y:S01]  /*2cd0*/  DFMA R24, R16, UR6, R24 ;  /* 0x0000000610187c2b */ /* 0x001e220008000018 */
[----:B------:R-:W-:Y:S01]  /*2ce0*/  UMOV UR6, 0xfefa39ef ;  /* 0xfefa39ef00067882 */ /* 0x000fe20000000000 */
[----:B------:R-:W-:-:S15]  /*2cf0*/  UMOV UR7, 0x3fe62e42 ;  /* 0x3fe62e4200077882 */ /* 0x000fde0000000000 */
[----:B------:R-:W-:-:S15]  /*2d00*/  NOP ;  /* 0x0000000000007918 */ /* 0x000fde0000000000 */
[----:B------:R-:W-:-:S15]  /*2d10*/  NOP ;  /* 0x0000000000007918 */ /* 0x000fde0000000000 */
[----:B------:R-:W-:-:S15]  /*2d20*/  NOP ;  /* 0x0000000000007918 */ /* 0x000fde0000000000 */
[----:B------:R-:W-:-:S02]  /*2d30*/  NOP ;  /* 0x0000000000007918 */ /* 0x000fc40000000000 */
[----:B------:R-:W-:-:S15]  /*2d40*/  DFMA R22, R20, -R14, R22 ;  /* 0x8000000e1416722b */ /* 0x000fde0000000016 */
[----:B------:R-:W-:-:S15]  /*2d50*/  NOP ;  /* 0x0000000000007918 */ /* 0x000fde0000000000 */
[----:B------:R-:W-:-:S15]  /*2d60*/  NOP ;  /* 0x0000000000007918 */ /* 0x000fde0000000000 */
[----:B------:R-:W-:-:S15]  /*2d70*/  NOP ;  /* 0x0000000000007918 */ /* 0x000fde0000000000 */
[----:B------:R-:W-:-:S04]  /*2d80*/  NOP ;  /* 0x0000000000007918 */ /* 0x000fc80000000000 */
[----:B------:R-:W-:Y:S01]  /*2d90*/  DFMA R20, R12, -UR6, R8 ;  /* 0x800000060c147c2b */ /* 0x000fe20008000008 */
        /* <DEDUP_REMOVED lines=48> */
[----:B------:R-:W-:-:S15]  /*30a0*/  DMUL R18, R18, R22 ;  /* 0x0000001612127228 */ /* 0x000fde0000000000 */
        /* <DEDUP_REMOVED lines=9> */
[----:B------:R-:W-:-:S15]  /*3140*/  DADD R20, -R14, R20 ;  /* 0x000000000e147229 */ /* 0x000fde0000000114 */
        /* <DEDUP_REMOVED lines=14> */
[----:B0-----:R-:W0:-:S15]  /*3230*/  DFMA R18, R12, UR6, R18 ;  /* 0x000000060c127c2b */ /* 0x001e1e0008000012 */
[----:B------:R-:W-:-:S15]  /*3240*/  NOP ;  /* 0x0000000000007918 */ /* 0x000fde0000000000 */
[----:B------:R-:W-:-:S15]  /*3250*/  NOP ;  /* 0x0000000000007918 */ /* 0x000fde0000000000 */
[----:B------:R-:W-:-:S15]  /*3260*/  NOP ;  /* 0x0000000000007918 */ /* 0x000fde0000000000 */
[----:B------:R-:W-:-:S04]  /*3270*/  NOP ;  /* 0x0000000000007918 */ /* 0x000fc80000000000 */
[----:B0-----:R0:W1:Y:S02]  /*3280*/  DADD R8, R8, R18 ;  /* 0x0000000008087229 */ /* 0x0010640000000012 */
[----:B01----:R-:W-:Y:S05]  /*3290*/  BRA `(.L_x_50) ;  /* 0x0000000000187947 */ /* 0x003fea0003800000 */
.L_x_49:
[----:B------:R-:W-:Y:S01]  /*32a0*/  IMAD.MOV.U32 R8, RZ, RZ, 0x0 ;  /* 0x00000000ff087424 */ /* 0x000fe200078e00ff */
[----:B------:R-:W-:Y:S01]  /*32b0*/  LOP3.LUT P0, RZ, R13, 0x7fffffff, RZ, 0xc0, !PT ;  /* 0x7fffffff0dff7812 */ /* 0x000fe2000780c0ff */
[----:B------:R-:W-:-:S06]  /*32c0*/  IMAD.MOV.U32 R9, RZ, RZ, 0x7ff00000 ;  /* 0x7ff00000ff097424 */ /* 0x000fcc00078e00ff */
[----:B------:R-:W0:Y:S02]  /*32d0*/  DFMA R12, R12, R8, +INF ;  /* 0x7ff000000c0c742b */ /* 0x000e240000000008 */
[----:B0-----:R-:W-:Y:S02]  /*32e0*/  FSEL R8, R12, RZ, P0 ;  /* 0x000000ff0c087208 */ /* 0x001fe40000000000 */
[----:B------:R-:W-:-:S07]  /*32f0*/  FSEL R9, R13, -QNAN , P0 ;  /* 0xfff000000d097808 */ /* 0x000fce0000000000 */
.L_x_50:
[----:B------:R-:W-:Y:S05]  /*3300*/  BSYNC.RECONVERGENT B0 ;  /* 0x0000000000007941 */ /* 0x000fea0003800200 */
.L_x_48:
[----:B------:R-:W0:Y:S01]  /*3310*/  DMUL R8, R8, -2 ;  /* 0xc000000008087828 */ /* 0x000e220000000000 */
[----:B------:R-:W-:Y:S01]  /*3320*/  MOV R16, 0x0 ;  /* 0x0000000000107802 */ /* 0x000fe20000000f00 */
[----:B0-----:R-:W0:Y:S01]  /*3330*/  MUFU.RSQ64H R13, R9 ;  /* 0x00000009000d7308 */ /* 0x001e220000001c00 */
[----:B------:R-:W-:Y:S01]  /*3340*/  VIADD R12, R9, 0xfcb00000 ;  /* 0xfcb00000090c7836 */ /* 0x000fe20000000000 */
[----:B------:R-:W-:Y:S01]  /*3350*/  BSSY.RECONVERGENT B0, `(.L_x_51) ;  /* 0x000002e000007945 */ /* 0x000fe20003800200 */
[----:B------:R-:W-:-:S03]  /*3360*/  IMAD.MOV.U32 R17, RZ, RZ, 0x3fd80000 ;  /* 0x3fd80000ff117424 */ /* 0x000fc600078e00ff */
[----:B------:R-:W-:-:S15]  /*3370*/  ISETP.GE.U32.AND P0, PT, R12, 0x7ca00000, PT ;  /* 0x7ca000000c00780c */ /* 0x000fde0003f06070 */
[----:B------:R-:W-:-:S15]  /*3380*/  NOP ;  /* 0x0000000000007918 */ /* 0x000fde0000000000 */
[----:B------:R-:W-:-:S15]  /*3390*/  NOP ;  /* 0x0000000000007918 */ /* 0x000fde0000000000 */
[----:B------:R-:W-:-:S11]  /*33a0*/  NOP ;  /* 0x0000000000007918 */ /* 0x000fd60000000000 */
[----:B0-----:R-:W0:-:S15]  /*33b0*/  DMUL R14, R12, R12 ;  /* 0x0000000c0c0e7228 */ /* 0x001e1e0000000000 */
[----:B------:R-:W-:-:S15]  /*33c0*/  NOP ;  /* 0x0000000000007918 */ /* 0x000fde0000000000 */
[----:B------:R-:W-:-:S15]  /*33d0*/  NOP ;  /* 0x0000000000007918 */ /* 0x000fde0000000000 */
[----:B------:R-:W-:-:S15]  /*33e0*/  NOP ;  /* 0x0000000000007918 */ /* 0x000fde0000000000 */
[----:B------:R-:W-:-:S04]  /*33f0*/  NOP ;  /* 0x0000000000007918 */ /* 0x000fc80000000000 */
[----:B0-----:R-:W0:-:S15]  /*3400*/  DFMA R14, R8, -R14, 1 ;  /* 0x3ff00000080e742b */ /* 0x001e1e000000080e */
[----:B------:R-:W-:-:S15]  /*3410*/  NOP ;  /* 0x0000000000007918 */ /* 0x000fde0000000000 */
[----:B------:R-:W-:-:S15]  /*3420*/  NOP ;  /* 0x0000000000007918 */ /* 0x000fde0000000000 */
[----:B------:R-:W-:-:S15]  /*3430*/  NOP ;  /* 0x0000000000007918 */ /* 0x000fde0000000000 */
[----:B------:R-:W-:-:S04]  /*3440*/  NOP ;  /* 0x0000000000007918 */ /* 0x000fc80000000000 */
[----:B0-----:R-:W-:-:S15]  /*3450*/  DFMA R16, R14, R16, 0.5 ;  /* 0x3fe000000e10742b */ /* 0x001fde0000000010 */
[----:B------:R-:W-:-:S15]  /*3460*/  NOP ;  /* 0x0000000000007918 */ /* 0x000fde0000000000 */
[----:B------:R-:W-:-:S15]  /*3470*/  NOP ;  /* 0x0000000000007918 */ /* 0x000fde0000000000 */
[----:B------:R-:W-:-:S15]  /*3480*/  NOP ;  /* 0x0000000000007918 */ /* 0x000fde0000000000 */
[----:B------:R-:W-:-:S04]  /*3490*/  NOP ;  /* 0x0000000000007918 */ /* 0x000fc80000000000 */
[----:B------:R-:W0:-:S15]  /*34a0*/  DMUL R14, R12, R14 ;  /* 0x0000000e0c0e7228 */ /* 0x000e1e0000000000 */
[----:B------:R-:W-:-:S15]  /*34b0*/  NOP ;  /* 0x0000000000007918 */ /* 0x000fde0000000000 */
[----:B------:R-:W-:-:S15]  /*34c0*/  NOP ;  /* 0x0000000000007918 */ /* 0x000fde0000000000 */
[----:B------:R-:W-:-:S15]  /*34d0*/  NOP ;  /* 0x0000000000007918 */ /* 0x000fde0000000000 */
[----:B------:R-:W-:-:S04]  /*34e0*/  NOP ;  /* 0x0000000000007918 */ /* 0x000fc80000000000 */
[----:B0-----:R-:W0:Y:S02]  /*34f0*/  DFMA R22, R16, R14, R12 ;  /* 0x0000000e1016722b */ /* 0x001e24000000000c */
[----:B0-----:R-:W-:Y:S02]  /*3500*/  VIADD R21, R23, 0xfff00000 ;  /* 0xfff0000017157836 */ /* 0x001fe40000000000 */
[----:B------:R-:W-:-:S15]  /*3510*/  IMAD.MOV.U32 R20, RZ, RZ, R22 ;  /* 0x000000ffff147224 */ /* 0x000fde00078e0016 */
[----:B------:R-:W-:-:S15]  /*3520*/  NOP ;  /* 0x0000000000007918 */ /* 0x000fde0000000000 */
[----:B------:R-:W-:-:S15]  /*3530*/  NOP ;  /* 0x0000000000007918 */ /* 0x000fde0000000000 */
[----:B------:R-:W-:-:S15]  /*3540*/  NOP ;  /* 0x0000000000007918 */ /* 0x000fde0000000000 */
[----:B------:R-:W0:-:S15]  /*3550*/  DMUL R14, R8, R22 ;  /* 0x00000016080e7228 */ /* 0x000e1e0000000000 */
[----:B------:R-:W-:-:S15]  /*3560*/  NOP ;  /* 0x0000000000007918 */ /* 0x000fde0000000000 */
[----:B------:R-:W-:-:S15]  /*3570*/  NOP ;  /* 0x0000000000007918 */ /* 0x000fde0000000000 */
[----:B------:R-:W-:-:S15]  /*3580*/  NOP ;  /* 0x0000000000007918 */ /* 0x000fde0000000000 */
[----:B------:R-:W-:-:S04]  /*3590*/  NOP ;  /* 0x0000000000007918 */ /* 0x000fc80000000000 */
[----:B0-----:R-:W0:-:S15]  /*35a0*/  DFMA R16, R14, -R14, R8 ;  /* 0x8000000e0e10722b */ /* 0x001e1e0000000008 */
[----:B------:R-:W-:-:S15]  /*35b0*/  NOP ;  /* 0x0000000000007918 */ /* 0x000fde0000000000 */
[----:B------:R-:W-:-:S15]  /*35c0*/  NOP ;  /* 0x0000000000007918 */ /* 0x000fde0000000000 */
[----:B------:R-:W-:-:S15]  /*35d0*/  NOP ;  /* 0x0000000000007918 */ /* 0x000fde0000000000 */
[----:B------:R-:W-:-:S04]  /*35e0*/  NOP ;  /* 0x0000000000007918 */ /* 0x000fc80000000000 */
[----:B0-----:R0:W1:Y:S02]  /*35f0*/  DFMA R18, R16, R20, R14 ;  /* 0x000000141012722b */ /* 0x001064000000000e */
[----:B01----:R-:W-:Y:S05]  /*3600*/  @!P0 BRA `(.L_x_52) ;  /* 0x0000000000088947 */ /* 0x003fea0003800000 */
[----:B------:R-:W-:-:S07]  /*3610*/  MOV R0, 0x3630 ;  /* 0x0000363000007802 */ /* 0x000fce0000000f00 */
[----:B------:R-:W-:Y:S05]  /*3620*/  CALL.REL.NOINC `($__internal_4_$__cuda_sm20_dsqrt_rn_f64_mediumpath_v1) ;  /* 0x0000000800387944 */ /* 0x000fea0003c00000 */
.L_x_52:
[----:B------:R-:W-:Y:S05]  /*3630*/  BSYNC.RECONVERGENT B0 ;  /* 0x0000000000007941 */ /* 0x000fea0003800200 */
.L_x_51:
[----:B------:R0:W1:Y:S02]  /*3640*/  DMUL R8, R18, R6 ;  /* 0x0000000612087228 */ /* 0x0000640000000000 */
[----:B0-----:R-:W0:Y:S02]  /*3650*/  LDC.64 R6, c[0x0][0x398] ;  /* 0x0000e600ff067b82 */ /* 0x001e240000000a00 */
[----:B0-----:R-:W-:Y:S02]  /*3660*/  LEA.HI R0, P0, R7, R6, RZ, 0x1 ;  /* 0x0000000607007211 */ /* 0x001fe400078108ff */
[----:B------:R-:W-:Y:S02]  /*3670*/  LOP3.LUT R12, R6, 0x1, RZ, 0xc0, !PT ;  /* 0x00000001060c7812 */ /* 0x000fe400078ec0ff */
[----:B------:R-:W-:Y:S02]  /*3680*/  IADD3.X R13, PT, PT, RZ, R7, RZ, P0, !PT ;  /* 0x00000007ff0d7210 */ /* 0x000fe400007fe4ff */
[----:B------:R-:W-:Y:S01]  /*3690*/  ISETP.EQ.U32.AND P1, PT, R12, 0x1, PT ;  /* 0x000000010c00780c */ /* 0x000fe20003f22070 */
[----:B------:R-:W-:Y:S01]  /*36a0*/  IMAD.SHL.U32 R12, R3, 0x2, RZ ;  /* 0x00000002030c7824 */ /* 0x000fe200078e00ff */
[----:B------:R-:W-:-:S02]  /*36b0*/  SHF.R.S64 R0, R0, 0x1, R13 ;  /* 0x0000000100007819 */ /* 0x000fc4000000100d */
[----:B------:R-:W-:Y:S02]  /*36c0*/  SHF.R.S32.HI R13, RZ, 0x1, R13 ;  /* 0x00000001ff0d7819 */ /* 0x000fe4000001140d */
[----:B------:R-:W-:Y:S01]  /*36d0*/  ISETP.GE.U32.AND P0, PT, R3, R0, PT ;  /* 0x000000000300720c */ /* 0x000fe20003f06070 */
[----:B------:R-:W-:-:S03]  /*36e0*/  IMAD R0, R11, R6, RZ ;  /* 0x000000060b007224 */ /* 0x000fc600078e02ff */
[----:B------:R-:W-:Y:S01]  /*36f0*/  ISETP.GE.AND.EX P0, PT, R2, R13, PT, P0 ;  /* 0x0000000d0200720c */ /* 0x000fe20003f06300 */
[C---:B------:R-:W-:Y:S01]  /*3700*/  IMAD R11, R10.reuse, R7, R0 ;  /* 0x000000070a0b7224 */ /* 0x040fe200078e0200 */
[----:B------:R-:W-:Y:S02]  /*3710*/  SHF.L.U64.HI R13, R3, 0x1, R2 ;  /* 0x00000001030d7819 */ /* 0x000fe40000010202 */
[----:B------:R-:W-:Y:S01]  /*3720*/  ISETP.EQ.U32.OR.EX P0, PT, RZ, RZ, P0, P1 ;  /* 0x000000ffff00720c */ /* 0x000fe20000702510 */
[----:B------:R-:W-:-:S04]  /*3730*/  IMAD.WIDE.U32 R2, R10, R6, R12 ;  /* 0x000000060a027225 */ /* 0x000fc800078e000c */
[----:B------:R-:W-:-:S15]  /*3740*/  IMAD.IADD R17, R3, 0x1, R11 ;  /* 0x0000000103117824 */ /* 0x000fde00078e020b */
[----:B------:R-:W-:-:S15]  /*3750*/  NOP ;  /* 0x0000000000007918 */ /* 0x000fde0000000000 */
[----:B------:R-:W-:-:S05]  /*3760*/  NOP ;  /* 0x0000000000007918 */ /* 0x000fca0000000000 */
[----:B------:R0:W2:Y:S02]  /*3770*/  DMUL R4, R18, R4 ;  /* 0x0000000412047228 */ /* 0x0000a40000000000 */
[----:B012---:R-:W-:Y:S05]  /*3780*/  @P0 BRA `(.L_x_53) ;  /* 0x00000000003c0947 */ /* 0x007fea0003800000 */
[----:B------:R-:W0:Y:S01]  /*3790*/  LDC.64 R10, c[0x0][0x3a8] ;  /* 0x0000ea00ff0a7b82 */ /* 0x000e220000000a00 */
[----:B------:R-:W1:Y:S01]  /*37a0*/  LDCU.64 UR8, c[0x0][0x380] ;  /* 0x00007000ff0877ac */ /* 0x000e620008000a00 */
[----:B------:R-:W0:Y:S01]  /*37b0*/  LDCU.64 UR6, c[0x0][0x3b0] ;  /* 0x00007600ff0677ac */ /* 0x000e220008000a00 */
[----:B-1----:R-:W-:-:S04]  /*37c0*/  LEA R6, P0, R2, UR8, 0x3 ;  /* 0x0000000802067c11 */ /* 0x002fc8000f8018ff */
[----:B------:R-:W-:Y:S01]  /*37d0*/  LEA.HI.X R7, R2, UR9, R17, 0x3, P0 ;  /* 0x0000000902077c11 */ /* 0x000fe200080f1c11 */
[----:B0-----:R-:W0:-:S15]  /*37e0*/  DFMA R4, R4, UR6, R10 ;  /* 0x0000000604047c2b */ /* 0x001e1e000800000a */
[----:B------:R-:W-:-:S15]  /*37f0*/  NOP ;  /* 0x0000000000007918 */ /* 0x000fde0000000000 */
[----:B------:R-:W-:-:S15]  /*3800*/  NOP ;  /* 0x0000000000007918 */ /* 0x000fde0000000000 */
[----:B------:R-:W-:-:S15]  /*3810*/  NOP ;  /* 0x0000000000007918 */ /* 0x000fde0000000000 */
[----:B------:R-:W-:-:S04]  /*3820*/  NOP ;  /* 0x0000000000007918 */ /* 0x000fc80000000000 */
[----:B------:R0:W1:Y:S02]  /*3830*/  DFMA R8, R8, UR6, R10 ;  /* 0x0000000608087c2b */ /* 0x000064000800000a */
[----:B0-----:R-:W-:Y:S01]  /*3840*/  IMAD.MOV.U32 R10, RZ, RZ, R4 ;  /* 0x000000ffff0a7224 */ /* 0x001fe200078e0004 */
[----:B------:R-:W-:-:S05]  /*3850*/  MOV R11, R5 ;  /* 0x00000005000b7202 */ /* 0x000fca0000000f00 */
[----:B-1----:R-:W-:Y:S01]  /*3860*/  STG.E.128 desc[UR4][R6.64], R8 ;  /* 0x0000000806007986 */ /* 0x002fe2000c101d04 */
[----:B------:R-:W-:Y:S05]  /*3870*/  EXIT ;  /* 0x000000000000794d */ /* 0x000fea0003800000 */
.L_x_53:
[----:B------:R-:W-:-:S04]  /*3880*/  ISETP.GE.U32.AND P0, PT, R12, R6, PT ;  /* 0x000000060c00720c */ /* 0x000fc80003f06070 */
[----:B------:R-:W-:-:S13]  /*3890*/  ISETP.GE.AND.EX P0, PT, R13, R7, PT, P0 ;  /* 0x000000070d00720c */ /* 0x000fda0003f06300 */
[----:B------:R-:W-:Y:S05]  /*38a0*/  @P0 EXIT ;  /* 0x000000000000094d */ /* 0x000fea0003800000 */
[----:B------:R-:W0:Y:S01]  /*38b0*/  LDCU.64 UR6, c[0x0][0x380] ;  /* 0x00007000ff0677ac */ /* 0x000e220008000a00 */
[----:B------:R-:W1:Y:S01]  /*38c0*/  LDC.64 R10, c[0x0][0x3b0] ;  /* 0x0000ec00ff0a7b82 */ /* 0x000e620000000a00 */
[----:B------:R-:W-:-:S04]  /*38d0*/  IADD3 R3, P1, PT, R12, 0x1, RZ ;  /* 0x000000010c037810 */ /* 0x000fc80007f3e0ff */
[----:B------:R-:W-:Y:S01]  /*38e0*/  ISETP.GE.U32.AND P0, PT, R3, R6, PT ;  /* 0x000000060300720c */ /* 0x000fe20003f06070 */
[----:B------:R-:W-:Y:S02]  /*38f0*/  IMAD.X R12, RZ, RZ, R13, P1 ;  /* 0x000000ffff0c7224 */ /* 0x000fe400008e060d */
[----:B------:R-:W1:Y:S03]  /*3900*/  LDC.64 R14, c[0x0][0x3a8] ;  /* 0x0000ea00ff0e7b82 */ /* 0x000e660000000a00 */
[----:B------:R-:W-:Y:S02]  /*3910*/  ISETP.GE.U32.AND.EX P0, PT, R12, R7, PT, P0 ;  /* 0x000000070c00720c */ /* 0x000fe40003f06100 */
[----:B0-----:R-:W-:-:S04]  /*3920*/  LEA R6, P1, R2, UR6, 0x3 ;  /* 0x0000000602067c11 */ /* 0x001fc8000f8218ff */
[----:B------:R-:W-:Y:S01]  /*3930*/  LEA.HI.X R7, R2, UR7, R17, 0x3, P1 ;  /* 0x0000000702077c11 */ /* 0x000fe200088f1c11 */
[----:B-1----:R-:W0:Y:S04]  /*3940*/  DFMA R8, R8, R10, R14 ;  /* 0x0000000a0808722b */ /* 0x002e28000000000e */
[----:B0-----:R0:W-:Y:S02]  /*3950*/  STG.E.64 desc[UR4][R6.64], R8 ;  /* 0x0000000806007986 */ /* 0x0011e4000c101b04 */
[----:B------:R-:W-:Y:S05]  /*3960*/  @P0 EXIT ;  /* 0x000000000000094d */ /* 0x000fea0003800000 */
[----:B------:R-:W1:Y:S02]  /*3970*/  DFMA R4, R4, R10, R14 ;  /* 0x0000000a0404722b */ /* 0x000e64000000000e */
[----:B-1----:R-:W-:Y:S01]  /*3980*/  STG.E.64 desc[UR4][R6.64+0x8], R4 ;  /* 0x0000080406007986 */ /* 0x002fe2000c101b04 */
[----:B------:R-:W-:Y:S05]  /*3990*/  EXIT ;  /* 0x000000000000794d */ /* 0x000fea0003800000 */
        .weak           $__internal_3_$__cuda_sm20_div_s64
        .type           $__internal_3_$__cuda_sm20_div_s64,@function
        .size           $__internal_3_$__cuda_sm20_div_s64,($__internal_4_$__cuda_sm20_dsqrt_rn_f64_mediumpath_v1 - $__internal_3_$__cuda_sm20_div_s64)
$__internal_3_$__cuda_sm20_div_s64:
        /* <DEDUP_REMOVED lines=8> */
[----:B0-----:R-:W-:-:S15]  /*3a20*/  VIADD R2, R8, 0x1ffffffe ;  /* 0x1ffffffe08027836 */ /* 0x001fde0000000000 */
        /* <DEDUP_REMOVED lines=15> */
[----:B------:R-:W-:Y:S01]  /*3b20*/  IADD3 R7, P2, PT, R13, R6, RZ ;  /* 0x000000060d077210 */ /* 0x000fe20007f5e0ff */
[----:B------:R-:W-:Y:S01]  /*3b30*/  IMAD.X R6, R11, 0x1, R3, P0 ;  /* 0x000000010b067824 */ /* 0x000fe200000e0603 */
[----:B------:R-:W-:-:S03]  /*3b40*/  IADD3 R11, P4, PT, RZ, -R4, RZ ;  /* 0x80000004ff0b7210 */ /* 0x000fc60007f9e0ff */
[----:B------:R-:W-:Y:S01]  /*3b50*/  IMAD.WIDE.U32 R2, R7, UR4, RZ ;  /* 0x0000000407027c25 */ /* 0x000fe2000f8e00ff */
[----:B------:R-:W-:Y:S02]  /*3b60*/  IADD3.X R9, PT, PT, RZ, RZ, R6, P2, P1 ;  /* 0x000000ffff097210 */ /* 0x000fe400017e2406 */
[----:B------:R-:W-:Y:S01]  /*3b70*/  SEL R11, R11, R4, !P3 ;  /* 0x000000040b0b7207 */ /* 0x000fe20005800000 */
[----:B------:R-:W-:Y:S01]  /*3b80*/  IMAD R6, R7, UR5, R3 ;  /* 0x0000000507067c24 */ /* 0x000fe2000f8e0203 */
[----:B------:R-:W-:-:S03]  /*3b90*/  IADD3 R3, P0, PT, RZ, -R2, RZ ;  /* 0x80000002ff037210 */ /* 0x000fc60007f1e0ff */
[----:B------:R-:W-:Y:S02]  /*3ba0*/  IMAD R2, R9, UR4, R6 ;  /* 0x0000000409027c24 */ /* 0x000fe4000f8e0206 */
[----:B------:R-:W-:-:S04]  /*3bb0*/  IMAD.HI.U32 R6, R7, R3, RZ ;  /* 0x0000000307067227 */ /* 0x000fc800078e00ff */
[----:B------:R-:W-:-:S04]  /*3bc0*/  IMAD.X R2, RZ, RZ, ~R2, P0 ;  /* 0x000000ffff027224 */ /* 0x000fc800000e0e02 */
[----:B------:R-:W-:-:S04]  /*3bd0*/  IMAD.WIDE.U32 R6, P0, R7, R2, R6 ;  /* 0x0000000207067225 */ /* 0x000fc80007800006 */
[----:B------:R-:W-:-:S04]  /*3be0*/  IMAD.HI.U32 R7, P1, R9, R3, R6 ;  /* 0x0000000309077227 */ /* 0x000fc80007820006 */
[CC--:B------:R-:W-:Y:S02]  /*3bf0*/  IMAD R6, R9.reuse, R2.reuse, RZ ;  /* 0x0000000209067224 */ /* 0x0c0fe400078e02ff */
[----:B------:R-:W-:-:S03]  /*3c00*/  IMAD.HI.U32 R2, R9, R2, RZ ;  /* 0x0000000209027227 */ /* 0x000fc600078e00ff */
[----:B------:R-:W-:Y:S01]  /*3c10*/  IADD3 R7, P2, PT, R6, R7, RZ ;  /* 0x0000000706077210 */ /* 0x000fe20007f5e0ff */
[----:B------:R-:W-:Y:S01]  /*3c20*/  IMAD.X R3, RZ, RZ, ~R5, P4 ;  /* 0x000000ffff037224 */ /* 0x000fe200020e0e05 */
[----:B------:R-:W-:-:S03]  /*3c30*/  IADD3.X R9, PT, PT, R2, R9, RZ, P0, !PT ;  /* 0x0000000902097210 */ /* 0x000fc600007fe4ff */
[----:B------:R-:W-:Y:S01]  /*3c40*/  IMAD.HI.U32 R2, R7, R11, RZ ;  /* 0x0000000b07027227 */ /* 0x000fe200078e00ff */
[----:B------:R-:W-:Y:S02]  /*3c50*/  SEL R10, R3, R5, !P3 ;  /* 0x00000005030a7207 */ /* 0x000fe40005800000 */
[----:B------:R-:W-:Y:S01]  /*3c60*/  IADD3.X R9, PT, PT, RZ, RZ, R9, P2, P1 ;  /* 0x000000ffff097210 */ /* 0x000fe200017e2409 */
[----:B------:R-:W-:Y:S02]  /*3c70*/  IMAD.MOV.U32 R3, RZ, RZ, RZ ;  /* 0x000000ffff037224 */ /* 0x000fe400078e00ff */
[----:B------:R-:W-:-:S04]  /*3c80*/  IMAD.WIDE.U32 R2, R7, R10, R2 ;  /* 0x0000000a07027225 */ /* 0x000fc800078e0002 */
[C---:B------:R-:W-:Y:S02]  /*3c90*/  IMAD R7, R9.reuse, R10, RZ ;  /* 0x0000000a09077224 */ /* 0x040fe400078e02ff */
[----:B------:R-:W-:-:S04]  /*3ca0*/  IMAD.HI.U32 R2, P0, R9, R11, R2 ;  /* 0x0000000b09027227 */ /* 0x000fc80007800002 */
[----:B------:R-:W-:Y:S01]  /*3cb0*/  IMAD.HI.U32 R6, R9, R10, RZ ;  /* 0x0000000a09067227 */ /* 0x000fe200078e00ff */
[----:B------:R-:W-:-:S03]  /*3cc0*/  IADD3 R7, P1, PT, R7, R2, RZ ;  /* 0x0000000207077210 */ /* 0x000fc60007f3e0ff */
[----:B------:R-:W-:Y:S02]  /*3cd0*/  IMAD.X R6, RZ, RZ, R6, P0 ;  /* 0x000000ffff067224 */ /* 0x000fe400000e0606 */
[----:B------:R-:W-:-:S04]  /*3ce0*/  IMAD.WIDE.U32 R2, R7, UR4, RZ ;  /* 0x0000000407027c25 */ /* 0x000fc8000f8e00ff */
[----:B------:R-:W-:Y:S01]  /*3cf0*/  IMAD.X R6, RZ, RZ, R6, P1 ;  /* 0x000000ffff067224 */ /* 0x000fe200008e0606 */
[----:B------:R-:W-:Y:S01]  /*3d00*/  IADD3 R11, P1, PT, -R2, R11, RZ ;  /* 0x0000000b020b7210 */ /* 0x000fe20007f3e1ff */
[C---:B------:R-:W-:Y:S01]  /*3d10*/  IMAD R3, R7.reuse, UR5, R3 ;  /* 0x0000000507037c24 */ /* 0x040fe2000f8e0203 */
[----:B------:R-:W-:Y:S02]  /*3d20*/  IADD3 R2, P2, PT, R7, 0x1, RZ ;  /* 0x0000000107027810 */ /* 0x000fe40007f5e0ff */
[----:B------:R-:W-:Y:S01]  /*3d30*/  ISETP.GE.U32.AND P0, PT, R11, UR4, PT ;  /* 0x000000040b007c0c */ /* 0x000fe2000bf06070 */
[----:B------:R-:W-:-:S05]  /*3d40*/  IMAD R3, R6, UR4, R3 ;  /* 0x0000000406037c24 */ /* 0x000fca000f8e0203 */
[----:B------:R-:W-:Y:S01]  /*3d50*/  IADD3.X R10, PT, PT, ~R3, R10, RZ, P1, !PT ;  /* 0x0000000a030a7210 */ /* 0x000fe20000ffe5ff */
[----:B------:R-:W-:Y:S01]  /*3d60*/  IMAD.X R3, RZ, RZ, R6, P2 ;  /* 0x000000ffff037224 */ /* 0x000fe200010e0606 */
[----:B------:R-:W-:Y:S02]  /*3d70*/  IADD3 R8, P1, PT, R11, -UR4, RZ ;  /* 0x800000040b087c10 */ /* 0x000fe4000ff3e0ff */
[C---:B------:R-:W-:Y:S02]  /*3d80*/  ISETP.GE.U32.AND.EX P0, PT, R10.reuse, UR5, PT, P0 ;  /* 0x000000050a007c0c */ /* 0x040fe4000bf06100 */
[----:B------:R-:W-:Y:S02]  /*3d90*/  IADD3.X R9, PT, PT, R10, ~UR5, RZ, P1, !PT ;  /* 0x800000050a097c10 */ /* 0x000fe40008ffe4ff */
[----:B------:R-:W-:Y:S02]  /*3da0*/  SEL R8, R8, R11, P0 ;  /* 0x0000000b08087207 */ /* 0x000fe40000000000 */
[----:B------:R-:W-:-:S02]  /*3db0*/  SEL R7, R2, R7, P0 ;  /* 0x0000000702077207 */ /* 0x000fc40000000000 */
[----:B------:R-:W-:Y:S02]  /*3dc0*/  SEL R9, R9, R10, P0 ;  /* 0x0000000a09097207 */ /* 0x000fe40000000000 */
[----:B------:R-:W-:Y:S02]  /*3dd0*/  ISETP.GE.U32.AND P1, PT, R8, UR4, PT ;  /* 0x0000000408007c0c */ /* 0x000fe4000bf26070 */
[----:B------:R-:W-:Y:S02]  /*3de0*/  SEL R6, R3, R6, P0 ;  /* 0x0000000603067207 */ /* 0x000fe40000000000 */
[----:B------:R-:W-:Y:S02]  /*3df0*/  IADD3 R10, P2, PT, R7, 0x1, RZ ;  /* 0x00000001070a7810 */ /* 0x000fe40007f5e0ff */
[----:B------:R-:W-:Y:S02]  /*3e00*/  ISETP.GE.U32.AND.EX P0, PT, R9, UR5, PT, P1 ;  /* 0x0000000509007c0c */ /* 0x000fe4000bf06110 */
[----:B------:R-:W-:Y:S01]  /*3e10*/  LOP3.LUT R2, R5, UR10, RZ, 0x3c, !PT ;  /* 0x0000000a05027c12 */ /* 0x000fe2000f8e3cff */
[----:B------:R-:W-:Y:S01]  /*3e20*/  IMAD.X R11, RZ, RZ, R6, P2 ;  /* 0x000000ffff0b7224 */ /* 0x000fe200010e0606 */
[----:B------:R-:W-:-:S02]  /*3e30*/  SEL R10, R10, R7, P0 ;  /* 0x000000070a0a7207 */ /* 0x000fc40000000000 */
[----:B------:R-:W-:Y:S02]  /*3e40*/  ISETP.GE.AND P1, PT, R2, RZ, PT ;  /* 0x000000ff0200720c */ /* 0x000fe40003f26270 */
[----:B------:R-:W-:Y:S02]  /*3e50*/  SEL R11, R11, R6, P0 ;  /* 0x000000060b0b7207 */ /* 0x000fe40000000000 */
[-C--:B------:R-:W-:Y:S02]  /*3e60*/  IADD3 R3, P2, PT, RZ, -R10.reuse, RZ ;  /* 0x8000000aff037210 */ /* 0x080fe40007f5e0ff */
[----:B------:R-:W-:Y:S02]  /*3e70*/  ISETP.NE.U32.AND P0, PT, RZ, UR6, PT ;  /* 0x00000006ff007c0c */ /* 0x000fe4000bf05070 */
[----:B------:R-:W-:Y:S01]  /*3e80*/  SEL R10, R3, R10, !P1 ;  /* 0x0000000a030a7207 */ /* 0x000fe20004800000 */
[----:B------:R-:W-:Y:S01]  /*3e90*/  IMAD.X R2, RZ, RZ, ~R11, P2 ;  /* 0x000000ffff027224 */ /* 0x000fe200010e0e0b */
[----:B------:R-:W-:Y:S01]  /*3ea0*/  ISETP.NE.AND.EX P0, PT, RZ, UR10, PT, P0 ;  /* 0x0000000aff007c0c */ /* 0x000fe2000bf05300 */
[----:B------:R-:W-:-:S03]  /*3eb0*/  IMAD.MOV.U32 R3, RZ, RZ, 0x0 ;  /* 0x00000000ff037424 */ /* 0x000fc600078e00ff */
[----:B------:R-:W-:Y:S02]  /*3ec0*/  SEL R11, R2, R11, !P1 ;  /* 0x0000000b020b7207 */ /* 0x000fe40004800000 */
[----:B------:R-:W-:Y:S02]  /*3ed0*/  MOV R2, R0 ;  /* 0x0000000000027202 */ /* 0x000fe40000000f00 */
[----:B------:R-:W-:Y:S02]  /*3ee0*/  SEL R10, R10, 0xffffffff, P0 ;  /* 0xffffffff0a0a7807 */ /* 0x000fe40000000000 */
[----:B------:R-:W-:Y:S01]  /*3ef0*/  SEL R11, R11, 0xffffffff, P0 ;  /* 0xffffffff0b0b7807 */ /* 0x000fe20000000000 */
[----:B------:R-:W-:Y:S06]  /*3f00*/  RET.REL.NODEC R2 `(_ZN2at6native54_GLOBAL__N__f6d41790_21_PhiloxDistribution_cu_0636f2c123philox_multi_key_kernelIdZZZZNS0_20_philox_normal_cuda_ERNS_6TensorERKS3_ddENKUlvE_clEvENKUlvE_clEvENKUlvE_clEvEUlmmE_ZZZNS0_20_philox_normal_cuda_ES4_S6_ddENKS7_clEvENKS8_clEvEUldE_EEvPT_PKmllT0_T1_16OffsetCalculatorILi1EjLb0EE) ;  /* 0xffffffc0023c7950 */ /* 0x000fec0003c3ffff */
        .weak           $__internal_4_$__cuda_sm20_dsqrt_rn_f64_mediumpath_v1
        .type           $__internal_4_$__cuda_sm20_dsqrt_rn_f64_mediumpath_v1,@function
        .size           $__internal_4_$__cuda_sm20_dsqrt_rn_f64_mediumpath_v1,($_ZN2at6native54_GLOBAL__N__f6d41790_21_PhiloxDistribution_cu_0636f2c123philox_multi_key_kernelIdZZZZNS0_20_philox_normal_cuda_ERNS_6TensorERKS3_ddENKUlvE_clEvENKUlvE_clEvENKUlvE_clEvEUlmmE_ZZZNS0_20_philox_normal_cuda_ES4_S6_ddENKS7_clEvENKS8_clEvEUldE_EEvPT_PKmllT0_T1_16OffsetCalculatorILi1EjLb0EE$__internal_trig_reduction_slowpathd - $__internal_4_$__cuda_sm20_dsqrt_rn_f64_mediumpath_v1)
$__internal_4_$__cuda_sm20_dsqrt_rn_f64_mediumpath_v1:
[----:B------:R-:W-:Y:S01]  /*3f10*/  ISETP.GE.U32.AND P0, PT, R12, -0x3400000, PT ;  /* 0xfcc000000c00780c */ /* 0x000fe20003f06070 */
[----:B------:R-:W-:Y:S01]  /*3f20*/  BSSY.RECONVERGENT B1, `(.L_x_54) ;  /* 0x000004c000017945 */ /* 0x000fe20003800200 */
[----:B------:R-:W-:Y:S01]  /*3f30*/  IMAD.MOV.U32 R20, RZ, RZ, R22 ;  /* 0x000000ffff147224 */ /* 0x000fe200078e0016 */
[----:B------:R-:W-:Y:S01]  /*3f40*/  MOV R13, R17 ;  /* 0x00000011000d7202 */ /* 0x000fe20000000f00 */
[----:B------:R-:W-:-:S09]  /*3f50*/  IMAD.MOV.U32 R12, RZ, RZ, R16 ;  /* 0x000000ffff0c7224 */ /* 0x000fd200078e0010 */
[----:B------:R-:W-:Y:S05]  /*3f60*/  @!P0 BRA `(.L_x_55) ;  /* 0x00000000003c8947 */ /* 0x000fea0003800000 */
[----:B------:R-:W0:Y:S02]  /*3f70*/  DFMA.RM R12, R12, R20, R14 ;  /* 0x000000140c0c722b */ /* 0x000e24000000400e */
[----:B0-----:R-:W-:-:S05]  /*3f80*/  IADD3 R14, P0, PT, R12, 0x1, RZ ;  /* 0x000000010c0e7810 */ /* 0x001fca0007f1e0ff */
[----:B------:R-:W-:-:S15]  /*3f90*/  IMAD.X R15, RZ, RZ, R13, P0 ;  /* 0x000000ffff0f7224 */ /* 0x000fde00000e060d */
[----:B------:R-:W-:-:S15]  /*3fa0*/  NOP ;  /* 0x0000000000007918 */ /* 0x000fde0000000000 */
[----:B------:R-:W-:-:S15]  /*3fb0*/  NOP ;  /* 0x0000000000007918 */ /* 0x000fde0000000000 */
[----:B------:R-:W-:-:S12]  /*3fc0*/  NOP ;  /* 0x0000000000007918 */ /* 0x000fd80000000000 */
[----:B------:R-:W0:-:S15]  /*3fd0*/  DFMA.RP R8, -R12, R14, R8 ;  /* 0x0000000e0c08722b */ /* 0x000e1e0000008108 */
[----:B------:R-:W-:-:S15]  /*3fe0*/  NOP ;  /* 0x0000000000007918 */ /* 0x000fde0000000000 */
[----:B------:R-:W-:-:S15]  /*3ff0*/  NOP ;  /* 0x0000000000007918 */ /* 0x000fde0000000000 */
[----:B------:R-:W-:-:S15]  /*4000*/  NOP ;  /* 0x0000000000007918 */ /* 0x000fde0000000000 */
[----:B------:R-:W-:-:S04]  /*4010*/  NOP ;  /* 0x0000000000007918 */ /* 0x000fc80000000000 */
[----:B0-----:R-:W0:Y:S02]  /*4020*/  DSETP.GT.AND P0, PT, R8, RZ, PT ;  /* 0x000000ff0800722a */ /* 0x001e240003f04000 */
[----:B0-----:R-:W-:Y:S02]  /*4030*/  FSEL R12, R14, R12, P0 ;  /* 0x0000000c0e0c7208 */ /* 0x001fe40000000000 */
[----:B------:R-:W-:Y:S01]  /*4040*/  FSEL R13, R15, R13, P0 ;  /* 0x0000000d0f0d7208 */ /* 0x000fe20000000000 */
[----:B------:R-:W-:Y:S06]  /*4050*/  BRA `(.L_x_56) ;  /* 0x0000000000e07947 */ /* 0x000fec0003800000 */
.L_x_55:
[----:B------:R-:W0:Y:S02]  /*4060*/  DSETP.NE.AND P0, PT, R8, RZ, PT ;  /* 0x000000ff0800722a */ /* 0x000e240003f05000 */
[----:B0-----:R-:W-:Y:S05]  /*4070*/  @!P0 BRA `(.L_x_57) ;  /* 0x0000000000d48947 */ /* 0x001fea0003800000 */
[----:B------:R-:W-:-:S13]  /*4080*/  ISETP.GE.AND P0, PT, R9, RZ, PT ;  /* 0x000000ff0900720c */ /* 0x000fda0003f06270 */
[----:B------:R-:W-:Y:S02]  /*4090*/  @!P0 IMAD.MOV.U32 R12, RZ, RZ, 0x0 ;  /* 0x00000000ff0c8424 */ /* 0x000fe400078e00ff */
[----:B------:R-:W-:Y:S01]  /*40a0*/  @!P0 IMAD.MOV.U32 R13, RZ, RZ, -0x80000 ;  /* 0xfff80000ff0d8424 */ /* 0x000fe200078e00ff */
[----:B------:R-:W-:Y:S06]  /*40b0*/  @!P0 BRA `(.L_x_56) ;  /* 0x0000000000c88947 */ /* 0x000fec0003800000 */
[----:B------:R-:W-:-:S13]  /*40c0*/  ISETP.GT.AND P0, PT, R9, 0x7fefffff, PT ;  /* 0x7fefffff0900780c */ /* 0x000fda0003f04270 */
[----:B------:R-:W-:Y:S05]  /*40d0*/  @P0 BRA `(.L_x_57) ;  /* 0x0000000000bc0947 */ /* 0x000fea0003800000 */
[----:B------:R-:W0:Y:S01]  /*40e0*/  DMUL R8, R8, 8.11296384146066816958e+31 ;  /* 0x4690000008087828 */ /* 0x000e220000000000 */
[----:B------:R-:W-:Y:S01]  /*40f0*/  MOV R12, RZ ;  /* 0x000000ff000c7202 */ /* 0x000fe20000000f00 */
[----:B0-----:R-:W0:Y:S01]  /*4100*/  MUFU.RSQ64H R13, R9 ;  /* 0x00000009000d7308 */ /* 0x001e220000001c00 */
[----:B------:R-:W-:Y:S02]  /*4110*/  IMAD.MOV.U32 R16, RZ, RZ, 0x0 ;  /* 0x00000000ff107424 */ /* 0x000fe400078e00ff */
[----:B------:R-:W-:-:S15]  /*4120*/  IMAD.MOV.U32 R17, RZ, RZ, 0x3fd80000 ;  /* 0x3fd80000ff117424 */ /* 0x000fde00078e00ff */
[----:B------:R-:W-:-:S15]  /*4130*/  NOP ;  /* 0x0000000000007918 */ /* 0x000fde0000000000 */
[----:B------:R-:W-:-:S15]  /*4140*/  NOP ;  /* 0x0000000000007918 */ /* 0x000fde0000000000 */
[----:B------:R-:W-:-:S14]  /*4150*/  NOP ;  /* 0x0000000000007918 */ /* 0x000fdc0000000000 */
        /* <DEDUP_REMOVED lines=25> */
[----:B0-----:R0:W1:Y:S02]  /*42f0*/  DMUL R12, R8, R14 ;  /* 0x0000000e080c7228 */ /* 0x0010640000000000 */
[----:B0-----:R-:W-:-:S15]  /*4300*/  VIADD R15, R15, 0xfff00000 ;  /* 0xfff000000f0f7836 */ /* 0x001fde0000000000 */
[----:B------:R-:W-:-:S15]  /*4310*/  NOP ;  /* 0x0000000000007918 */ /* 0x000fde0000000000 */
[----:B------:R-:W-:-:S15]  /*4320*/  NOP ;  /* 0x0000000000007918 */ /* 0x000fde0000000000 */
[----:B------:R-:W-:-:S15]  /*4330*/  NOP ;  /* 0x0000000000007918 */ /* 0x000fde0000000000 */
[----:B------:R-:W-:-:S02]  /*4340*/  NOP ;  /* 0x0000000000007918 */ /* 0x000fc40000000000 */
[----:B-1----:R-:W0:-:S15]  /*4350*/  DFMA R16, R12, -R12, R8 ;  /* 0x8000000c0c10722b */ /* 0x002e1e0000000008 */
[----:B------:R-:W-:-:S15]  /*4360*/  NOP ;  /* 0x0000000000007918 */ /* 0x000fde0000000000 */
[----:B------:R-:W-:-:S15]  /*4370*/  NOP ;  /* 0x0000000000007918 */ /* 0x000fde0000000000 */
[----:B------:R-:W-:-:S15]  /*4380*/  NOP ;  /* 0x0000000000007918 */ /* 0x000fde0000000000 */
[----:B------:R-:W-:-:S04]  /*4390*/  NOP ;  /* 0x0000000000007918 */ /* 0x000fc80000000000 */
[----:B0-----:R-:W0:Y:S02]  /*43a0*/  DFMA R12, R14, R16, R12 ;  /* 0x000000100e0c722b */ /* 0x001e24000000000c */
[----:B0-----:R-:W-:Y:S01]  /*43b0*/  IADD3 R13, PT, PT, R13, -0x3500000, RZ ;  /* 0xfcb000000d0d7810 */ /* 0x001fe20007ffe0ff */
[----:B------:R-:W-:Y:S06]  /*43c0*/  BRA `(.L_x_56) ;  /* 0x0000000000047947 */ /* 0x000fec0003800000 */
.L_x_57:
[----:B------:R0:W1:Y:S02]  /*43d0*/  DADD R12, R8, R8 ;  /* 0x00000000080c7229 */ /* 0x0000640000000008 */
.L_x_56:
[----:B------:R-:W-:Y:S05]  /*43e0*/  BSYNC.RECONVERGENT B1 ;  /* 0x0000000000017941 */ /* 0x000fea0003800200 */
.L_x_54:
[----:B0-----:R-:W-:Y:S01]  /*43f0*/  IMAD.MOV.U32 R8, RZ, RZ, R0 ;  /* 0x000000ffff087224 */ /* 0x001fe200078e0000 */
[----:B------:R-:W-:Y:S01]  /*4400*/  MOV R9, 0x0 ;  /* 0x0000000000097802 */ /* 0x000fe20000000f00 */
[----:B-1----:R-:W-:Y:S02]  /*4410*/  IMAD.MOV.U32 R18, RZ, RZ, R12 ;  /* 0x000000ffff127224 */ /* 0x002fe400078e000c */
[----:B------:R-:W-:Y:S01]  /*4420*/  IMAD.MOV.U32 R19, RZ, RZ, R13 ;  /* 0x000000ffff137224 */ /* 0x000fe200078e000d */
[----:B------:R-:W-:Y:S06]  /*4430*/  RET.REL.NODEC R8 `(_ZN2at6native54_GLOBAL__N__f6d41790_21_PhiloxDistribution_cu_0636f2c123philox_multi_key_kernelIdZZZZNS0_20_philox_normal_cuda_ERNS_6TensorERKS3_ddENKUlvE_clEvENKUlvE_clEvENKUlvE_clEvEUlmmE_ZZZNS0_20_philox_normal_cuda_ES4_S6_ddENKS7_clEvENKS8_clEvEUldE_EEvPT_PKmllT0_T1_16OffsetCalculatorILi1EjLb0EE) ;  /* 0xffffffb808f07950 */ /* 0x000fec0003c3ffff */
        .type           $_ZN2at6native54_GLOBAL__N__f6d41790_21_PhiloxDistribution_cu_0636f2c123philox_multi_key_kernelIdZZZZNS0_20_philox_normal_cuda_ERNS_6TensorERKS3_ddENKUlvE_clEvENKUlvE_clEvENKUlvE_clEvEUlmmE_ZZZNS0_20_philox_normal_cuda_ES4_S6_ddENKS7_clEvENKS8_clEvEUldE_EEvPT_PKmllT0_T1_16OffsetCalculatorILi1EjLb0EE$__internal_trig_reduction_slowpathd,@function
        .size           $_ZN2at6native54_GLOBAL__N__f6d41790_21_PhiloxDistribution_cu_0636f2c123philox_multi_key_kernelIdZZZZNS0_20_philox_normal_cuda_ERNS_6TensorERKS3_ddENKUlvE_clEvENKUlvE_clEvENKUlvE_clEvEUlmmE_ZZZNS0_20_philox_normal_cuda_ES4_S6_ddENKS7_clEvENKS8_clEvEUldE_EEvPT_PKmllT0_T1_16OffsetCalculatorILi1EjLb0EE$__internal_trig_reduction_slowpathd,(.L_x_158 - $_ZN2at6native54_GLOBAL__N__f6d41790_21_PhiloxDistribution_cu_0636f2c123philox_multi_key_kernelIdZZZZNS0_20_philox_normal_cuda_ERNS_6TensorERKS3_ddENKUlvE_clEvENKUlvE_clEvENKUlvE_clEvEUlmmE_ZZZNS0_20_philox_normal_cuda_ES4_S6_ddENKS7_clEvENKS8_clEvEUldE_EEvPT_PKmllT0_T1_16OffsetCalculatorILi1EjLb0EE$__internal_trig_reduction_slowpathd)
$_ZN2at6native54_GLOBAL__N__f6d41790_21_PhiloxDistribution_cu_0636f2c123philox_multi_key_kernelIdZZZZNS0_20_philox_normal_cuda_ERNS_6TensorERKS3_ddENKUlvE_clEvENKUlvE_clEvENKUlvE_clEvEUlmmE_ZZZNS0_20_philox_normal_cuda_ES4_S6_ddENKS7_clEvENKS8_clEvEUldE_EEvPT_PKmllT0_T1_16OffsetCalculatorILi1EjLb0EE$__internal_trig_reduction_slowpathd:
[--C-:B------:R-:W-:Y:S01]  /*4440*/  SHF.R.U32.HI R4, RZ, 0x14, R7.reuse ;  /* 0x00000014ff047819 */ /* 0x100fe20000011607 */
[----:B------:R-:W-:Y:S02]  /*4450*/  IMAD.MOV.U32 R8, RZ, RZ, R6 ;  /* 0x000000ffff087224 */ /* 0x000fe400078e0006 */
[----:B------:R-:W-:Y:S01]  /*4460*/  IMAD.MOV.U32 R9, RZ, RZ, R7 ;  /* 0x000000ffff097224 */ /* 0x000fe200078e0007 */
[----:B------:R-:W-:Y:S01]  /*4470*/  LOP3.LUT R14, R4, 0x7ff, RZ, 0xc0, !PT ;  /* 0x000007ff040e7812 */ /* 0x000fe200078ec0ff */
[----:B------:R-:W-:-:S03]  /*4480*/  IMAD.MOV.U32 R5, RZ, RZ, RZ ;  /* 0x000000ffff057224 */ /* 0x000fc600078e00ff */
[----:B------:R-:W-:-:S13]  /*4490*/  ISETP.NE.AND P0, PT, R14, 0x7ff, PT ;  /* 0x000007ff0e00780c */ /* 0x000fda0003f05270 */
[----:B------:R-:W-:Y:S05]  /*44a0*/  @!P0 BRA `(.L_x_58) ;  /* 0x0000000800488947 */ /* 0x000fea0003800000 */
[----:B------:R-:W-:Y:S01]  /*44b0*/  IADD3 R6, PT, PT, R14, -0x400, RZ ;  /* 0xfffffc000e067810 */ /* 0x000fe20007ffe0ff */
[----:B------:R-:W-:Y:S01]  /*44c0*/  BSSY.RECONVERGENT B1, `(.L_x_59) ;  /* 0x000002f000017945 */ /* 0x000fe20003800200 */
[----:B------:R-:W-:Y:S02]  /*44d0*/  CS2R R16, SRZ ;  /* 0x0000000000107805 */ /* 0x000fe4000001ff00 */
[----:B------:R-:W-:Y:S02]  /*44e0*/  SHF.R.U32.HI R5, RZ, 0x6, R6 ;  /* 0x00000006ff057819 */ /* 0x000fe40000011606 */
[----:B------:R-:W-:Y:S02]  /*44f0*/  ISETP.GE.U32.AND P0, PT, R6, 0x80, PT ;  /* 0x000000800600780c */ /* 0x000fe40003f06070 */
[C---:B------:R-:W-:Y:S02]  /*4500*/  IADD3 R6, PT, PT, -R5.reuse, 0x13, RZ ;  /* 0x0000001305067810 */ /* 0x040fe40007ffe1ff */
[----:B------:R-:W-:-:S02]  /*4510*/  IADD3 R23, PT, PT, -R5, 0xf, RZ ;  /* 0x0000000f05177810 */ /* 0x000fc40007ffe1ff */
[----:B------:R-:W-:-:S04]  /*4520*/  SEL R6, R6, 0x12, P0 ;  /* 0x0000001206067807 */ /* 0x000fc80000000000 */
[----:B------:R-:W-:-:S13]  /*4530*/  ISETP.GE.AND P0, PT, R23, R6, PT ;  /* 0x000000061700720c */ /* 0x000fda0003f06270 */
[----:B------:R-:W-:Y:S05]  /*4540*/  @P0 BRA `(.L_x_60) ;  /* 0x0000000000980947 */ /* 0x000fea0003800000 */
[----:B------:R-:W0:Y:S01]  /*4550*/  LDC.64 R14, c[0x0][0x358] ;  /* 0x0000d600ff0e7b82 */ /* 0x000e220000000a00 */
[C---:B------:R-:W-:Y:S01]  /*4560*/  SHF.L.U64.HI R18, R8.reuse, 0xb, R9 ;  /* 0x0000000b08127819 */ /* 0x040fe20000010209 */
[----:B------:R-:W-:Y:S01]  /*4570*/  BSSY.RECONVERGENT B2, `(.L_x_61) ;  /* 0x0000022000027945 */ /* 0x000fe20003800200 */
[----:B------:R-:W-:Y:S01]  /*4580*/  IMAD.SHL.U32 R9, R8, 0x800, RZ ;  /* 0x0000080008097824 */ /* 0x000fe200078e00ff */
[----:B------:R-:W-:Y:S01]  /*4590*/  IADD3 R21, PT, PT, RZ, -R5, -R6 ;  /* 0x80000005ff157210 */ /* 0x000fe20007ffe806 */
[----:B------:R-:W-:Y:S01]  /*45a0*/  IMAD.MOV.U32 R20, RZ, RZ, RZ ;  /* 0x000000ffff147224 */ /* 0x000fe200078e00ff */
[----:B------:R-:W-:Y:S02]  /*45b0*/  CS2R R16, SRZ ;  /* 0x0000000000107805 */ /* 0x000fe4000001ff00 */
[----:B------:R-:W-:-:S07]  /*45c0*/  LOP3.LUT R8, R18, 0x80000000, RZ, 0xfc, !PT ;  /* 0x8000000012087812 */ /* 0x000fce00078efcff */
.L_x_62:
[----:B------:R-:W1:Y:S01]  /*45d0*/  LDC.64 R18, c[0x4][0xe0] ;  /* 0x01003800ff127b82 */ /* 0x000e620000000a00 */
[----:B0-----:R-:W-:Y:S02]  /*45e0*/  R2UR UR6, R14 ;  /* 0x000000000e0672ca */ /* 0x001fe400000e0000 */
[----:B------:R-:W-:Y:S01]  /*45f0*/  R2UR UR7, R15 ;  /* 0x000000000f0772ca */ /* 0x000fe200000e0000 */
[----:B-1----:R-:W-:-:S12]  /*4600*/  IMAD.WIDE R18, R23, 0x8, R18 ;  /* 0x0000000817127825 */ /* 0x002fd800078e0212 */
[----:B------:R-:W2:Y:S01]  /*4610*/  LDG.E.64.CONSTANT R18, desc[UR6][R18.64] ;  /* 0x0000000612127981 */ /* 0x000ea2000c1e9b00 */
[----:B------:R-:W-:Y:S02]  /*4620*/  VIADD R21, R21, 0x1 ;  /* 0x0000000115157836 */ /* 0x000fe40000000000 */
[----:B------:R-:W-:Y:S02]  /*4630*/  VIADD R23, R23, 0x1 ;  /* 0x0000000117177836 */ /* 0x000fe40000000000 */
[----:B--2---:R-:W-:-:S04]  /*4640*/  IMAD.WIDE.U32 R16, P2, R18, R9, R16 ;  /* 0x0000000912107225 */ /* 0x004fc80007840010 */
[----:B------:R-:W-:Y:S02]  /*4650*/  IMAD R25, R18, R8, RZ ;  /* 0x0000000812197224 */ /* 0x000fe400078e02ff */
[CC--:B------:R-:W-:Y:S02]  /*4660*/  IMAD R22, R19.reuse, R9.reuse, RZ ;  /* 0x0000000913167224 */ /* 0x0c0fe400078e02ff */
[----:B------:R-:W-:Y:S01]  /*4670*/  IMAD.HI.U32 R27, R19, R9, RZ ;  /* 0x00000009131b7227 */ /* 0x000fe200078e00ff */
[----:B------:R-:W-:-:S03]  /*4680*/  IADD3 R17, P0, PT, R25, R17, RZ ;  /* 0x0000001119117210 */ /* 0x000fc60007f1e0ff */
[----:B------:R-:W-:Y:S01]  /*4690*/  IMAD R25, R20, 0x8, R1 ;  /* 0x0000000814197824 */ /* 0x000fe200078e0201 */
[----:B------:R-:W-:Y:S01]  /*46a0*/  IADD3 R17, P1, PT, R22, R17, RZ ;  /* 0x0000001116117210 */ /* 0x000fe20007f3e0ff */
[----:B------:R-:W-:Y:S01]  /*46b0*/  IMAD.HI.U32 R22, R18, R8, RZ ;  /* 0x0000000812167227 */ /* 0x000fe200078e00ff */
[----:B------:R-:W-:-:S03]  /*46c0*/  IADD3 R20, PT, PT, R20, 0x1, RZ ;  /* 0x0000000114147810 */ /* 0x000fc60007ffe0ff */
[----:B------:R0:W-:Y:S01]  /*46d0*/  STL.64 [R25], R16 ;  /* 0x0000001019007387 */ /* 0x0001e20000100a00 */
[----:B------:R-:W-:Y:S01]  /*46e0*/  IADD3.X R18, PT, PT, R22, RZ, RZ, P2, !PT ;  /* 0x000000ff16127210 */ /* 0x000fe200017fe4ff */
[----:B------:R-:W-:-:S03]  /*46f0*/  IMAD.HI.U32 R22, R19, R8, RZ ;  /* 0x0000000813167227 */ /* 0x000fc600078e00ff */
[----:B------:R-:W-:Y:S01]  /*4700*/  IADD3.X R18, P0, PT, R27, R18, RZ, P0, !PT ;  /* 0x000000121b127210 */ /* 0x000fe2000071e4ff */
[----:B------:R-:W-:-:S05]  /*4710*/  IMAD R19, R19, R8, RZ ;  /* 0x0000000813137224 */ /* 0x000fca00078e02ff */
[----:B------:R-:W-:Y:S01]  /*4720*/  IADD3.X R19, P1, PT, R19, R18, RZ, P1, !PT ;  /* 0x0000001213137210 */ /* 0x000fe20000f3e4ff */
[----:B------:R-:W-:Y:S01]  /*4730*/  IMAD.X R18, RZ, RZ, R22, P0 ;  /* 0x000000ffff127224 */ /* 0x000fe200000e0616 */
[----:B------:R-:W-:-:S03]  /*4740*/  ISETP.NE.AND P0, PT, R21, -0xf, PT ;  /* 0xfffffff11500780c */ /* 0x000fc60003f05270 */
[----:B------:R-:W-:Y:S02]  /*4750*/  IMAD.X R18, RZ, RZ, R18, P1 ;  /* 0x000000ffff127224 */ /* 0x000fe400008e0612 */
[----:B0-----:R-:W-:Y:S02]  /*4760*/  IMAD.MOV.U32 R16, RZ, RZ, R19 ;  /* 0x000000ffff107224 */ /* 0x001fe400078e0013 */
[----:B------:R-:W-:-:S06]  /*4770*/  IMAD.MOV.U32 R17, RZ, RZ, R18 ;  /* 0x000000ffff117224 */ /* 0x000fcc00078e0012 */
[----:B------:R-:W-:Y:S05]  /*4780*/  @P0 BRA `(.L_x_62) ;  /* 0xfffffffc00900947 */ /* 0x000fea000383ffff */
[----:B------:R-:W-:Y:S05]  /*4790*/  BSYNC.RECONVERGENT B2 ;  /* 0x0000000000027941 */ /* 0x000fea0003800200 */
.L_x_61:
[----:B------:R-:W-:-:S07]  /*47a0*/  MOV R23, R6 ;  /* 0x0000000600177202 */ /* 0x000fce0000000f00 */
.L_x_60:
[----:B------:R-:W-:Y:S05]  /*47b0*/  BSYNC.RECONVERGENT B1 ;  /* 0x0000000000017941 */ /* 0x000fea0003800200 */
.L_x_59:
[----:B------:R-:W-:Y:S01]  /*47c0*/  LOP3.LUT P0, R27, R4, 0x3f, RZ, 0xc0, !PT ;  /* 0x0000003f041b7812 */ /* 0x000fe2000780c0ff */
[----:B------:R-:W-:-:S04]  /*47d0*/  IMAD.IADD R4, R5, 0x1, R23 ;  /* 0x0000000105047824 */ /* 0x000fc800078e0217 */
[----:B------:R-:W-:-:S05]  /*47e0*/  IMAD.U32 R29, R4, 0x8, R1 ;  /* 0x00000008041d7824 */ /* 0x000fca00078e0001 */
[----:B------:R0:W-:Y:S04]  /*47f0*/  STL.64 [R29+-0x78], R16 ;  /* 0xffff88101d007387 */ /* 0x0001e80000100a00 */
[----:B------:R-:W2:Y:S04]  /*4800*/  @P0 LDL.64 R18, [R1+0x8] ;  /* 0x0000080001120983 */ /* 0x000ea80000100a00 */
[----:B------:R-:W3:Y:S04]  /*4810*/  LDL.64 R8, [R1+0x10] ;  /* 0x0000100001087983 */ /* 0x000ee80000100a00 */
[----:B------:R-:W0:Y:S01]  /*4820*/  LDL.64 R4, [R1+0x18] ;  /* 0x0000180001047983 */ /* 0x000e220000100a00 */
[----:B------:R-:W-:Y:S01]  /*4830*/  @P0 LOP3.LUT R6, R27, 0x3f, RZ, 0x3c, !PT ;  /* 0x0000003f1b060812 */ /* 0x000fe200078e3cff */
[----:B------:R-:W-:Y:S01]  /*4840*/  BSSY.RECONVERGENT B1, `(.L_x_63) ;  /* 0x0000034000017945 */ /* 0x000fe20003800200 */
[----:B--2---:R-:W-:-:S02]  /*4850*/  @P0 SHF.R.U64 R15, R18, 0x1, R19 ;  /* 0x00000001120f0819 */ /* 0x004fc40000001213 */
[----:B------:R-:W-:Y:S02]  /*4860*/  @P0 SHF.R.U32.HI R19, RZ, 0x1, R19 ;  /* 0x00000001ff130819 */ /* 0x000fe40000011613 */
[CC--:B---3--:R-:W-:Y:S02]  /*4870*/  @P0 SHF.L.U32 R21, R8.reuse, R27.reuse, RZ ;  /* 0x0000001b08150219 */ /* 0x0c8fe400000006ff */
[----:B------:R-:W-:Y:S02]  /*4880*/  @P0 SHF.R.U64 R14, R15, R6, R19 ;  /* 0x000000060f0e0219 */ /* 0x000fe40000001213 */
[--C-:B------:R-:W-:Y:S02]  /*4890*/  @P0 SHF.R.U32.HI R25, RZ, 0x1, R9.reuse ;  /* 0x00000001ff190819 */ /* 0x100fe40000011609 */
[C-C-:B------:R-:W-:Y:S02]  /*48a0*/  @P0 SHF.R.U64 R23, R8.reuse, 0x1, R9.reuse ;  /* 0x0000000108170819 */ /* 0x140fe40000001209 */
[----:B------:R-:W-:-:S02]  /*48b0*/  @P0 SHF.L.U64.HI R18, R8, R27, R9 ;  /* 0x0000001b08120219 */ /* 0x000fc40000010209 */
[----:B------:R-:W-:Y:S02]  /*48c0*/  @P0 SHF.R.U32.HI R15, RZ, R6, R19 ;  /* 0x00000006ff0f0219 */ /* 0x000fe40000011613 */
[----:B------:R-:W-:Y:S02]  /*48d0*/  @P0 LOP3.LUT R8, R21, R14, RZ, 0xfc, !PT ;  /* 0x0000000e15080212 */ /* 0x000fe400078efcff */
[----:B0-----:R-:W-:Y:S02]  /*48e0*/  @P0 SHF.L.U32 R16, R4, R27, RZ ;  /* 0x0000001b04100219 */ /* 0x001fe400000006ff */
[----:B------:R-:W-:Y:S01]  /*48f0*/  @P0 SHF.R.U64 R23, R23, R6, R25 ;  /* 0x0000000617170219 */ /* 0x000fe20000001219 */
[----:B------:R-:W-:Y:S01]  /*4900*/  IMAD.SHL.U32 R14, R8, 0x4, RZ ;  /* 0x00000004080e7824 */ /* 0x000fe200078e00ff */
[----:B------:R-:W-:Y:S02]  /*4910*/  @P0 LOP3.LUT R9, R18, R15, RZ, 0xfc, !PT ;  /* 0x0000000f12090212 */ /* 0x000fe400078efcff */
[----:B------:R-:W-:-:S02]  /*4920*/  @P0 SHF.L.U64.HI R27, R4, R27, R5 ;  /* 0x0000001b041b0219 */ /* 0x000fc40000010205 */
[----:B------:R-:W-:Y:S02]  /*4930*/  @P0 SHF.R.U32.HI R6, RZ, R6, R25 ;  /* 0x00000006ff060219 */ /* 0x000fe40000011619 */
[----:B------:R-:W-:Y:S02]  /*4940*/  @P0 LOP3.LUT R4, R16, R23, RZ, 0xfc, !PT ;  /* 0x0000001710040212 */ /* 0x000fe400078efcff */
[----:B------:R-:W-:Y:S02]  /*4950*/  SHF.L.U64.HI R18, R8, 0x2, R9 ;  /* 0x0000000208127819 */ /* 0x000fe40000010209 */
[----:B------:R-:W-:Y:S02]  /*4960*/  @P0 LOP3.LUT R5, R27, R6, RZ, 0xfc, !PT ;  /* 0x000000061b050212 */ /* 0x000fe400078efcff */
[----:B------:R-:W-:Y:S02]  /*4970*/  SHF.L.W.U32.HI R9, R9, 0x2, R4 ;  /* 0x0000000209097819 */ /* 0x000fe40000010e04 */
[----:B------:R-:W-:-:S02]  /*4980*/  IADD3 RZ, P0, PT, RZ, -R14, RZ ;  /* 0x8000000effff7210 */ /* 0x000fc40007f1e0ff */
[----:B------:R-:W-:Y:S02]  /*4990*/  LOP3.LUT R6, RZ, R18, RZ, 0x33, !PT ;  /* 0x00000012ff067212 */ /* 0x000fe400078e33ff */
[----:B------:R-:W-:Y:S02]  /*49a0*/  SHF.L.W.U32.HI R4, R4, 0x2, R5 ;  /* 0x0000000204047819 */ /* 0x000fe40000010e05 */
[----:B------:R-:W-:Y:S02]  /*49b0*/  LOP3.LUT R8, RZ, R9, RZ, 0x33, !PT ;  /* 0x00000009ff087212 */ /* 0x000fe400078e33ff */
[----:B------:R-:W-:Y:S02]  /*49c0*/  IADD3.X R15, P0, PT, RZ, R6, RZ, P0, !PT ;  /* 0x00000006ff0f7210 */ /* 0x000fe4000071e4ff */
[----:B------:R-:W-:Y:S02]  /*49d0*/  LOP3.LUT R6, RZ, R4, RZ, 0x33, !PT ;  /* 0x00000004ff067212 */ /* 0x000fe400078e33ff */
[----:B------:R-:W-:-:S02]  /*49e0*/  ISETP.GT.U32.AND P2, PT, R9, -0x1, PT ;  /* 0xffffffff0900780c */ /* 0x000fc40003f44070 */
[----:B------:R-:W-:Y:S02]  /*49f0*/  IADD3.X R8, P1, PT, RZ, R8, RZ, P0, !PT ;  /* 0x00000008ff087210 */ /* 0x000fe4000073e4ff */
[C---:B------:R-:W-:Y:S02]  /*4a00*/  ISETP.GT.AND.EX P0, PT, R4.reuse, -0x1, PT, P2 ;  /* 0xffffffff0400780c */ /* 0x040fe40003f04320 */
[----:B------:R-:W-:Y:S02]  /*4a10*/  IADD3.X R17, PT, PT, RZ, R6, RZ, P1, !PT ;  /* 0x00000006ff117210 */ /* 0x000fe40000ffe4ff */
[----:B------:R-:W-:Y:S02]  /*4a20*/  SEL R9, R9, R8, P0 ;  /* 0x0000000809097207 */ /* 0x000fe40000000000 */
[----:B------:R-:W-:Y:S02]  /*4a30*/  SEL R6, R4, R17, P0 ;  /* 0x0000001104067207 */ /* 0x000fe40000000000 */
[----:B------:R-:W-:-:S02]  /*4a40*/  SEL R15, R18, R15, P0 ;  /* 0x0000000f120f7207 */ /* 0x000fc40000000000 */
[----:B------:R-:W-:-:S03]  /*4a50*/  ISETP.NE.U32.AND P1, PT, R6, RZ, PT ;  /* 0x000000ff0600720c */ /* 0x000fc60003f25070 */
[----:B------:R-:W-:Y:S01]  /*4a60*/  @!P0 IMAD.MOV R14, RZ, RZ, -R14 ;  /* 0x000000ffff0e8224 */ /* 0x000fe200078e0a0e */
[----:B------:R-:W-:-:S06]  /*4a70*/  SEL R16, R9, R6, !P1 ;  /* 0x0000000609107207 */ /* 0x000fcc0004800000 */
[----:B------:R-:W0:Y:S02]  /*4a80*/  FLO.U32 R16, R16 ;  /* 0x0000001000107300 */ /* 0x000e2400000e0000 */
[C---:B0-----:R-:W-:Y:S02]  /*4a90*/  IADD3 R17, PT, PT, -R16.reuse, 0x1f, RZ ;  /* 0x0000001f10117810 */ /* 0x041fe40007ffe1ff */
[----:B------:R-:W-:-:S03]  /*4aa0*/  IADD3 R8, PT, PT, -R16, 0x3f, RZ ;  /* 0x0000003f10087810 */ /* 0x000fc60007ffe1ff */
[----:B------:R-:W-:-:S05]  /*4ab0*/  @P1 IMAD.MOV R8, RZ, RZ, R17 ;  /* 0x000000ffff081224 */ /* 0x000fca00078e0211 */
[----:B------:R-:W-:-:S13]  /*4ac0*/  ISETP.NE.AND P1, PT, R8, RZ, PT ;  /* 0x000000ff0800720c */ /* 0x000fda0003f25270 */
[----:B------:R-:W-:Y:S05]  /*4ad0*/  @!P1 BRA `(.L_x_64) ;  /* 0x0000000000289947 */ /* 0x000fea0003800000 */
[--C-:B------:R-:W-:Y:S02]  /*4ae0*/  SHF.R.U64 R16, R14, 0x1, R15.reuse ;  /* 0x000000010e107819 */ /* 0x100fe4000000120f */
[C---:B------:R-:W-:Y:S02]  /*4af0*/  LOP3.LUT R14, R8.reuse, 0x3f, RZ, 0xc0, !PT ;  /* 0x0000003f080e7812 */ /* 0x040fe400078ec0ff */
[----:B------:R-:W-:Y:S02]  /*4b00*/  SHF.R.U32.HI R18, RZ, 0x1, R15 ;  /* 0x00000001ff127819 */ /* 0x000fe4000001160f */
[----:B------:R-:W-:Y:S02]  /*4b10*/  LOP3.LUT R15, R8, 0x3f, RZ, 0xc, !PT ;  /* 0x0000003f080f7812 */ /* 0x000fe400078e0cff */
[CC--:B------:R-:W-:Y:S02]  /*4b20*/  SHF.L.U64.HI R17, R9.reuse, R14.reuse, R6 ;  /* 0x0000000e09117219 */ /* 0x0c0fe40000010206 */
[----:B------:R-:W-:-:S02]  /*4b30*/  SHF.L.U32 R14, R9, R14, RZ ;  /* 0x0000000e090e7219 */ /* 0x000fc400000006ff */
[-CC-:B------:R-:W-:Y:S02]  /*4b40*/  SHF.R.U64 R9, R16, R15.reuse, R18.reuse ;  /* 0x0000000f10097219 */ /* 0x180fe40000001212 */
[----:B------:R-:W-:Y:S02]  /*4b50*/  SHF.R.U32.HI R6, RZ, R15, R18 ;  /* 0x0000000fff067219 */ /* 0x000fe40000011612 */
[----:B------:R-:W-:Y:S02]  /*4b60*/  LOP3.LUT R9, R14, R9, RZ, 0xfc, !PT ;  /* 0x000000090e097212 */ /* 0x000fe400078efcff */
[----:B------:R-:W-:-:S07]  /*4b70*/  LOP3.LUT R6, R17, R6, RZ, 0xfc, !PT ;  /* 0x0000000611067212 */ /* 0x000fce00078efcff */
.L_x_64:
[----:B------:R-:W-:Y:S05]  /*4b80*/  BSYNC.RECONVERGENT B1 ;  /* 0x0000000000017941 */ /* 0x000fea0003800200 */
.L_x_63:
[----:B------:R-:W-:-:S04]  /*4b90*/  IMAD.WIDE.U32 R16, R9, 0x2168c235, RZ ;  /* 0x2168c23509107825 */ /* 0x000fc800078e00ff */
[----:B------:R-:W-:Y:S01]  /*4ba0*/  HFMA2 R15, -RZ, RZ, 0, 0 ;  /* 0x00000000ff0f7431 */ /* 0x000fe200000001ff */
[----:B------:R-:W-:Y:S01]  /*4bb0*/  SHF.R.U32.HI R5, RZ, 0x1e, R5 ;  /* 0x0000001eff057819 */ /* 0x000fe20000011605 */
[----:B------:R-:W-:Y:S01]  /*4bc0*/  IMAD.MOV.U32 R14, RZ, RZ, R17 ;  /* 0x000000ffff0e7224 */ /* 0x000fe200078e0011 */
[----:B------:R-:W-:Y:S01]  /*4bd0*/  IADD3 RZ, P1, PT, R16, R16, RZ ;  /* 0x0000001010ff7210 */ /* 0x000fe20007f3e0ff */
[----:B------:R-:W-:Y:S01]  /*4be0*/  IMAD R17, R6, -0x36f0255e, RZ ;  /* 0xc90fdaa206117824 */ /* 0x000fe200078e02ff */
[----:B------:R-:W-:Y:S01]  /*4bf0*/  LEA.HI R5, R4, R5, RZ, 0x1 ;  /* 0x0000000504057211 */ /* 0x000fe200078f08ff */
[----:B------:R-:W-:-:S04]  /*4c00*/  IMAD.WIDE.U32 R14, R9, -0x36f0255e, R14 ;  /* 0xc90fdaa2090e7825 */ /* 0x000fc800078e000e */
[----:B------:R-:W-:-:S04]  /*4c10*/  IMAD.HI.U32 R9, R6, -0x36f0255e, RZ ;  /* 0xc90fdaa206097827 */ /* 0x000fc800078e00ff */
[----:B------:R-:W-:-:S04]  /*4c20*/  IMAD.WIDE.U32 R14, P2, R6, 0x2168c235, R14 ;  /* 0x2168c235060e7825 */ /* 0x000fc8000784000e */
[----:B------:R-:W-:Y:S01]  /*4c30*/  IMAD.X R6, RZ, RZ, R9, P2 ;  /* 0x000000ffff067224 */ /* 0x000fe200010e0609 */
[----:B------:R-:W-:Y:S02]  /*4c40*/  IADD3 R9, P2, PT, R17, R15, RZ ;  /* 0x0000000f11097210 */ /* 0x000fe40007f5e0ff */
[----:B------:R-:W-:Y:S02]  /*4c50*/  IADD3.X RZ, P1, PT, R14, R14, RZ, P1, !PT ;  /* 0x0000000e0eff7210 */ /* 0x000fe40000f3e4ff */
[C---:B------:R-:W-:Y:S01]  /*4c60*/  ISETP.GT.U32.AND P3, PT, R9.reuse, RZ, PT ;  /* 0x000000ff0900720c */ /* 0x040fe20003f64070 */
[----:B------:R-:W-:Y:S01]  /*4c70*/  IMAD.X R6, RZ, RZ, R6, P2 ;  /* 0x000000ffff067224 */ /* 0x000fe200010e0606 */
[----:B------:R-:W-:-:S04]  /*4c80*/  IADD3.X R14, P2, PT, R9, R9, RZ, P1, !PT ;  /* 0x00000009090e7210 */ /* 0x000fc80000f5e4ff */
[C---:B------:R-:W-:Y:S01]  /*4c90*/  ISETP.GT.AND.EX P1, PT, R6.reuse, RZ, PT, P3 ;  /* 0x000000ff0600720c */ /* 0x040fe20003f24330 */
[----:B------:R-:W-:-:S03]  /*4ca0*/  IMAD.X R15, R6, 0x1, R6, P2 ;  /* 0x00000001060f7824 */ /* 0x000fc600010e0606 */
[----:B------:R-:W-:Y:S02]  /*4cb0*/  SEL R14, R14, R9, P1 ;  /* 0x000000090e0e7207 */ /* 0x000fe40000800000 */
[----:B------:R-:W-:Y:S02]  /*4cc0*/  SEL R9, R15, R6, P1 ;  /* 0x000000060f097207 */ /* 0x000fe40000800000 */
[----:B------:R-:W-:Y:S02]  /*4cd0*/  IADD3 R6, P2, PT, R14, 0x1, RZ ;  /* 0x000000010e067810 */ /* 0x000fe40007f5e0ff */
[----:B------:R-:W-:Y:S02]  /*4ce0*/  SEL R15, RZ, 0xffffffff, !P1 ;  /* 0xffffffffff0f7807 */ /* 0x000fe40004800000 */
[----:B------:R-:W-:Y:S02]  /*4cf0*/  IADD3.X R9, PT, PT, RZ, R9, RZ, P2, !PT ;  /* 0x00000009ff097210 */ /* 0x000fe400017fe4ff */
[----:B------:R-:W-:Y:S01]  /*4d00*/  LOP3.LUT P1, R7, R7, 0x80000000, RZ, 0xc0, !PT ;  /* 0x8000000007077812 */ /* 0x000fe2000782c0ff */
[----:B------:R-:W-:Y:S01]  /*4d10*/  IMAD.IADD R14, R15, 0x1, -R8 ;  /* 0x000000010f0e7824 */ /* 0x000fe200078e0a08 */
[----:B------:R-:W-:-:S02]  /*4d20*/  SHF.R.U64 R6, R6, 0xa, R9 ;  /* 0x0000000a06067819 */ /* 0x000fc40000001209 */
[----:B------:R-:W-:Y:S02]  /*4d30*/  @!P0 LOP3.LUT R7, R7, 0x80000000, RZ, 0x3c, !PT ;  /* 0x8000000007078812 */ /* 0x000fe400078e3cff */
[----:B------:R-:W-:-:S04]  /*4d40*/  IADD3 R6, P2, PT, R6, 0x1, RZ ;  /* 0x0000000106067810 */ /* 0x000fc80007f5e0ff */
[----:B------:R-:W-:-:S03]  /*4d50*/  LEA.HI.X R9, R9, RZ, RZ, 0x16, P2 ;  /* 0x000000ff09097211 */ /* 0x000fc600010fb4ff */
[----:B------:R-:W-:Y:S01]  /*4d60*/  @P1 IMAD.MOV R5, RZ, RZ, -R5 ;  /* 0x000000ffff051224 */ /* 0x000fe200078e0a05 */
[--C-:B------:R-:W-:Y:S01]  /*4d70*/  SHF.R.U64 R8, R6, 0x1, R9.reuse ;  /* 0x0000000106087819 */ /* 0x100fe20000001209 */
[----:B------:R-:W-:Y:S01]  /*4d80*/  IMAD.SHL.U32 R6, R14, 0x100000, RZ ;  /* 0x001000000e067824 */ /* 0x000fe200078e00ff */
[----:B------:R-:W-:Y:S02]  /*4d90*/  SHF.R.U32.HI R9, RZ, 0x1, R9 ;  /* 0x00000001ff097819 */ /* 0x000fe40000011609 */
[----:B------:R-:W-:-:S04]  /*4da0*/  IADD3 R8, P2, P3, RZ, RZ, R8 ;  /* 0x000000ffff087210 */ /* 0x000fc80007b5e008 */
[----:B------:R-:W-:-:S04]  /*4db0*/  IADD3.X R4, PT, PT, R6, 0x3fe00000, R9, P2, P3 ;  /* 0x3fe0000006047810 */ /* 0x000fc800017e6409 */
[----:B------:R-:W-:-:S07]  /*4dc0*/  LOP3.LUT R9, R4, R7, RZ, 0xfc, !PT ;  /* 0x0000000704097212 */ /* 0x000fce00078efcff */
.L_x_58:
[----:B------:R-:W-:Y:S01]  /*4dd0*/  MOV R6, R5 ;  /* 0x0000000500067202 */ /* 0x000fe20000000f00 */
[----:B------:R-:W-:Y:S02]  /*4de0*/  IMAD.MOV.U32 R4, RZ, RZ, R0 ;  /* 0x000000ffff047224 */ /* 0x000fe400078e0000 */
[----:B------:R-:W-:-:S04]  /*4df0*/  IMAD.MOV.U32 R5, RZ, RZ, 0x0 ;  /* 0x00000000ff057424 */ /* 0x000fc800078e00ff */
[----:B------:R-:W-:Y:S05]  /*4e00*/  RET.REL.NODEC R4 `(_ZN2at6native54_GLOBAL__N__f6d41790_21_PhiloxDistribution_cu_0636f2c123philox_multi_key_kernelIdZZZZNS0_20_philox_normal_cuda_ERNS_6TensorERKS3_ddENKUlvE_clEvENKUlvE_clEvENKUlvE_clEvEUlmmE_ZZZNS0_20_philox_normal_cuda_ES4_S6_ddENKS7_clEvENKS8_clEvEUldE_EEvPT_PKmllT0_T1_16OffsetCalculatorILi1EjLb0EE) ;  /* 0xffffffb0047c7950 */ /* 0x000fea0003c3ffff */
.L_x_65:
        /* <DEDUP_REMOVED lines=15> */
.L_x_158:


//--------------------- .text._ZN2at6native54_GLOBAL__N__f6d41790_21_PhiloxDistribution_cu_0636f2c124philox_single_key_kernelIdZZZZNS0_20_philox_normal_cuda_ERNS_6TensorERKS3_ddENKUlvE_clEvENKUlvE_clEvENKUlvE_clEvEUlmmE_ZZZNS0_20_philox_normal_cuda_ES4_S6_ddENKS7_clEvENKS8_clEvEUldE_EEvPT_PKmlT0_T1_ --------------------------
	.section	.text._ZN2at6native54_GLOBAL__N__f6d41790_21_PhiloxDistribution_cu_0636f2c124philox_single_key_kernelIdZZZZNS0_20_philox_normal_cuda_ERNS_6TensorERKS3_ddENKUlvE_clEvENKUlvE_clEvENKUlvE_clEvEUlmmE_ZZZNS0_20_philox_normal_cuda_ES4_S6_ddENKS7_clEvENKS8_clEvEUldE_EEvPT_PKmlT0_T1_,"ax",@progbits
	.align	128
.text._ZN2at6native54_GLOBAL__N__f6d41790_21_PhiloxDistribution_cu_0636f2c124philox_single_key_kernelIdZZZZNS0_20_philox_normal_cuda_ERNS_6TensorERKS3_ddENKUlvE_clEvENKUlvE_clEvENKUlvE_clEvEUlmmE_ZZZNS0_20_philox_normal_cuda_ES4_S6_ddENKS7_clEvENKS8_clEvEUldE_EEvPT_PKmlT0_T1_:
        .type           _ZN2at6native54_GLOBAL__N__f6d41790_21_PhiloxDistribution_cu_0636f2c124philox_single_key_kernelIdZZZZNS0_20_philox_normal_cuda_ERNS_6TensorERKS3_ddENKUlvE_clEvENKUlvE_clEvENKUlvE_clEvEUlmmE_ZZZNS0_20_philox_normal_cuda_ES4_S6_ddENKS7_clEvENKS8_clEvEUldE_EEvPT_PKmlT0_T1_,@function
        .size           _ZN2at6native54_GLOBAL__N__f6d41790_21_PhiloxDistribution_cu_0636f2c124philox_single_key_kernelIdZZZZNS0_20_philox_normal_cuda_ERNS_6TensorERKS3_ddENKUlvE_clEvENKUlvE_clEvENKUlvE_clEvEUlmmE_ZZZNS0_20_philox_normal_cuda_ES4_S6_ddENKS7_clEvENKS8_clEvEUldE_EEvPT_PKmlT0_T1_,(.L_x_162 - _ZN2at6native54_GLOBAL__N__f6d41790_21_PhiloxDistribution_cu_0636f2c124philox_single_key_kernelIdZZZZNS0_20_philox_normal_cuda_ERNS_6TensorERKS3_ddENKUlvE_clEvENKUlvE_clEvENKUlvE_clEvEUlmmE_ZZZNS0_20_philox_normal_cuda_ES4_S6_ddENKS7_clEvENKS8_clEvEUldE_EEvPT_PKmlT0_T1_)
        .other          _ZN2at6native54_GLOBAL__N__f6d41790_21_PhiloxDistribution_cu_0636f2c124philox_single_key_kernelIdZZZZNS0_20_philox_normal_cuda_ERNS_6TensorERKS3_ddENKUlvE_clEvENKUlvE_clEvENKUlvE_clEvEUlmmE_ZZZNS0_20_philox_normal_cuda_ES4_S6_ddENKS7_clEvENKS8_clEvEUldE_EEvPT_PKmlT0_T1_,@"STO_CUDA_ENTRY STV_DEFAULT"
_ZN2at6native54_GLOBAL__N__f6d41790_21_PhiloxDistribution_cu_0636f2c124philox_single_key_kernelIdZZZZNS0_20_philox_normal_cuda_ERNS_6TensorERKS3_ddENKUlvE_clEvENKUlvE_clEvENKUlvE_clEvEUlmmE_ZZZNS0_20_philox_normal_cuda_ES4_S6_ddENKS7_clEvENKS8_clEvEUldE_EEvPT_PKmlT0_T1_:
[----:B------:R-:W0:Y:S08]  /*0000*/  LDC R1, c[0x0][0x37c] ;  /* 0x0000df00ff017b82 */ /* 0x000e300000000800 */
[----:B------:R-:W1:Y:S01]  /*0010*/  LDC.64 R8, c[0x0][0x388] ;  /* 0x0000e200ff087b82 */ /* 0x000e620000000a00 */
[----:B------:R-:W1:Y:S01]  /*0020*/  LDCU.64 UR8, c[0x0][0x358] ;  /* 0x00006b00ff0877ac */ /* 0x000e620008000a00 */
[----:B0-----:R-:W-:Y:S01]  /*0030*/  VIADD R1, R1, 0xffffffc0 ;  /* 0xffffffc001017836 */ /* 0x001fe20000000000 */
[----:B------:R-:W0:Y:S01]  /*0040*/  LDCU.64 UR4, c[0x0][0x390] ;  /* 0x00007200ff0477ac */ /* 0x000e220008000a00 */
[----:B-1----:R-:W5:Y:S04]  /*0050*/  LDG.E.128 R8, desc[UR8][R8.64] ;  /* 0x0000000808087981 */ /* 0x002f68000c1e1d00 */
[----:B------:R-:W1:Y:S01]  /*0060*/  S2UR UR6, SR_CTAID.X ;  /* 0x00000000000679c3 */ /* 0x000e620000002500 */
[----:B0-----:R-:W-:Y:S01]  /*0070*/  ULEA.HI UR4, UP0, UR5, UR4, URZ, 0x1 ;  /* 0x0000000405047291 */ /* 0x001fe2000f8108ff */
[----:B------:R-:W-:Y:S01]  /*0080*/  IMAD.MOV.U32 R13, RZ, RZ, RZ ;  /* 0x000000ffff0d7224 */ /* 0x000fe200078e00ff */
[----:B------:R-:W1:Y:S01]  /*0090*/  S2R R12, SR_TID.X ;  /* 0x00000000000c7919 */ /* 0x000e620000002100 */
[----:B------:R-:W-:Y:S01]  /*00a0*/  BSSY.RECONVERGENT B0, `(.L_x_66) ;  /* 0x0000230000007945 */ /* 0x000fe20003800200 */
[----:B------:R-:W-:-:S03]  /*00b0*/  UIADD3.X UR5, UPT, UPT, URZ, UR5, URZ, UP0, !UPT ;  /* 0x00000005ff057290 */ /* 0x000fc600087fe4ff */
[----:B------:R-:W1:Y:S01]  /*00c0*/  LDC R3, c[0x0][0x360] ;  /* 0x0000d800ff037b82 */ /* 0x000e620000000800 */
[----:B------:R-:W-:Y:S02]  /*00d0*/  USHF.R.S64 UR4, UR4, 0x1, UR5 ;  /* 0x0000000104047899 */ /* 0x000fe40008001005 */
[----:B------:R-:W-:Y:S01]  /*00e0*/  USHF.R.S32.HI UR5, URZ, 0x1, UR5 ;  /* 0x00000001ff057899 */ /* 0x000fe20008011405 */
[----:B-1----:R-:W-:-:S03]  /*00f0*/  IMAD.WIDE.U32 R12, R3, UR6, R12 ;  /* 0x00000006030c7c25 */ /* 0x002fc6000f8e000c */
[----:B------:R-:W-:-:S04]  /*0100*/  ISETP.GE.U32.AND P0, PT, R12, UR4, PT ;  /* 0x000000040c007c0c */ /* 0x000fc8000bf06070 */
[----:B------:R-:W-:-:S13]  /*0110*/  ISETP.GE.AND.EX P0, PT, R13, UR5, PT, P0 ;  /* 0x000000050d007c0c */ /* 0x000fda000bf06300 */
[----:B------:R-:W-:Y:S05]  /*0120*/  @P0 BRA `(.L_x_67) ;  /* 0x00000020009c0947 */ /* 0x000fea0003800000 */
[----:B-----5:R-:W-:Y:S01]  /*0130*/  IADD3 R4, P0, PT, R10, R12, RZ ;  /* 0x0000000c0a047210 */ /* 0x020fe20007f1e0ff */
[----:B------:R-:W-:Y:S01]  /*0140*/  VIADD R7, R9, 0xbb67ae85 ;  /* 0xbb67ae8509077836 */ /* 0x000fe20000000000 */
[----:B------:R-:W-:Y:S01]  /*0150*/  UMOV UR6, 0x54442d18 ;  /* 0x54442d1800067882 */ /* 0x000fe20000000000 */
[----:B------:R-:W-:Y:S01]  /*0160*/  VIADD R15, R8, 0x3c6ef372 ;  /* 0x3c6ef372080f7836 */ /* 0x000fe20000000000 */
[----:B------:R-:W-:Y:S01]  /*0170*/  UMOV UR7, 0x401921fb ;  /* 0x401921fb00077882 */ /* 0x000fe20000000000 */
[----:B------:R-:W-:Y:S01]  /*0180*/  IMAD.X R3, R11, 0x1, R13, P0 ;  /* 0x000000010b037824 */ /* 0x000fe200000e060d */
[----:B------:R-:W-:Y:S01]  /*0190*/  BSSY.RECONVERGENT B1, `(.L_x_68) ;  /* 0x00000a5000017945 */ /* 0x000fe20003800200 */
[----:B------:R-:W-:-:S03]  /*01a0*/  IMAD.WIDE.U32 R4, R4, -0x2daee0ad, RZ ;  /* 0xd2511f5304047825 */ /* 0x000fc600078e00ff */
[----:B------:R-:W-:Y:S01]  /*01b0*/  LOP3.LUT R2, R3, R8, RZ, 0x3c, !PT ;  /* 0x0000000803027212 */ /* 0x000fe200078e3cff */
[----:B------:R-:W-:Y:S01]  /*01c0*/  IMAD.MOV.U32 R22, RZ, RZ, 0x0 ;  /* 0x00000000ff167424 */ /* 0x000fe200078e00ff */
[----:B------:R-:W-:Y:S01]  /*01d0*/  LOP3.LUT R6, R5, R9, RZ, 0x3c, !PT ;  /* 0x0000000905067212 */ /* 0x000fe200078e3cff */
[----:B------:R-:W-:Y:S02]  /*01e0*/  IMAD.MOV.U32 R23, RZ, RZ, 0x3df00000 ;  /* 0x3df00000ff177424 */ /* 0x000fe400078e00ff */
[----:B------:R-:W-:-:S05]  /*01f0*/  IMAD.WIDE.U32 R2, R2, -0x2daee0ad, RZ ;  /* 0xd2511f5302027825 */ /* 0x000fca00078e00ff */
[----:B------:R-:W-:Y:S01]  /*0200*/  LOP3.LUT R4, R7, R4, R3, 0x96, !PT ;  /* 0x0000000407047212 */ /* 0x000fe200078e9603 */
[----:B------:R-:W-:Y:S02]  /*0210*/  VIADD R3, R8, 0x9e3779b9 ;  /* 0x9e3779b908037836 */ /* 0x000fe40000000000 */
[----:B------:R-:W-:-:S04]  /*0220*/  IMAD.WIDE.U32 R6, R6, -0x326172a9, RZ ;  /* 0xcd9e8d5706067825 */ /* 0x000fc800078e00ff */
[----:B------:R-:W-:Y:S01]  /*0230*/  IMAD.WIDE.U32 R4, R4, -0x326172a9, RZ ;  /* 0xcd9e8d5704047825 */ /* 0x000fe200078e00ff */
[----:B------:R-:W-:-:S04]  /*0240*/  LOP3.LUT R3, R7, R3, RZ, 0x3c, !PT ;  /* 0x0000000307037212 */ /* 0x000fc800078e3cff */
[----:B------:R-:W-:Y:S01]  /*0250*/  LOP3.LUT R6, R15, R5, R6, 0x96, !PT ;  /* 0x000000050f067212 */ /* 0x000fe200078e9606 */
[----:B------:R-:W-:Y:S02]  /*0260*/  VIADD R5, R9, 0x76cf5d0a ;  /* 0x76cf5d0a09057836 */ /* 0x000fe40000000000 */
[----:B------:R-:W-:-:S04]  /*0270*/  IMAD.WIDE.U32 R14, R3, -0x2daee0ad, RZ ;  /* 0xd2511f53030e7825 */ /* 0x000fc800078e00ff */
[----:B------:R-:W-:Y:S01]  /*0280*/  IMAD.WIDE.U32 R6, R6, -0x2daee0ad, RZ ;  /* 0xd2511f5306067825 */ /* 0x000fe200078e00ff */
[----:B------:R-:W-:-:S03]  /*0290*/  LOP3.LUT R5, R5, R2, R15, 0x96, !PT ;  /* 0x0000000205057212 */ /* 0x000fc600078e960f */
[----:B------:R-:W-:-:S05]  /*02a0*/  VIADD R3, R9, 0x32370b8f ;  /* 0x32370b8f09037836 */ /* 0x000fca0000000000 */
        /* <DEDUP_REMOVED lines=20> */
[----:B------:R-:W-:-:S04]  /*03f0*/  IMAD.WIDE.U32 R2, R2, -0x2daee0ad, RZ ;  /* 0xd2511f5302027825 */ /* 0x000fc800078e00ff */
[----:B------:R-:W-:Y:S01]  /*0400*/  IMAD.WIDE.U32 R16, R16, -0x2daee0ad, RZ ;  /* 0xd2511f5310107825 */ /* 0x000fe200078e00ff */
[----:B------:R-:W-:-:S03]  /*0410*/  LOP3.LUT R5, R5, R4, R3, 0x96, !PT ;  /* 0x0000000405057212 */ /* 0x000fc600078e9603 */
[----:B------:R-:W-:Y:S02]  /*0420*/  VIADD R7, R9, 0x1fd5c5a3 ;  /* 0x1fd5c5a309077836 */ /* 0x000fe40000000000 */
[----:B------:R-:W-:-:S03]  /*0430*/  IMAD.WIDE.U32 R18, R5, -0x326172a9, RZ ;  /* 0xcd9e8d5705127825 */ /* 0x000fc600078e00ff */
[----:B------:R-:W-:Y:S01]  /*0440*/  LOP3.LUT R4, R7, R2, R17, 0x96, !PT ;  /* 0x0000000207047212 */ /* 0x000fe200078e9611 */
[----:B------:R-:W-:-:S04]  /*0450*/  VIADD R3, R8, 0xf1bbcdc8 ;  /* 0xf1bbcdc808037836 */ /* 0x000fc80000000000 */
[----:B------:R-:W-:-:S05]  /*0460*/  IMAD.WIDE.U32 R4, R4, -0x326172a9, RZ ;  /* 0xcd9e8d5704047825 */ /* 0x000fca00078e00ff */
[----:B------:R-:W-:Y:S01]  /*0470*/  LOP3.LUT R3, R3, R5, R18, 0x96, !PT ;  /* 0x0000000503037212 */ /* 0x000fe200078e9612 */
[----:B------:R-:W-:-:S04]  /*0480*/  VIADD R5, R8, 0x5384540f ;  /* 0x5384540f08057836 */ /* 0x000fc80000000000 */
[----:B------:R-:W-:Y:S01]  /*0490*/  IMAD.WIDE.U32 R2, R3, -0x2daee0ad, RZ ;  /* 0xd2511f5303027825 */ /* 0x000fe200078e00ff */
[----:B------:R-:W-:-:S03]  /*04a0*/  LOP3.LUT R6, R5, R19, R6, 0x96, !PT ;  /* 0x0000001305067212 */ /* 0x000fc600078e9606 */
[----:B------:R-:W-:Y:S01]  /*04b0*/  VIADD R5, R9, 0xdb3d7428 ;  /* 0xdb3d742809057836 */ /* 0x000fe20000000000 */
[----:B------:R-:W0:Y:S01]  /*04c0*/  I2F.F64.U32 R14, R2 ;  /* 0x00000002000e7312 */ /* 0x000e220000201800 */
[----:B------:R-:W-:-:S15]  /*04d0*/  IMAD.WIDE.U32 R6, R6, -0x2daee0ad, RZ ;  /* 0xd2511f5306067825 */ /* 0x000fde00078e00ff */
[----:B------:R-:W-:-:S15]  /*04e0*/  NOP ;  /* 0x0000000000007918 */ /* 0x000fde0000000000 */
[----:B------:R-:W-:-:S15]  /*04f0*/  NOP ;  /* 0x0000000000007918 */ /* 0x000fde0000000000 */
[----:B------:R-:W-:-:S15]  /*0500*/  NOP ;  /* 0x0000000000007918 */ /* 0x000fde0000000000 */
[----:B------:R-:W-:-:S03]  /*0510*/  NOP ;  /* 0x0000000000007918 */ /* 0x000fc60000000000 */
[----:B0-----:R-:W-:Y:S01]  /*0520*/  DMUL R14, R14, 2.3283064365386962891e-10 ;  /* 0x3df000000e0e7828 */ /* 0x001fe20000000000 */
[----:B------:R-:W-:-:S05]  /*0530*/  LOP3.LUT R5, R5, R16, R7, 0x96, !PT ;  /* 0x0000001005057212 */ /* 0x000fca00078e9607 */
[----:B------:R-:W-:-:S04]  /*0540*/  IMAD.WIDE.U32 R20, R5, -0x326172a9, RZ ;  /* 0xcd9e8d5705147825 */ /* 0x000fc800078e00ff */
[----:B------:R-:W-:-:S05]  /*0550*/  VIADD R5, R8, 0x8ff34781 ;  /* 0x8ff3478108057836 */ /* 0x000fca0000000000 */
[----:B------:R-:W-:Y:S01]  /*0560*/  LOP3.LUT R21, R4, R21, R5, 0x96, !PT ;  /* 0x0000001504157212 */ /* 0x000fe200078e9605 */
[----:B------:R-:W-:-:S05]  /*0570*/  VIADD R5, R9, 0x96a522ad ;  /* 0x96a522ad09057836 */ /* 0x000fca0000000000 */
[----:B------:R-:W-:-:S15]  /*0580*/  LOP3.LUT R6, R6, R5, R3, 0x96, !PT ;  /* 0x0000000506067212 */ /* 0x000fde00078e9603 */
[----:B------:R-:W-:-:S15]  /*0590*/  NOP ;  /* 0x0000000000007918 */ /* 0x000fde0000000000 */
[----:B------:R-:W-:-:S13]  /*05a0*/  NOP ;  /* 0x0000000000007918 */ /* 0x000fda0000000000 */
[----:B------:R-:W0:-:S15]  /*05b0*/  I2F.F64.U32 R16, R20 ;  /* 0x0000001400107312 */ /* 0x000e1e0000201800 */
[----:B------:R-:W-:-:S15]  /*05c0*/  NOP ;  /* 0x0000000000007918 */ /* 0x000fde0000000000 */
[----:B------:R-:W-:-:S15]  /*05d0*/  NOP ;  /* 0x0000000000007918 */ /* 0x000fde0000000000 */
[----:B------:R-:W-:-:S15]  /*05e0*/  NOP ;  /* 0x0000000000007918 */ /* 0x000fde0000000000 */
[----:B------:R-:W-:-:S04]  /*05f0*/  NOP ;  /* 0x0000000000007918 */ /* 0x000fc80000000000 */
[----:B0-----:R-:W0:-:S15]  /*0600*/  DMUL R16, R16, 2.3283064365386962891e-10 ;  /* 0x3df0000010107828 */ /* 0x001e1e0000000000 */
[----:B------:R-:W-:-:S15]  /*0610*/  NOP ;  /* 0x0000000000007918 */ /* 0x000fde0000000000 */
[----:B------:R-:W-:-:S15]  /*0620*/  NOP ;  /* 0x0000000000007918 */ /* 0x000fde0000000000 */
[----:B------:R-:W-:-:S15]  /*0630*/  NOP ;  /* 0x0000000000007918 */ /* 0x000fde0000000000 */
[----:B------:R-:W-:-:S04]  /*0640*/  NOP ;  /* 0x0000000000007918 */ /* 0x000fc80000000000 */
[----:B------:R-:W1:-:S15]  /*0650*/  I2F.F64.U32 R2, R6 ;  /* 0x0000000600027312 */ /* 0x000e5e0000201800 */
[----:B------:R-:W-:-:S15]  /*0660*/  NOP ;  /* 0x0000000000007918 */ /* 0x000fde0000000000 */
[----:B------:R-:W-:-:S15]  /*0670*/  NOP ;  /* 0x0000000000007918 */ /* 0x000fde0000000000 */
[----:B------:R-:W-:-:S15]  /*0680*/  NOP ;  /* 0x0000000000007918 */ /* 0x000fde0000000000 */
[----:B------:R-:W-:-:S04]  /*0690*/  NOP ;  /* 0x0000000000007918 */ /* 0x000fc80000000000 */
[----:B0-----:R-:W-:-:S15]  /*06a0*/  DFMA R18, R16, R22, 2.710505431213761085e-20 ;  /* 0x3be000001012742b */ /* 0x001fde0000000016 */
[----:B------:R-:W-:-:S15]  /*06b0*/  NOP ;  /* 0x0000000000007918 */ /* 0x000fde0000000000 */
[----:B------:R-:W-:-:S15]  /*06c0*/  NOP ;  /* 0x0000000000007918 */ /* 0x000fde0000000000 */
[----:B------:R-:W-:-:S15]  /*06d0*/  NOP ;  /* 0x0000000000007918 */ /* 0x000fde0000000000 */
[----:B------:R-:W-:-:S04]  /*06e0*/  NOP ;  /* 0x0000000000007918 */ /* 0x000fc80000000000 */
[----:B------:R0:W1:-:S15]  /*06f0*/  DFMA R16, R14, R22, 2.710505431213761085e-20 ;  /* 0x3be000000e10742b */ /* 0x00005e0000000016 */
[----:B------:R-:W-:-:S15]  /*0700*/  NOP ;  /* 0x0000000000007918 */ /* 0x000fde0000000000 */
[----:B------:R-:W-:-:S15]  /*0710*/  NOP ;  /* 0x0000000000007918 */ /* 0x000fde0000000000 */
[----:B------:R-:W-:-:S15]  /*0720*/  NOP ;  /* 0x0000000000007918 */ /* 0x000fde0000000000 */
[----:B------:R-:W-:-:S04]  /*0730*/  NOP ;  /* 0x0000000000007918 */ /* 0x000fc80000000000 */
[----:B0-----:R-:W0:-:S15]  /*0740*/  I2F.F64.U32 R14, R21 ;  /* 0x00000015000e7312 */ /* 0x001e1e0000201800 */
        /* <DEDUP_REMOVED lines=14> */
[----:B-1----:R-:W1:Y:S02]  /*0830*/  DSETP.NEU.AND P0, PT, |R4|, +INF , PT ;  /* 0x7ff000000400742a */ /* 0x002e640003f0d200 */
[----:B-1----:R-:W-:-:S15]  /*0840*/  @!P0 IMAD.MOV.U32 R0, RZ, RZ, RZ ;  /* 0x000000ffff008224 */ /* 0x002fde00078e00ff */
[----:B------:R-:W-:-:S15]  /*0850*/  NOP ;  /* 0x0000000000007918 */ /* 0x000fde0000000000 */
[----:B------:R-:W-:-:S15]  /*0860*/  NOP ;  /* 0x0000000000007918 */ /* 0x000fde0000000000 */
[----:B------:R-:W-:-:S15]  /*0870*/  NOP ;  /* 0x0000000000007918 */ /* 0x000fde0000000000 */
[----:B------:R-:W-:-:S02]  /*0880*/  NOP ;  /* 0x0000000000007918 */ /* 0x000fc40000000000 */
[----:B0-----:R0:W1:-:S15]  /*0890*/  DFMA R14, R14, 2.3283064365386962891e-10, R18 ;  /* 0x3df000000e0e782b */ /* 0x00105e0000000012 */
        /* <DEDUP_REMOVED lines=46> */
[----:B------:R-:W-:Y:S01]  /*0b80*/  IMAD.MOV.U32 R3, RZ, RZ, R5 ;  /* 0x000000ffff037224 */ /* 0x000fe200078e0005 */
[----:B------:R-:W-:-:S07]  /*0b90*/  MOV R0, 0xbb0 ;  /* 0x00000bb000007802 */ /* 0x000fce0000000f00 */
[----:B------:R-:W-:Y:S05]  /*0ba0*/  CALL.REL.NOINC `($_ZN2at6native54_GLOBAL__N__f6d41790_21_PhiloxDistribution_cu_0636f2c124philox_single_key_kernelIdZZZZNS0_20_philox_normal_cuda_ERNS_6TensorERKS3_ddENKUlvE_clEvENKUlvE_clEvENKUlvE_clEvEUlmmE_ZZZNS0_20_philox_normal_cuda_ES4_S6_ddENKS7_clEvENKS8_clEvEUldE_EEvPT_PKmlT0_T1_$__internal_trig_reduction_slowpathd) ;  /* 0x0000005000e87944 */ /* 0x000fea0003c00000 */
[----:B------:R-:W-:Y:S02]  /*0bb0*/  IMAD.MOV.U32 R0, RZ, RZ, R4 ;  /* 0x000000ffff007224 */ /* 0x000fe400078e0004 */
[----:B------:R-:W-:Y:S02]  /*0bc0*/  IMAD.MOV.U32 R2, RZ, RZ, R6 ;  /* 0x000000ffff027224 */ /* 0x000fe400078e0006 */
[----:B------:R-:W-:-:S07]  /*0bd0*/  IMAD.MOV.U32 R3, RZ, RZ, R7 ;  /* 0x000000ffff037224 */ /* 0x000fce00078e0007 */
.L_x_69:
[----:B------:R-:W-:Y:S05]  /*0be0*/  BSYNC.RECONVERGENT B1 ;  /* 0x0000000000017941 */ /* 0x000fea0003800200 */
.L_x_68:
[----:B------:R-:W-:Y:S01]  /*0bf0*/  IMAD.MOV.U32 R18, RZ, RZ, -0x3e107ad8 ;  /* 0xc1ef8528ff127424 */ /* 0x000fe200078e00ff */
[----:B------:R-:W-:Y:S01]  /*0c00*/  UMOV UR6, 0x20fd8164 ;  /* 0x20fd816400067882 */ /* 0x000fe20000000000 */
[----:B------:R-:W-:Y:S01]  /*0c10*/  IMAD.MOV.U32 R19, RZ, RZ, 0x3e21eea7 ;  /* 0x3e21eea7ff137424 */ /* 0x000fe200078e00ff */
[----:B------:R-:W-:Y:S01]  /*0c20*/  UMOV UR7, 0x3da8ff83 ;  /* 0x3da8ff8300077882 */ /* 0x000fe20000000000 */
[----:B------:R-:W-:Y:S01]  /*0c30*/  IMAD.MOV.U32 R20, RZ, RZ, 0x2cb0d246 ;  /* 0x2cb0d246ff147424 */ /* 0x000fe200078e00ff */
[----:B------:R-:W0:Y:S01]  /*0c40*/  DMUL R4, R2, R2 ;  /* 0x0000000202047228 */ /* 0x000e220000000000 */
[----:B------:R-:W-:Y:S01]  /*0c50*/  IMAD.MOV.U32 R21, RZ, RZ, 0x3e5ae5f1 ;  /* 0x3e5ae5f1ff157424 */ /* 0x000fe200078e00ff */
[----:B------:R-:W-:Y:S01]  /*0c60*/  ISETP.GT.AND P2, PT, R15, 0xfffff, PT ;  /* 0x000fffff0f00780c */ /* 0x000fe20003f44270 */
[----:B------:R-:W-:Y:S01]  /*0c70*/  IMAD.MOV.U32 R6, RZ, RZ, R15 ;  /* 0x000000ffff067224 */ /* 0x000fe200078e000f */
[----:B------:R-:W-:Y:S01]  /*0c80*/  LOP3.LUT P1, RZ, R0, 0x2, RZ, 0xc0, !PT ;  /* 0x0000000200ff7812 */ /* 0x000fe2000782c0ff */
[----:B------:R-:W-:Y:S01]  /*0c90*/  IMAD.MOV.U32 R16, RZ, RZ, R14 ;  /* 0x000000ffff107224 */ /* 0x000fe200078e000e */
[----:B------:R-:W-:-:S15]  /*0ca0*/  BSSY.RECONVERGENT B1, `(.L_x_70) ;  /* 0x000011e000017945 */ /* 0x000fde0003800200 */
[----:B------:R-:W-:-:S15]  /*0cb0*/  NOP ;  /* 0x0000000000007918 */ /* 0x000fde0000000000 */
[----:B------:R-:W-:-:S15]  /*0cc0*/  NOP ;  /* 0x0000000000007918 */ /* 0x000fde0000000000 */
[----:B------:R-:W-:-:S13]  /*0cd0*/  NOP ;  /* 0x0000000000007918 */ /* 0x000fda0000000000 */
        /* <DEDUP_REMOVED lines=63> */
[----:B-1----:R-:W-:-:S15]  /*10d0*/  DFMA R20, R4, R20, -UR6 ;  /* 0x8000000604147e2b */ /* 0x002fde0008000014 */
[----:B------:R-:W-:-:S15]  /*10e0*/  NOP ;  /* 0x0000000000007918 */ /* 0x000fde0000000000 */
[----:B------:R-:W-:-:S15]  /*10f0*/  NOP ;  /* 0x0000000000007918 */ /* 0x000fde0000000000 */
[----:B------:R-:W-:-:S15]  /*1100*/  NOP ;  /* 0x0000000000007918 */ /* 0x000fde0000000000 */
[----:B------:R-:W-:-:S04]  /*1110*/  NOP ;  /* 0x0000000000007918 */ /* 0x000fc80000000000 */
[----:B0-----:R-:W-:-:S15]  /*1120*/  DFMA R18, R4, R18, -0.5 ;  /* 0xbfe000000412742b */ /* 0x001fde0000000012 */
[----:B------:R-:W-:-:S15]  /*1130*/  NOP ;  /* 0x0000000000007918 */ /* 0x000fde0000000000 */
[----:B------:R-:W-:-:S15]  /*1140*/  NOP ;  /* 0x0000000000007918 */ /* 0x000fde0000000000 */
[----:B------:R-:W-:-:S15]  /*1150*/  NOP ;  /* 0x0000000000007918 */ /* 0x000fde0000000000 */
[----:B------:R-:W-:-:S04]  /*1160*/  NOP ;  /* 0x0000000000007918 */ /* 0x000fc80000000000 */
[----:B------:R-:W0:Y:S02]  /*1170*/  @!P2 DMUL R14, R14, 1.80143985094819840000e+16 ;  /* 0x435000000e0ea828 */ /* 0x000e240000000000 */
[----:B0-----:R-:W-:Y:S02]  /*1180*/  @!P2 IMAD.MOV.U32 R6, RZ, RZ, R15 ;  /* 0x000000ffff06a224 */ /* 0x001fe400078e000f */
[----:B------:R-:W-:-:S15]  /*1190*/  @!P2 IMAD.MOV.U32 R16, RZ, RZ, R14 ;  /* 0x000000ffff10a224 */ /* 0x000fde00078e000e */
[----:B------:R-:W-:-:S15]  /*11a0*/  NOP ;  /* 0x0000000000007918 */ /* 0x000fde0000000000 */
[----:B------:R-:W-:-:S15]  /*11b0*/  NOP ;  /* 0x0000000000007918 */ /* 0x000fde0000000000 */
[----:B------:R-:W-:-:S15]  /*11c0*/  NOP ;  /* 0x0000000000007918 */ /* 0x000fde0000000000 */
[----:B------:R-:W0:-:S15]  /*11d0*/  DFMA R20, R4, R20, RZ ;  /* 0x000000140414722b */ /* 0x000e1e00000000ff */
[----:B------:R-:W-:-:S15]  /*11e0*/  NOP ;  /* 0x0000000000007918 */ /* 0x000fde0000000000 */
[----:B------:R-:W-:-:S15]  /*11f0*/  NOP ;  /* 0x0000000000007918 */ /* 0x000fde0000000000 */
[----:B------:R-:W-:-:S15]  /*1200*/  NOP ;  /* 0x0000000000007918 */ /* 0x000fde0000000000 */
[----:B------:R-:W-:-:S04]  /*1210*/  NOP ;  /* 0x0000000000007918 */ /* 0x000fc80000000000 */
[----:B------:R1:W-:Y:S02]  /*1220*/  DFMA R18, R4, R18, 1 ;  /* 0x3ff000000412742b */ /* 0x0003e40000000012 */
[----:B-1----:R-:W-:Y:S01]  /*1230*/  LOP3.LUT R4, R0, 0x1, RZ, 0xc0, !PT ;  /* 0x0000000100047812 */ /* 0x002fe200078ec0ff */
[----:B------:R-:W-:-:S03]  /*1240*/  VIADD R0, R6, 0xffffffff ;  /* 0xffffffff06007836 */ /* 0x000fc60000000000 */
[----:B------:R-:W-:-:S15]  /*1250*/  ISETP.NE.U32.AND P0, PT, R4, 0x1, PT ;  /* 0x000000010400780c */ /* 0x000fde0003f05070 */
[----:B------:R-:W-:-:S15]  /*1260*/  NOP ;  /* 0x0000000000007918 */ /* 0x000fde0000000000 */
[----:B------:R-:W-:-:S15]  /*1270*/  NOP ;  /* 0x0000000000007918 */ /* 0x000fde0000000000 */
[----:B------:R-:W-:-:S13]  /*1280*/  NOP ;  /* 0x0000000000007918 */ /* 0x000fda0000000000 */
[----:B0-----:R-:W0:Y:S02]  /*1290*/  DFMA R2, R20, R2, R2 ;  /* 0x000000021402722b */ /* 0x001e240000000002 */
[----:B0-----:R-:W-:Y:S02]  /*12a0*/  LOP3.LUT R7, R3, 0x80000000, RZ, 0x3c, !PT ;  /* 0x8000000003077812 */ /* 0x001fe400078e3cff */
[----:B------:R-:W-:Y:S02]  /*12b0*/  FSEL R4, R18, R2, !P0 ;  /* 0x0000000212047208 */ /* 0x000fe40004000000 */
[----:B------:R-:W-:Y:S02]  /*12c0*/  FSEL R5, R19, R3, !P0 ;  /* 0x0000000313057208 */ /* 0x000fe40004000000 */
[----:B------:R-:W-:Y:S02]  /*12d0*/  FSEL R2, R2, R18, !P0 ;  /* 0x0000001202027208 */ /* 0x000fe40004000000 */
[----:B------:R-:W-:Y:S01]  /*12e0*/  FSEL R3, R7, R19, !P0 ;  /* 0x0000001307037208 */ /* 0x000fe20004000000 */
[----:B------:R-:W-:Y:S01]  /*12f0*/  IMAD.MOV.U32 R19, RZ, RZ, -0x3ff ;  /* 0xfffffc01ff137424 */ /* 0x000fe200078e00ff */
[----:B------:R-:W-:Y:S01]  /*1300*/  ISETP.GT.U32.AND P0, PT, R0, 0x7feffffe, PT ;  /* 0x7feffffe0000780c */ /* 0x000fe20003f04070 */
[----:B------:R-:W-:Y:S01]  /*1310*/  @!P2 IMAD.MOV.U32 R19, RZ, RZ, -0x435 ;  /* 0xfffffbcbff13a424 */ /* 0x000fe200078e00ff */
[----:B------:R-:W-:-:S02]  /*1320*/  @P1 LOP3.LUT R7, R5, 0x80000000, RZ, 0x3c, !PT ;  /* 0x8000000005071812 */ /* 0x000fc400078e3cff */
[----:B------:R-:W-:-:S03]  /*1330*/  @P1 LOP3.LUT R17, R3, 0x80000000, RZ, 0x3c, !PT ;  /* 0x8000000003111812 */ /* 0x000fc600078e3cff */
[----:B------:R-:W-:Y:S02]  /*1340*/  @P1 IMAD.MOV.U32 R5, RZ, RZ, R7 ;  /* 0x000000ffff051224 */ /* 0x000fe400078e0007 */
[----:B------:R-:W-:-:S04]  /*1350*/  @P1 IMAD.MOV.U32 R3, RZ, RZ, R17 ;  /* 0x000000ffff031224 */ /* 0x000fc800078e0011 */
[----:B------:R-:W-:Y:S05]  /*1360*/  @P0 BRA `(.L_x_71) ;  /* 0x0000000800ac0947 */ /* 0x000fea0003800000 */
[C---:B------:R-:W-:Y:S01]  /*1370*/  LOP3.LUT R0, R6.reuse, 0xfffff, RZ, 0xc0, !PT ;  /* 0x000fffff06007812 */ /* 0x040fe200078ec0ff */
[----:B------:R-:W-:Y:S01]  /*1380*/  IMAD.MOV.U32 R22, RZ, RZ, RZ ;  /* 0x000000ffff167224 */ /* 0x000fe200078e00ff */
[----:B------:R-:W-:Y:S01]  /*1390*/  LEA.HI R6, R6, R19, RZ, 0xc ;  /* 0x0000001306067211 */ /* 0x000fe200078f60ff */
[----:B------:R-:W-:Y:S01]  /*13a0*/  UMOV UR6, 0x80000000 ;  /* 0x8000000000067882 */ /* 0x000fe20000000000 */
[----:B------:R-:W-:Y:S01]  /*13b0*/  LOP3.LUT R17, R0, 0x3ff00000, RZ, 0xfc, !PT ;  /* 0x3ff0000000117812 */ /* 0x000fe200078efcff */
[----:B------:R-:W-:-:S03]  /*13c0*/  UMOV UR7, 0x43300000 ;  /* 0x4330000000077882 */ /* 0x000fc60000000000 */
[----:B------:R-:W-:-:S13]  /*13d0*/  ISETP.GE.U32.AND P0, PT, R17, 0x3ff6a09f, PT ;  /* 0x3ff6a09f1100780c */ /* 0x000fda0003f06070 */
[----:B------:R-:W-:Y:S02]  /*13e0*/  @P0 VIADD R7, R17, 0xfff00000 ;  /* 0xfff0000011070836 */ /* 0x000fe40000000000 */
[----:B------:R-:W-:Y:S02]  /*13f0*/  @P0 VIADD R6, R6, 0x1 ;  /* 0x0000000106060836 */ /* 0x000fe40000000000 */
[----:B------:R-:W-:Y:S02]  /*1400*/  @P0 IMAD.MOV.U32 R17, RZ, RZ, R7 ;  /* 0x000000ffff110224 */ /* 0x000fe400078e0007 */
[----:B------:R-:W-:Y:S01]  /*1410*/  IMAD.MOV.U32 R7, RZ, RZ, 0x43300000 ;  /* 0x43300000ff077424 */ /* 0x000fe200078e00ff */
[----:B------:R-:W-:-:S03]  /*1420*/  LOP3.LUT R6, R6, 0x80000000, RZ, 0x3c, !PT ;  /* 0x8000000006067812 */ /* 0x000fc600078e3cff */
[----:B------:R-:W0:Y:S02]  /*1430*/  DADD R24, R16, 1 ;  /* 0x3ff0000010187429 */ /* 0x000e240000000000 */
[----:B0-----:R-:W0:-:S15]  /*1440*/  MUFU.RCP64H R23, R25 ;  /* 0x0000001900177308 */ /* 0x001e1e0000001800 */
[----:B------:R-:W-:-:S15]  /*1450*/  NOP ;  /* 0x0000000000007918 */ /* 0x000fde0000000000 */
[----:B------:R-:W-:-:S15]  /*1460*/  NOP ;  /* 0x0000000000007918 */ /* 0x000fde0000000000 */
[----:B------:R-:W-:-:S15]  /*1470*/  NOP ;  /* 0x0000000000007918 */ /* 0x000fde0000000000 */
[----:B------:R-:W-:-:S02]  /*1480*/  NOP ;  /* 0x0000000000007918 */ /* 0x000fc40000000000 */
[----:B------:R-:W-:-:S15]  /*1490*/  DADD R14, R16, -1 ;  /* 0xbff00000100e7429 */ /* 0x000fde0000000000 */
[----:B------:R-:W-:-:S15]  /*14a0*/  NOP ;  /* 0x0000000000007918 */ /* 0x000fde0000000000 */
[----:B------:R-:W-:-:S15]  /*14b0*/  NOP ;  /* 0x0000000000007918 */ /* 0x000fde0000000000 */
[----:B------:R-:W-:-:S15]  /*14c0*/  NOP ;  /* 0x0000000000007918 */ /* 0x000fde0000000000 */
[----:B------:R-:W-:-:S04]  /*14d0*/  NOP ;  /* 0x0000000000007918 */ /* 0x000fc80000000000 */
[----:B0-----:R0:W1:Y:S02]  /*14e0*/  DFMA R16, -R24, R22, 1 ;  /* 0x3ff000001810742b */ /* 0x0010640000000116 */
[----:B0-----:R-:W-:Y:S02]  /*14f0*/  IMAD.MOV.U32 R24, RZ, RZ, -0x748574fc ;  /* 0x8b7a8b04ff187424 */ /* 0x001fe400078e00ff */
[----:B------:R-:W-:-:S15]  /*1500*/  IMAD.MOV.U32 R25, RZ, RZ, 0x3ed0ee25 ;  /* 0x3ed0ee25ff197424 */ /* 0x000fde00078e00ff */
[----:B------:R-:W-:-:S15]  /*1510*/  NOP ;  /* 0x0000000000007918 */ /* 0x000fde0000000000 */
[----:B------:R-:W-:-:S15]  /*1520*/  NOP ;  /* 0x0000000000007918 */ /* 0x000fde0000000000 */
[----:B------:R-:W-:-:S15]  /*1530*/  NOP ;  /* 0x0000000000007918 */ /* 0x000fde0000000000 */
[----:B-1----:R-:W0:-:S15]  /*1540*/  DFMA R16, R16, R16, R16 ;  /* 0x000000101010722b */ /* 0x002e1e0000000010 */
[----:B------:R-:W-:-:S15]  /*1550*/  NOP ;  /* 0x0000000000007918 */ /* 0x000fde0000000000 */
[----:B------:R-:W-:-:S15]  /*1560*/  NOP ;  /* 0x0000000000007918 */ /* 0x000fde0000000000 */
[----:B------:R-:W-:-:S15]  /*1570*/  NOP ;  /* 0x0000000000007918 */ /* 0x000fde0000000000 */
[----:B------:R-:W-:-:S04]  /*1580*/  NOP ;  /* 0x0000000000007918 */ /* 0x000fc80000000000 */
[----:B------:R-:W-:Y:S01]  /*1590*/  DADD R6, R6, -UR6 ;  /* 0x8000000606067e29 */ /* 0x000fe20008000000 */
[----:B------:R-:W-:Y:S01]  /*15a0*/  UMOV UR6, 0xfefa39ef ;  /* 0xfefa39ef00067882 */ /* 0x000fe20000000000 */
[----:B------:R-:W-:-:S15]  /*15b0*/  UMOV UR7, 0x3fe62e42 ;  /* 0x3fe62e4200077882 */ /* 0x000fde0000000000 */
[----:B------:R-:W-:-:S15]  /*15c0*/  NOP ;  /* 0x0000000000007918 */ /* 0x000fde0000000000 */
[----:B------:R-:W-:-:S15]  /*15d0*/  NOP ;  /* 0x0000000000007918 */ /* 0x000fde0000000000 */
[----:B------:R-:W-:-:S15]  /*15e0*/  NOP ;  /* 0x0000000000007918 */ /* 0x000fde0000000000 */
[----:B------:R-:W-:-:S02]  /*15f0*/  NOP ;  /* 0x0000000000007918 */ /* 0x000fc40000000000 */
        /* <DEDUP_REMOVED lines=15> */
[----:B0-----:R-:W-:Y:S01]  /*16f0*/  DFMA R16, R6, UR6, R18 ;  /* 0x0000000606107c2b */ /* 0x001fe20008000012 */
[----:B------:R-:W-:Y:S01]  /*1700*/  UMOV UR6, 0x3ae80f1e ;  /* 0x3ae80f1e00067882 */ /* 0x000fe20000000000 */
[----:B------:R-:W-:-:S15]  /*1710*/  UMOV UR7, 0x3eb1380b ;  /* 0x3eb1380b00077882 */ /* 0x000fde0000000000 */
[----:B------:R-:W-:-:S15]  /*1720*/  NOP ;  /* 0x0000000000007918 */ /* 0x000fde0000000000 */
[----:B------:R-:W-:-:S15]  /*1730*/  NOP ;  /* 0x0000000000007918 */ /* 0x000fde0000000000 */
[----:B------:R-:W-:-:S15]  /*1740*/  NOP ;  /* 0x0000000000007918 */ /* 0x000fde0000000000 */
[----:B------:R-:W-:-:S02]  /*1750*/  NOP ;  /* 0x0000000000007918 */ /* 0x000fc40000000000 */
[----:B------:R-:W0:-:S15]  /*1760*/  DADD R26, R14, -R18 ;  /* 0x000000000e1a7229 */ /* 0x000e1e0000000812 */
[----:B------:R-:W-:-:S15]  /*1770*/  NOP ;  /* 0x0000000000007918 */ /* 0x000fde0000000000 */
[----:B------:R-:W-:-:S15]  /*1780*/  NOP ;  /* 0x0000000000007918 */ /* 0x000fde0000000000 */
[----:B------:R-:W-:-:S15]  /*1790*/  NOP ;  /* 0x0000000000007918 */ /* 0x000fde0000000000 */
[----:B------:R-:W-:-:S04]  /*17a0*/  NOP ;  /* 0x0000000000007918 */ /* 0x000fc80000000000 */
[----:B------:R-:W1:-:S15]  /*17b0*/  DMUL R20, R18, R18 ;  /* 0x0000001212147228 */ /* 0x000e5e0000000000 */
[----:B------:R-:W-:-:S15]  /*17c0*/  NOP ;  /* 0x0000000000007918 */ /* 0x000fde0000000000 */
[----:B------:R-:W-:-:S15]  /*17d0*/  NOP ;  /* 0x0000000000007918 */ /* 0x000fde0000000000 */
[----:B------:R-:W-:-:S15]  /*17e0*/  NOP ;  /* 0x0000000000007918 */ /* 0x000fde0000000000 */
[----:B------:R-:W-:-:S04]  /*17f0*/  NOP ;  /* 0x0000000000007918 */ /* 0x000fc80000000000 */
[----:B0-----:R-:W0:-:S15]  /*1800*/  DADD R26, R26, R26 ;  /* 0x000000001a1a7229 */ /* 0x001e1e000000001a */
[----:B------:R-:W-:-:S15]  /*1810*/  NOP ;  /* 0x0000000000007918 */ /* 0x000fde0000000000 */
[----:B------:R-:W-:-:S15]  /*1820*/  NOP ;  /* 0x0000000000007918 */ /* 0x000fde0000000000 */
[----:B------:R-:W-:-:S15]  /*1830*/  NOP ;  /* 0x0000000000007918 */ /* 0x000fde0000000000 */
[----:B------:R-:W-:-:S04]  /*1840*/  NOP ;  /* 0x0000000000007918 */ /* 0x000fc80000000000 */
[----:B-1----:R-:W-:Y:S01]  /*1850*/  DFMA R24, R20, UR6, R24 ;  /* 0x0000000614187c2b */ /* 0x002fe20008000018 */
[----:B------:R-:W-:Y:S01]  /*1860*/  UMOV UR6, 0xfefa39ef ;  /* 0xfefa39ef00067882 */ /* 0x000fe20000000000 */
[----:B------:R-:W-:-:S15]  /*1870*/  UMOV UR7, 0x3fe62e42 ;  /* 0x3fe62e4200077882 */ /* 0x000fde0000000000 */
[----:B------:R-:W-:-:S15]  /*1880*/  NOP ;  /* 0x0000000000007918 */ /* 0x000fde0000000000 */
[----:B------:R-:W-:-:S15]  /*1890*/  NOP ;  /* 0x0000000000007918 */ /* 0x000fde0000000000 */
[----:B------:R-:W-:-:S15]  /*18a0*/  NOP ;  /* 0x0000000000007918 */ /* 0x000fde0000000000 */
[----:B------:R-:W-:-:S02]  /*18b0*/  NOP ;  /* 0x0000000000007918 */ /* 0x000fc40000000000 */
[----:B0-----:R-:W0:-:S15]  /*18c0*/  DFMA R14, R14, -R18, R26 ;  /* 0x800000120e0e722b */ /* 0x001e1e000000001a */
[----:B------:R-:W-:-:S15]  /*18d0*/  NOP ;  /* 0x0000000000007918 */ /* 0x000fde0000000000 */
[----:B------:R-:W-:-:S15]  /*18e0*/  NOP ;  /* 0x0000000000007918 */ /* 0x000fde0000000000 */
[----:B------:R-:W-:-:S15]  /*18f0*/  NOP ;  /* 0x0000000000007918 */ /* 0x000fde0000000000 */
[----:B------:R-:W-:-:S04]  /*1900*/  NOP ;  /* 0x0000000000007918 */ /* 0x000fc80000000000 */
[----:B0-----:R-:W-:-:S15]  /*1910*/  DMUL R14, R22, R14 ;  /* 0x0000000e160e7228 */ /* 0x001fde0000000000 */
        /* <DEDUP_REMOVED lines=11> */
[----:B------:R-:W0:Y:S01]  /*19d0*/  DFMA R24, R20, R24, UR6 ;  /* 0x0000000614187e2b */ /* 0x000e220008000018 */
        /* <DEDUP_REMOVED lines=68> */
.L_x_71:
[----:B------:R-:W-:Y:S01]  /*1e20*/  IMAD.MOV.U32 R6, RZ, RZ, 0x0 ;  /* 0x00000000ff067424 */ /* 0x000fe200078e00ff */
[----:B------:R-:W-:Y:S01]  /*1e30*/  LOP3.LUT P0, RZ, R15, 0x7fffffff, RZ, 0xc0, !PT ;  /* 0x7fffffff0fff7812 */ /* 0x000fe2000780c0ff */
[----:B------:R-:W-:-:S06]  /*1e40*/  IMAD.MOV.U32 R7, RZ, RZ, 0x7ff00000 ;  /* 0x7ff00000ff077424 */ /* 0x000fcc00078e00ff */
[----:B------:R-:W0:Y:S02]  /*1e50*/  DFMA R14, R14, R6, +INF ;  /* 0x7ff000000e0e742b */ /* 0x000e240000000006 */
[----:B0-----:R-:W-:Y:S02]  /*1e60*/  FSEL R18, R14, RZ, P0 ;  /* 0x000000ff0e127208 */ /* 0x001fe40000000000 */
[----:B------:R-:W-:-:S07]  /*1e70*/  FSEL R19, R15, -QNAN , P0 ;  /* 0xfff000000f137808 */ /* 0x000fce0000000000 */
.L_x_72:
[----:B------:R-:W-:Y:S05]  /*1e80*/  BSYNC.RECONVERGENT B1 ;  /* 0x0000000000017941 */ /* 0x000fea0003800200 */
.L_x_70:
[----:B------:R-:W0:Y:S01]  /*1e90*/  DMUL R18, R18, -2 ;  /* 0xc000000012127828 */ /* 0x000e220000000000 */
[----:B------:R-:W-:Y:S01]  /*1ea0*/  IMAD.MOV.U32 R16, RZ, RZ, 0x0 ;  /* 0x00000000ff107424 */ /* 0x000fe200078e00ff */
        /* <DEDUP_REMOVED lines=46> */
[----:B------:R-:W-:Y:S02]  /*2190*/  IMAD.MOV.U32 R6, RZ, RZ, R20 ;  /* 0x000000ffff067224 */ /* 0x000fe400078e0014 */
[----:B------:R-:W-:Y:S02]  /*21a0*/  IMAD.MOV.U32 R15, RZ, RZ, R21 ;  /* 0x000000ffff0f7224 */ /* 0x000fe400078e0015 */
[----:B------:R-:W-:Y:S01]  /*21b0*/  IMAD.MOV.U32 R20, RZ, RZ, R14 ;  /* 0x000000ffff147224 */ /* 0x000fe200078e000e */
[----:B------:R-:W-:Y:S01]  /*21c0*/  MOV R14, 0x2200 ;  /* 0x00002200000e7802 */ /* 0x000fe20000000f00 */
[----:B------:R-:W-:Y:S02]  /*21d0*/  IMAD.MOV.U32 R0, RZ, RZ, R24 ;  /* 0x000000ffff007224 */ /* 0x000fe400078e0018 */
[----:B------:R-:W-:-:S07]  /*21e0*/  IMAD.MOV.U32 R21, RZ, RZ, R7 ;  /* 0x000000ffff157224 */ /* 0x000fce00078e0007 */
[----:B------:R-:W-:Y:S05]  /*21f0*/  CALL.REL.NOINC `($__internal_5_$__cuda_sm20_dsqrt_rn_f64_mediumpath_v1) ;  /* 0x0000003800107944 */ /* 0x000fea0003c00000 */
.L_x_74:
[----:B------:R-:W-:Y:S05]  /*2200*/  BSYNC.RECONVERGENT B1 ;  /* 0x0000000000017941 */ /* 0x000fea0003800200 */
.L_x_73:
[----:B------:R-:W0:Y:S01]  /*2210*/  LDC.64 R16, c[0x0][0x3a0] ;  /* 0x0000e800ff107b82 */ /* 0x000e220000000a00 */
[----:B------:R-:W1:Y:S01]  /*2220*/  LDCU.64 UR6, c[0x0][0x380] ;  /* 0x00007000ff0677ac */ /* 0x000e620008000a00 */
[----:B------:R-:W0:Y:S06]  /*2230*/  DMUL R2, R22, R2 ;  /* 0x0000000216027228 */ /* 0x000e2c0000000000 */
[----:B------:R-:W0:Y:S01]  /*2240*/  LDC.64 R14, c[0x0][0x3a8] ;  /* 0x0000ea00ff0e7b82 */ /* 0x000e220000000a00 */
[----:B-1----:R-:W-:-:S04]  /*2250*/  LEA R6, P0, R12, UR6, 0x4 ;  /* 0x000000060c067c11 */ /* 0x002fc8000f8020ff */
[----:B------:R-:W-:-:S15]  /*2260*/  LEA.HI.X R7, R12, UR7, R13, 0x4, P0 ;  /* 0x000000070c077c11 */ /* 0x000fde00080f240d */
[----:B------:R-:W-:-:S15]  /*2270*/  NOP ;  /* 0x0000000000007918 */ /* 0x000fde0000000000 */
[----:B------:R-:W-:-:S15]  /*2280*/  NOP ;  /* 0x0000000000007918 */ /* 0x000fde0000000000 */
[----:B------:R-:W-:-:S08]  /*2290*/  NOP ;  /* 0x0000000000007918 */ /* 0x000fd00000000000 */
[----:B------:R-:W1:-:S15]  /*22a0*/  DMUL R4, R22, R4 ;  /* 0x0000000416047228 */ /* 0x000e5e0000000000 */
        /* <DEDUP_REMOVED lines=9> */
[----:B-1----:R0:W1:Y:S02]  /*2340*/  DFMA R4, R4, R14, R16 ;  /* 0x0000000e0404722b */ /* 0x0020640000000010 */
[----:B0-----:R-:W-:Y:S02]  /*2350*/  IMAD.MOV.U32 R16, RZ, RZ, R2 ;  /* 0x000000ffff107224 */ /* 0x001fe400078e0002 */
[----:B------:R-:W-:Y:S02]  /*2360*/  IMAD.MOV.U32 R17, RZ, RZ, R3 ;  /* 0x000000ffff117224 */ /* 0x000fe400078e0003 */
[----:B-1----:R-:W-:Y:S02]  /*2370*/  IMAD.MOV.U32 R18, RZ, RZ, R4 ;  /* 0x000000ffff127224 */ /* 0x002fe400078e0004 */
[----:B------:R-:W-:-:S05]  /*2380*/  IMAD.MOV.U32 R19, RZ, RZ, R5 ;  /* 0x000000ffff137224 */ /* 0x000fca00078e0005 */
[----:B------:R0:W-:Y:S02]  /*2390*/  STG.E.128 desc[UR8][R6.64], R16 ;  /* 0x0000001006007986 */ /* 0x0001e4000c101d08 */
.L_x_67:
[----:B------:R-:W-:Y:S05]  /*23a0*/  BSYNC.RECONVERGENT B0 ;  /* 0x0000000000007941 */ /* 0x000fea0003800200 */
.L_x_66:
[----:B------:R-:W-:-:S04]  /*23b0*/  ISETP.NE.U32.AND P0, PT, R12, UR4, PT ;  /* 0x000000040c007c0c */ /* 0x000fc8000bf05070 */
[----:B------:R-:W-:-:S13]  /*23c0*/  ISETP.NE.AND.EX P0, PT, R13, UR5, PT, P0 ;  /* 0x000000050d007c0c */ /* 0x000fda000bf05300 */
[----:B------:R-:W-:Y:S05]  /*23d0*/  @P0 EXIT ;  /* 0x000000000000094d */ /* 0x000fea0003800000 */
[----:B0----5:R-:W-:Y:S01]  /*23e0*/  IADD3 R6, P0, PT, R10, UR4, RZ ;  /* 0x000000040a067c10 */ /* 0x021fe2000ff1e0ff */
[----:B------:R-:W-:Y:S01]  /*23f0*/  VIADD R3, R8, 0x9e3779b9 ;  /* 0x9e3779b908037836 */ /* 0x000fe20000000000 */
[----:B------:R-:W-:Y:S01]  /*2400*/  UMOV UR4, 0x54442d18 ;  /* 0x54442d1800047882 */ /* 0x000fe20000000000 */
[----:B------:R-:W-:Y:S01]  /*2410*/  IMAD.MOV.U32 R16, RZ, RZ, 0x0 ;  /* 0x00000000ff107424 */ /* 0x000fe200078e00ff */
[----:B------:R-:W-:Y:S01]  /*2420*/  IADD3.X R11, PT, PT, R11, UR5, RZ, P0, !PT ;  /* 0x000000050b0b7c10 */ /* 0x000fe200087fe4ff */
[----:B------:R-:W-:Y:S01]  /*2430*/  IMAD.WIDE.U32 R6, R6, -0x2daee0ad, RZ ;  /* 0xd2511f5306067825 */ /* 0x000fe200078e00ff */
[----:B------:R-:W-:Y:S02]  /*2440*/  UMOV UR5, 0x401921fb ;  /* 0x401921fb00057882 */ /* 0x000fe40000000000 */
[----:B------:R-:W-:Y:S01]  /*2450*/  LOP3.LUT R10, R11, R8, RZ, 0x3c, !PT ;  /* 0x000000080b0a7212 */ /* 0x000fe200078e3cff */
[----:B------:R-:W-:Y:S01]  /*2460*/  IMAD.MOV.U32 R17, RZ, RZ, 0x3df00000 ;  /* 0x3df00000ff117424 */ /* 0x000fe200078e00ff */
[----:B------:R-:W-:Y:S01]  /*2470*/  LOP3.LUT R4, R7, R9, RZ, 0x3c, !PT ;  /* 0x0000000907047212 */ /* 0x000fe200078e3cff */
[----:B------:R-:W-:-:S02]  /*2480*/  VIADD R7, R9, 0x76cf5d0a ;  /* 0x76cf5d0a09077836 */ /* 0x000fc40000000000 */
[----:B------:R-:W-:-:S04]  /*2490*/  IMAD.WIDE.U32 R10, R10, -0x2daee0ad, RZ ;  /* 0xd2511f530a0a7825 */ /* 0x000fc800078e00ff */
[----:B------:R-:W-:-:S05]  /*24a0*/  IMAD.WIDE.U32 R4, R4, -0x326172a9, RZ ;  /* 0xcd9e8d5704047825 */ /* 0x000fca00078e00ff */
[----:B------:R-:W-:Y:S01]  /*24b0*/  LOP3.LUT R2, R5, R3, RZ, 0x3c, !PT ;  /* 0x0000000305027212 */ /* 0x000fe200078e3cff */
[----:B------:R-:W-:-:S04]  /*24c0*/  VIADD R5, R9, 0xbb67ae85 ;  /* 0xbb67ae8509057836 */ /* 0x000fc80000000000 */
[----:B------:R-:W-:Y:S01]  /*24d0*/  IMAD.WIDE.U32 R2, R2, -0x2daee0ad, RZ ;  /* 0xd2511f5302027825 */ /* 0x000fe200078e00ff */
[----:B------:R-:W-:-:S03]  /*24e0*/  LOP3.LUT R11, R5, R6, R11, 0x96, !PT ;  /* 0x00000006050b7212 */ /* 0x000fc600078e960b */
[C---:B------:R-:W-:Y:S01]  /*24f0*/  VIADD R5, R8.reuse, 0xdaa66d2b ;  /* 0xdaa66d2b08057836 */ /* 0x040fe20000000000 */
[----:B------:R-:W-:Y:S01]  /*2500*/  LOP3.LUT R6, R7, R10, R3, 0x96, !PT ;  /* 0x0000000a07067212 */ /* 0x000fe200078e9603 */
[----:B------:R-:W-:Y:S02]  /*2510*/  VIADD R3, R8, 0x3c6ef372 ;  /* 0x3c6ef37208037836 */ /* 0x000fe40000000000 */
[----:B------:R-:W-:-:S04]  /*2520*/  IMAD.WIDE.U32 R10, R11, -0x326172a9, RZ ;  /* 0xcd9e8d570b0a7825 */ /* 0x000fc800078e00ff */
        /* <DEDUP_REMOVED lines=31> */
[C---:B------:R-:W-:Y:S02]  /*2720*/  VIADD R3, R9.reuse, 0x1fd5c5a3 ;  /* 0x1fd5c5a309037836 */ /* 0x040fe40000000000 */
[----:B------:R-:W-:Y:S02]  /*2730*/  VIADD R9, R9, 0x96a522ad ;  /* 0x96a522ad09097836 */ /* 0x000fe40000000000 */
        /* <DEDUP_REMOVED lines=9> */
[----:B0-----:R-:W0:Y:S01]  /*27d0*/  DMUL R12, R12, 2.3283064365386962891e-10 ;  /* 0x3df000000c0c7828 */ /* 0x001e220000000000 */
[----:B------:R-:W-:Y:S01]  /*27e0*/  LOP3.LUT R6, R3, R15, R10, 0x96, !PT ;  /* 0x0000000f03067212 */ /* 0x000fe200078e960a */
[----:B------:R-:W-:-:S04]  /*27f0*/  VIADD R3, R8, 0x8ff34781 ;  /* 0x8ff3478108037836 */ /* 0x000fc80000000000 */
[----:B------:R-:W-:Y:S01]  /*2800*/  IMAD.WIDE.U32 R6, R6, -0x2daee0ad, RZ ;  /* 0xd2511f5306067825 */ /* 0x000fe200078e00ff */
[----:B------:R-:W-:-:S04]  /*2810*/  LOP3.LUT R14, R14, R5, R3, 0x96, !PT ;  /* 0x000000050e0e7212 */ /* 0x000fc800078e9603 */
[----:B------:R-:W-:-:S15]  /*2820*/  LOP3.LUT R7, R2, R9, R7, 0x96, !PT ;  /* 0x0000000902077212 */ /* 0x000fde00078e9607 */
[----:B------:R-:W-:-:S15]  /*2830*/  NOP ;  /* 0x0000000000007918 */ /* 0x000fde0000000000 */
[----:B------:R-:W-:-:S15]  /*2840*/  NOP ;  /* 0x0000000000007918 */ /* 0x000fde0000000000 */
[----:B------:R-:W-:-:S08]  /*2850*/  NOP ;  /* 0x0000000000007918 */ /* 0x000fd00000000000 */
[----:B------:R-:W1:-:S15]  /*2860*/  I2F.F64.U32 R10, R6 ;  /* 0x00000006000a7312 */ /* 0x000e5e0000201800 */
[----:B------:R-:W-:-:S15]  /*2870*/  NOP ;  /* 0x0000000000007918 */ /* 0x000fde0000000000 */
[----:B------:R-:W-:-:S15]  /*2880*/  NOP ;  /* 0x0000000000007918 */ /* 0x000fde0000000000 */
[----:B------:R-:W-:-:S15]  /*2890*/  NOP ;  /* 0x0000000000007918 */ /* 0x000fde0000000000 */
[----:B------:R-:W-:-:S04]  /*28a0*/  NOP ;  /* 0x0000000000007918 */ /* 0x000fc80000000000 */
[----:B-1----:R-:W1:-:S15]  /*28b0*/  DMUL R10, R10, 2.3283064365386962891e-10 ;  /* 0x3df000000a0a7828 */ /* 0x002e5e0000000000 */
        /* <DEDUP_REMOVED lines=14> */
[----:B-1----:R0:W2:-:S15]  /*29a0*/  DFMA R16, R10, R16, 2.710505431213761085e-20 ;  /* 0x3be000000a10742b */ /* 0x00209e0000000010 */
        /* <DEDUP_REMOVED lines=9> */
[----:B--2---:R-:W1:-:S15]  /*2a40*/  DFMA R2, R2, 2.3283064365386962891e-10, R16 ;  /* 0x3df000000202782b */ /* 0x004e5e0000000010 */
        /* <DEDUP_REMOVED lines=62> */
[----:B------:R-:W-:Y:S01]  /*2e30*/  BSSY.RECONVERGENT B0, `(.L_x_76) ;  /* 0x0000004000007945 */ /* 0x000fe20003800200 */
[----:B------:R-:W-:Y:S01]  /*2e40*/  IMAD.MOV.U32 R3, RZ, RZ, R5 ;  /* 0x000000ffff037224 */ /* 0x000fe200078e0005 */
[----:B------:R-:W-:-:S07]  /*2e50*/  MOV R0, 0x2e70 ;  /* 0x00002e7000007802 */ /* 0x000fce0000000f00 */
[----:B------:R-:W-:Y:S05]  /*2e60*/  CALL.REL.NOINC `($_ZN2at6native54_GLOBAL__N__f6d41790_21_PhiloxDistribution_cu_0636f2c124philox_single_key_kernelIdZZZZNS0_20_philox_normal_cuda_ERNS_6TensorERKS3_ddENKUlvE_clEvENKUlvE_clEvENKUlvE_clEvEUlmmE_ZZZNS0_20_philox_normal_cuda_ES4_S6_ddENKS7_clEvENKS8_clEvEUldE_EEvPT_PKmlT0_T1_$__internal_trig_reduction_slowpathd) ;  /* 0x0000003000387944 */ /* 0x000fea0003c00000 */
[----:B------:R-:W-:Y:S05]  /*2e70*/  BSYNC.RECONVERGENT B0 ;  /* 0x0000000000007941 */ /* 0x000fea0003800200 */
.L_x_76:
[----:B------:R-:W-:Y:S02]  /*2e80*/  IMAD.MOV.U32 R0, RZ, RZ, R4 ;  /* 0x000000ffff007224 */ /* 0x000fe400078e0004 */
[----:B------:R-:W-:Y:S02]  /*2e90*/  IMAD.MOV.U32 R2, RZ, RZ, R6 ;  /* 0x000000ffff027224 */ /* 0x000fe400078e0006 */
[----:B------:R-:W-:-:S07]  /*2ea0*/  IMAD.MOV.U32 R3, RZ, RZ, R7 ;  /* 0x000000ffff037224 */ /* 0x000fce00078e0007 */
.L_x_75:
        /* <DEDUP_REMOVED lines=10> */
[----:B------:R-:W-:-:S15]  /*2f50*/  IMAD.MOV.U32 R8, RZ, RZ, R10 ;  /* 0x000000ffff087224 */ /* 0x000fde00078e000a */
[----:B------:R-:W-:-:S15]  /*2f60*/  NOP ;  /* 0x0000000000007918 */ /* 0x000fde0000000000 */
[----:B------:R-:W-:-:S15]  /*2f70*/  NOP ;  /* 0x0000000000007918 */ /* 0x000fde0000000000 */
[----:B------:R-:W-:-:S14]  /*2f80*/  NOP ;  /* 0x0000000000007918 */ /* 0x000fdc0000000000 */
        /* <DEDUP_REMOVED lines=65> */
[----:B------:R-:W-:-:S15]  /*33a0*/  @!P2 IMAD.MOV.U32 R8, RZ, RZ, R10 ;  /* 0x000000ffff08a224 */ /* 0x000fde00078e000a */
[----:B------:R-:W-:-:S15]  /*33b0*/  NOP ;  /* 0x0000000000007918 */ /* 0x000fde0000000000 */
[----:B------:R-:W-:-:S15]  /*33c0*/  NOP ;  /* 0x0000000000007918 */ /* 0x000fde0000000000 */
[----:B------:R-:W-:-:S15]  /*33d0*/  NOP ;  /* 0x0000000000007918 */ /* 0x000fde0000000000 */
[----:B------:R-:W0:-:S15]  /*33e0*/  DFMA R14, R4, R14, -UR4 ;  /* 0x80000004040e7e2b */ /* 0x000e1e000800000e */
[----:B------:R-:W-:-:S15]  /*33f0*/  NOP ;  /* 0x0000000000007918 */ /* 0x000fde0000000000 */
[----:B------:R-:W-:-:S15]  /*3400*/  NOP ;  /* 0x0000000000007918 */ /* 0x000fde0000000000 */
[----:B------:R-:W-:-:S15]  /*3410*/  NOP ;  /* 0x0000000000007918 */ /* 0x000fde0000000000 */
[----:B------:R-:W-:-:S04]  /*3420*/  NOP ;  /* 0x0000000000007918 */ /* 0x000fc80000000000 */
[----:B------:R-:W1:-:S15]  /*3430*/  DFMA R12, R4, R12, -0.5 ;  /* 0xbfe00000040c742b */ /* 0x000e5e000000000c */
        /* <DEDUP_REMOVED lines=9> */
[----:B-1----:R1:W-:Y:S02]  /*34d0*/  DFMA R12, R4, R12, 1 ;  /* 0x3ff00000040c742b */ /* 0x0023e4000000000c */
        /* <DEDUP_REMOVED lines=21> */
[----:B------:R-:W-:Y:S01]  /*3630*/  IMAD.MOV.U32 R10, RZ, RZ, R8 ;  /* 0x000000ffff0a7224 */ /* 0x000fe200078e0008 */
[----:B------:R-:W-:Y:S01]  /*3640*/  LEA.HI R6, R6, R13, RZ, 0xc ;  /* 0x0000000d06067211 */ /* 0x000fe200078f60ff */
[----:B------:R-:W-:Y:S01]  /*3650*/  IMAD.MOV.U32 R16, RZ, RZ, RZ ;  /* 0x000000ffff107224 */ /* 0x000fe200078e00ff */
[----:B------:R-:W-:Y:S01]  /*3660*/  LOP3.LUT R11, R0, 0x3ff00000, RZ, 0xfc, !PT ;  /* 0x3ff00000000b7812 */ /* 0x000fe200078efcff */
[----:B------:R-:W-:Y:S01]  /*3670*/  UMOV UR4, 0x80000000 ;  /* 0x8000000000047882 */ /* 0x000fe20000000000 */
[----:B------:R-:W-:Y:S02]  /*3680*/  UMOV UR5, 0x43300000 ;  /* 0x4330000000057882 */ /* 0x000fe40000000000 */
        /* <DEDUP_REMOVED lines=126> */
[----:B------:R-:W1:Y:S01]  /*3e70*/  DFMA R18, R14, R18, UR4 ;  /* 0x000000040e127e2b */ /* 0x000e620008000012 */
[----:B------:R-:W-:Y:S01]  /*3e80*/  UMOV UR4, 0x3b39803f ;  /* 0x3b39803f00047882 */ /* 0x000fe20000000000 */
[----:B------:R-:W-:-:S15]  /*3e90*/  UMOV UR5, 0x3c7abc9e ;  /* 0x3c7abc9e00057882 */ /* 0x000fde0000000000 */
[----:B------:R-:W-:-:S15]  /*3ea0*/  NOP ;  /* 0x0000000000007918 */ /* 0x000fde0000000000 */
[----:B------:R-:W-:-:S15]  /*3eb0*/  NOP ;  /* 0x0000000000007918 */ /* 0x000fde0000000000 */
[----:B------:R-:W-:-:S15]  /*3ec0*/  NOP ;  /* 0x0000000000007918 */ /* 0x000fde0000000000 */
[----:B------:R-:W-:-:S02]  /*3ed0*/  NOP ;  /* 0x0000000000007918 */ /* 0x000fc40000000000 */
[----:B0-----:R-:W-:-:S15]  /*3ee0*/  DMUL R16, R16, R20 ;  /* 0x0000001410107228 */ /* 0x001fde0000000000 */
[----:B------:R-:W-:-:S15]  /*3ef0*/  NOP ;  /* 0x0000000000007918 */ /* 0x000fde0000000000 */
[----:B------:R-:W-:-:S15]  /*3f00*/  NOP ;  /* 0x0000000000007918 */ /* 0x000fde0000000000 */
[----:B------:R-:W-:-:S15]  /*3f10*/  NOP ;  /* 0x0000000000007918 */ /* 0x000fde0000000000 */
[----:B------:R-:W-:-:S04]  /*3f20*/  NOP ;  /* 0x0000000000007918 */ /* 0x000fc80000000000 */
[----:B-1----:R-:W0:-:S15]  /*3f30*/  DMUL R18, R14, R18 ;  /* 0x000000120e127228 */ /* 0x002e1e0000000000 */
        /* <DEDUP_REMOVED lines=26> */
.L_x_77:
[----:B------:R-:W-:Y:S01]  /*40e0*/  IMAD.MOV.U32 R6, RZ, RZ, 0x0 ;  /* 0x00000000ff067424 */ /* 0x000fe200078e00ff */
[----:B------:R-:W-:Y:S01]  /*40f0*/  LOP3.LUT P0, RZ, R11, 0x7fffffff, RZ, 0xc0, !PT ;  /* 0x7fffffff0bff7812 */ /* 0x000fe2000780c0ff */
[----:B------:R-:W-:-:S06]  /*4100*/  IMAD.MOV.U32 R7, RZ, RZ, 0x7ff00000 ;  /* 0x7ff00000ff077424 */ /* 0x000fcc00078e00ff */
[----:B------:R-:W0:Y:S02]  /*4110*/  DFMA R10, R10, R6, +INF ;  /* 0x7ff000000a0a742b */ /* 0x000e240000000006 */
[----:B0-----:R-:W-:Y:S02]  /*4120*/  FSEL R18, R10, RZ, P0 ;  /* 0x000000ff0a127208 */ /* 0x001fe40000000000 */
[----:B------:R-:W-:-:S07]  /*4130*/  FSEL R19, R11, -QNAN , P0 ;  /* 0xfff000000b137808 */ /* 0x000fce0000000000 */
.L_x_78:
[----:B------:R-:W0:Y:S01]  /*4140*/  DMUL R18, R18, -2 ;  /* 0xc000000012127828 */ /* 0x000e220000000000 */
[----:B------:R-:W1:Y:S01]  /*4150*/  LDCU.64 UR4, c[0x0][0x390] ;  /* 0x00007200ff0477ac */ /* 0x000e620008000a00 */
[----:B0-----:R-:W0:Y:S01]  /*4160*/  MUFU.RSQ64H R9, R19 ;  /* 0x0000001300097308 */ /* 0x001e220000001c00 */
[----:B------:R-:W-:Y:S02]  /*4170*/  VIADD R8, R19, 0xfcb00000 ;  /* 0xfcb0000013087836 */ /* 0x000fe40000000000 */
[----:B------:R-:W-:Y:S02]  /*4180*/  IMAD.MOV.U32 R10, RZ, RZ, 0x0 ;  /* 0x00000000ff0a7424 */ /* 0x000fe400078e00ff */
[----:B------:R-:W-:Y:S01]  /*4190*/  IMAD.MOV.U32 R11, RZ, RZ, 0x3fd80000 ;  /* 0x3fd80000ff0b7424 */ /* 0x000fe200078e00ff */
[----:B------:R-:W-:Y:S01]  /*41a0*/  ISETP.GE.U32.AND P0, PT, R8, 0x7ca00000, PT ;  /* 0x7ca000000800780c */ /* 0x000fe20003f06070 */
[----:B-1----:R-:W-:-:S04]  /*41b0*/  ULEA.HI UR4, UP0, UR5, UR4, URZ, 0x1 ;  /* 0x0000000405047291 */ /* 0x002fc8000f8108ff */
[----:B------:R-:W-:-:S04]  /*41c0*/  UIADD3.X UR5, UPT, UPT, URZ, UR5, URZ, UP0, !UPT ;  /* 0x00000005ff057290 */ /* 0x000fc800087fe4ff */
[----:B------:R-:W-:Y:S02]  /*41d0*/  USHF.R.S64 UR6, UR4, 0x1, UR5 ;  /* 0x0000000104067899 */ /* 0x000fe40008001005 */
[----:B------:R-:W-:Y:S02]  /*41e0*/  USHF.R.S32.HI UR7, URZ, 0x1, UR5 ;  /* 0x00000001ff077899 */ /* 0x000fe40008011405 */
[----:B------:R-:W-:Y:S02]  /*41f0*/  USHF.L.U32 UR10, UR6, 0x1, URZ ;  /* 0x00000001060a7899 */ /* 0x000fe400080006ff */
[----:B------:R-:W-:-:S15]  /*4200*/  USHF.L.U64.HI UR11, UR6, 0x1, UR7 ;  /* 0x00000001060b7899 */ /* 0x000fde0008010207 */
        /* <DEDUP_REMOVED lines=40> */
[----:B------:R-:W-:Y:S01]  /*4490*/  IMAD.MOV.U32 R6, RZ, RZ, R14 ;  /* 0x000000ffff067224 */ /* 0x000fe200078e000e */
[----:B------:R-:W-:Y:S01]  /*44a0*/  MOV R14, 0x44f0 ;  /* 0x000044f0000e7802 */ /* 0x000fe20000000f00 */
[----:B------:R-:W-:Y:S02]  /*44b0*/  IMAD.MOV.U32 R0, RZ, RZ, R12 ;  /* 0x000000ffff007224 */ /* 0x000fe400078e000c */
[----:B------:R-:W-:Y:S02]  /*44c0*/  IMAD.MOV.U32 R20, RZ, RZ, R8 ;  /* 0x000000ffff147224 */ /* 0x000fe400078e0008 */
[----:B------:R-:W-:-:S07]  /*44d0*/  IMAD.MOV.U32 R21, RZ, RZ, R7 ;  /* 0x000000ffff157224 */ /* 0x000fce00078e0007 */
[----:B------:R-:W-:Y:S05]  /*44e0*/  CALL.REL.NOINC `($__internal_5_$__cuda_sm20_dsqrt_rn_f64_mediumpath_v1) ;  /* 0x0000001400547944 */ /* 0x000fea0003c00000 */
[----:B------:R-:W-:Y:S02]  /*44f0*/  IMAD.MOV.U32 R10, RZ, RZ, R22 ;  /* 0x000000ffff0a7224 */ /* 0x000fe400078e0016 */
[----:B------:R-:W-:-:S07]  /*4500*/  IMAD.MOV.U32 R11, RZ, RZ, R23 ;  /* 0x000000ffff0b7224 */ /* 0x000fce00078e0017 */
.L_x_79:
[----:B------:R-:W0:Y:S01]  /*4510*/  LDC.64 R12, c[0x0][0x390] ;  /* 0x0000e400ff0c7b82 */ /* 0x000e220000000a00 */
[----:B------:R-:W-:Y:S01]  /*4520*/  DMUL R4, R10, R4 ;  /* 0x000000040a047228 */ /* 0x000fe20000000000 */
[----:B0-----:R-:W-:-:S04]  /*4530*/  IADD3 R0, P1, PT, R12, -UR10, RZ ;  /* 0x8000000a0c007c10 */ /* 0x001fc8000ff3e0ff */
[----:B------:R-:W-:Y:S02]  /*4540*/  ISETP.GE.U32.AND P0, PT, R0, 0x1, PT ;  /* 0x000000010000780c */ /* 0x000fe40003f06070 */
[----:B------:R-:W-:-:S04]  /*4550*/  IADD3.X R8, PT, PT, R13, ~UR11, RZ, P1, !PT ;  /* 0x8000000b0d087c10 */ /* 0x000fc80008ffe4ff */
[----:B------:R-:W-:-:S15]  /*4560*/  ISETP.GE.AND.EX P0, PT, R8, RZ, PT, P0 ;  /* 0x000000ff0800720c */ /* 0x000fde0003f06300 */
[----:B------:R-:W-:-:S15]  /*4570*/  NOP ;  /* 0x0000000000007918 */ /* 0x000fde0000000000 */
[----:B------:R-:W-:-:S15]  /*4580*/  NOP ;  /* 0x0000000000007918 */ /* 0x000fde0000000000 */
[----:B------:R-:W-:-:S08]  /*4590*/  NOP ;  /* 0x0000000000007918 */ /* 0x000fd00000000000 */
[----:B------:R-:W0:Y:S02]  /*45a0*/  DMUL R6, R10, R2 ;  /* 0x000000020a067228 */ /* 0x000e240000000000 */
[----:B0-----:R0:W-:Y:S01]  /*45b0*/  STL.128 [R1], R4 ;  /* 0x0000000401007387 */ /* 0x0011e20000100c00 */
[----:B------:R-:W-:Y:S05]  /*45c0*/  @!P0 EXIT ;  /* 0x000000000000894d */ /* 0x000fea0003800000 */
[----:B------:R-:W-:Y:S01]  /*45d0*/  IADD3 R3, P0, PT, -R12, UR10, RZ ;  /* 0x0000000a0c037c10 */ /* 0x000fe2000ff1e1ff */
[----:B------:R-:W-:Y:S01]  /*45e0*/  IMAD.MOV.U32 R20, RZ, RZ, RZ ;  /* 0x000000ffff147224 */ /* 0x000fe200078e00ff */
[----:B------:R-:W-:Y:S02]  /*45f0*/  LOP3.LUT R2, R0, 0xf, RZ, 0xc0, !PT ;  /* 0x0000000f00027812 */ /* 0x000fe400078ec0ff */
[----:B------:R-:W-:Y:S02]  /*4600*/  ISETP.GT.U32.AND P1, PT, R3, -0x10, PT ;  /* 0xfffffff00300780c */ /* 0x000fe40003f24070 */
[----:B------:R-:W-:Y:S02]  /*4610*/  IADD3.X R3, PT, PT, ~R13, UR11, RZ, P0, !PT ;  /* 0x0000000b0d037c10 */ /* 0x000fe400087fe5ff */
[----:B------:R-:W-:Y:S02]  /*4620*/  ISETP.NE.U32.AND P0, PT, R2, RZ, PT ;  /* 0x000000ff0200720c */ /* 0x000fe40003f05070 */
[----:B------:R-:W-:Y:S01]  /*4630*/  ISETP.GT.U32.AND.EX P1, PT, R3, -0x1, PT, P1 ;  /* 0xffffffff0300780c */ /* 0x000fe20003f24110 */
[----:B------:R-:W-:Y:S01]  /*4640*/  IMAD.MOV.U32 R3, RZ, RZ, RZ ;  /* 0x000000ffff037224 */ /* 0x000fe200078e00ff */
[----:B------:R-:W-:-:S11]  /*4650*/  ISETP.NE.AND.EX P0, PT, RZ, RZ, PT, P0 ;  /* 0x000000ffff00720c */ /* 0x000fd60003f05300 */
[----:B------:R-:W-:Y:S05]  /*4660*/  @P1 BRA `(.L_x_80) ;  /* 0x0000000400d81947 */ /* 0x000fea0003800000 */
[----:B------:R-:W1:Y:S01]  /*4670*/  LDCU.64 UR4, c[0x0][0x380] ;  /* 0x00007000ff0477ac */ /* 0x000e620008000a00 */
[----:B------:R-:W2:Y:S01]  /*4680*/  LDC.64 R24, c[0x0][0x3a0] ;  /* 0x0000e800ff187b82 */ /* 0x000ea20000000a00 */
[----:B------:R-:W-:Y:S01]  /*4690*/  LOP3.LUT R3, R8, 0x7fffffff, RZ, 0xc0, !PT ;  /* 0x7fffffff08037812 */ /* 0x000fe200078ec0ff */
[----:B------:R-:W-:Y:S01]  /*46a0*/  VIADD R21, R1, 0x40 ;  /* 0x0000004001157836 */ /* 0x000fe20000000000 */
[----:B------:R-:W-:-:S03]  /*46b0*/  LOP3.LUT R20, R0, 0xfffffff0, RZ, 0xc0, !PT ;  /* 0xfffffff000147812 */ /* 0x000fc600078ec0ff */
[----:B------:R-:W-:Y:S02]  /*46c0*/  IMAD.MOV.U32 R22, RZ, RZ, R3 ;  /* 0x000000ffff167224 */ /* 0x000fe400078e0003 */
[----:B------:R-:W3:Y:S01]  /*46d0*/  LDC.64 R26, c[0x0][0x3a8] ;  /* 0x0000ea00ff1a7b82 */ /* 0x000ee20000000a00 */
[----:B------:R-:W-:Y:S01]  /*46e0*/  IMAD.MOV.U32 R23, RZ, RZ, R20 ;  /* 0x000000ffff177224 */ /* 0x000fe200078e0014 */
[----:B-1----:R-:W-:-:S04]  /*46f0*/  ULEA UR4, UP0, UR6, UR4, 0x4 ;  /* 0x0000000406047291 */ /* 0x002fc8000f8020ff */
[----:B------:R-:W-:Y:S02]  /*4700*/  ULEA.HI.X UR5, UR6, UR5, UR7, 0x4, UP0 ;  /* 0x0000000506057291 */ /* 0x000fe400080f2407 */
[----:B------:R-:W-:-:S04]  /*4710*/  UIADD3 UR4, UP0, UPT, UR4, 0x40, URZ ;  /* 0x0000004004047890 */ /* 0x000fc8000ff1e0ff */
[----:B------:R-:W-:Y:S02]  /*4720*/  UIADD3.X UR5, UPT, UPT, URZ, UR5, URZ, UP0, !UPT ;  /* 0x00000005ff057290 */ /* 0x000fe400087fe4ff */
[----:B------:R-:W-:-:S04]  /*4730*/  IMAD.U32 R28, RZ, RZ, UR4 ;  /* 0x00000004ff1c7e24 */ /* 0x000fc8000f8e00ff */
[----:B------:R-:W-:-:S07]  /*4740*/  IMAD.U32 R29, RZ, RZ, UR5 ;  /* 0x00000005ff1d7e24 */ /* 0x000fce000f8e00ff */
.L_x_81:
[----:B------:R-:W2:Y:S04]  /*4750*/  LDL.128 R16, [R21+-0x20] ;  /* 0xffffe00015107983 */ /* 0x000ea80000100c00 */
[----:B------:R-:W4:Y:S04]  /*4760*/  LDL.128 R8, [R21+-0x40] ;  /* 0xffffc00015087983 */ /* 0x000f280000100c00 */
[----:B------:R-:W5:Y:S04]  /*4770*/  LDL.128 R12, [R21+-0x30] ;  /* 0xffffd000150c7983 */ /* 0x000f680000100c00 */
[----:B0-----:R-:W5:Y:S01]  /*4780*/  LDL.128 R4, [R21+-0x10] ;  /* 0xfffff00015047983 */ /* 0x001f620000100c00 */
[----:B--23--:R-:W0:Y:S03]  /*4790*/  DFMA R16, R16, R26, R24 ;  /* 0x0000001a1010722b */ /* 0x00ce260000000018 */
[----:B0-----:R-:W-:-:S15]  /*47a0*/  STG.E.64 desc[UR8][R28.64+-0x20], R16 ;  /* 0xffffe0101c007986 */ /* 0x001fde000c101b08 */
[----:B------:R-:W-:-:S15]  /*47b0*/  NOP ;  /* 0x0000000000007918 */ /* 0x000fde0000000000 */
[----:B------:R-:W-:-:S15]  /*47c0*/  NOP ;  /* 0x0000000000007918 */ /* 0x000fde0000000000 */
[----:B------:R-:W-:-:S15]  /*47d0*/  NOP ;  /* 0x0000000000007918 */ /* 0x000fde0000000000 */
[----:B------:R-:W-:-:S01]  /*47e0*/  NOP ;  /* 0x0000000000007918 */ /* 0x000fc20000000000 */
[----:B----4-:R-:W0:Y:S02]  /*47f0*/  DFMA R8, R8, R26, R24 ;  /* 0x0000001a0808722b */ /* 0x010e240000000018 */
[----:B0-----:R-:W-:-:S15]  /*4800*/  STG.E.64 desc[UR8][R28.64+-0x40], R8 ;  /* 0xffffc0081c007986 */ /* 0x001fde000c101b08 */
[----:B------:R-:W-:-:S15]  /*4810*/  NOP ;  /* 0x0000000000007918 */ /* 0x000fde0000000000 */
[----:B------:R-:W-:-:S15]  /*4820*/  NOP ;  /* 0x0000000000007918 */ /* 0x000fde0000000000 */
[----:B------:R-:W-:-:S15]  /*4830*/  NOP ;  /* 0x0000000000007918 */ /* 0x000fde0000000000 */
[----:B------:R-:W-:-:S02]  /*4840*/  NOP ;  /* 0x0000000000007918 */ /* 0x000fc40000000000 */
[----:B------:R-:W0:Y:S02]  /*4850*/  DFMA R10, R10, R26, R24 ;  /* 0x0000001a0a0a722b */ /* 0x000e240000000018 */
[----:B0-----:R0:W-:Y:S04]  /*4860*/  STG.E.64 desc[UR8][R28.64+-0x38], R10 ;  /* 0xffffc80a1c007986 */ /* 0x0011e8000c101b08 */
[----:B0-----:R-:W2:-:S15]  /*4870*/  LDL.128 R8, [R21] ;  /* 0x0000000015087983 */ /* 0x001e9e0000100c00 */
[----:B------:R-:W-:-:S15]  /*4880*/  NOP ;  /* 0x0000000000007918 */ /* 0x000fde0000000000 */
[----:B------:R-:W-:-:S15]  /*4890*/  NOP ;  /* 0x0000000000007918 */ /* 0x000fde0000000000 */
[----:B------:R-:W-:-:S13]  /*48a0*/  NOP ;  /* 0x0000000000007918 */ /* 0x000fda0000000000 */
[----:B-----5:R-:W0:Y:S02]  /*48b0*/  DFMA R12, R12, R26, R24 ;  /* 0x0000001a0c0c722b */ /* 0x020e240000000018 */
[----:B0-----:R-:W-:-:S15]  /*48c0*/  STG.E.64 desc[UR8][R28.64+-0x30], R12 ;  /* 0xffffd00c1c007986 */ /* 0x001fde000c101b08 */
[----:B------:R-:W-:-:S15]  /*48d0*/  NOP ;  /* 0x0000000000007918 */ /* 0x000fde0000000000 */
[----:B------:R-:W-:-:S15]  /*48e0*/  NOP ;  /* 0x0000000000007918 */ /* 0x000fde0000000000 */
[----:B------:R-:W-:-:S15]  /*48f0*/  NOP ;  /* 0x0000000000007918 */ /* 0x000fde0000000000 */
[----:B------:R-:W-:-:S02]  /*4900*/  NOP ;  /* 0x0000000000007918 */ /* 0x000fc40000000000 */
[----:B------:R-:W0:Y:S02]  /*4910*/  DFMA R14, R14, R26, R24 ;  /* 0x0000001a0e0e722b */ /* 0x000e240000000018 */
[----:B0-----:R0:W-:Y:S04]  /*4920*/  STG.E.64 desc[UR8][R28.64+-0x28], R14 ;  /* 0xffffd80e1c007986 */ /* 0x0011e8000c101b08 */
[----:B0-----:R-:W3:-:S15]  /*4930*/  LDL.128 R12, [R21+0x20] ;  /* 0x00002000150c7983 */ /* 0x001ede0000100c00 */
[----:B------:R-:W-:-:S15]  /*4940*/  NOP ;  /* 0x0000000000007918 */ /* 0x000fde0000000000 */
[----:B------:R-:W-:-:S15]  /*4950*/  NOP ;  /* 0x0000000000007918 */ /* 0x000fde0000000000 */
[----:B------:R-:W-:-:S13]  /*4960*/  NOP ;  /* 0x0000000000007918 */ /* 0x000fda0000000000 */
[----:B------:R-:W0:Y:S02]  /*4970*/  DFMA R18, R18, R26, R24 ;  /* 0x0000001a1212722b */ /* 0x000e240000000018 */
[----:B0-----:R-:W-:-:S15]  /*4980*/  STG.E.64 desc[UR8][R28.64+-0x18], R18 ;  /* 0xffffe8121c007986 */ /* 0x001fde000c101b08 */
[----:B------:R-:W-:-:S15]  /*4990*/  NOP ;  /* 0x0000000000007918 */ /* 0x000fde0000000000 */
[----:B------:R-:W-:-:S15]  /*49a0*/  NOP ;  /* 0x0000000000007918 */ /* 0x000fde0000000000 */
[----:B------:R-:W-:-:S15]  /*49b0*/  NOP ;  /* 0x0000000000007918 */ /* 0x000fde0000000000 */
[----:B------:R-:W-:-:S02]  /*49c0*/  NOP ;  /* 0x0000000000007918 */ /* 0x000fc40000000000 */
[----:B------:R-:W0:Y:S02]  /*49d0*/  DFMA R4, R4, R26, R24 ;  /* 0x0000001a0404722b */ /* 0x000e240000000018 */
[----:B0-----:R0:W-:-:S15]  /*49e0*/  STG.E.64 desc[UR8][R28.64+-0x10], R4 ;  /* 0xfffff0041c007986 */ /* 0x0011de000c101b08 */
[----:B------:R-:W-:-:S15]  /*49f0*/  NOP ;  /* 0x0000000000007918 */ /* 0x000fde0000000000 */
[----:B------:R-:W-:-:S15]  /*4a00*/  NOP ;  /* 0x0000000000007918 */ /* 0x000fde0000000000 */
[----:B------:R-:W-:-:S15]  /*4a10*/  NOP ;  /* 0x0000000000007918 */ /* 0x000fde0000000000 */
[----:B------:R-:W-:-:S02]  /*4a20*/  NOP ;  /* 0x0000000000007918 */ /* 0x000fc40000000000 */
[----:B------:R-:W1:Y:S02]  /*4a30*/  DFMA R16, R6, R26, R24 ;  /* 0x0000001a0610722b */ /* 0x000e640000000018 */
[----:B-1----:R1:W-:Y:S04]  /*4a40*/  STG.E.64 desc[UR8][R28.64+-0x8], R16 ;  /* 0xfffff8101c007986 */ /* 0x0023e8000c101b08 */
[----:B0-----:R-:W4:Y:S04]  /*4a50*/  LDL.128 R4, [R21+0x10] ;  /* 0x0000100015047983 */ /* 0x001f280000100c00 */
[----:B-1----:R0:W5:Y:S01]  /*4a60*/  LDL.128 R16, [R21+0x30] ;  /* 0x0000300015107983 */ /* 0x0021620000100c00 */
[----:B------:R-:W-:-:S04]  /*4a70*/  IADD3 R23, P1, PT, R23, -0x10, RZ ;  /* 0xfffffff017177810 */ /* 0x000fc80007f3e0ff */
[----:B------:R-:W-:Y:S02]  /*4a80*/  IADD3.X R22, PT, PT, R22, -0x1, RZ, P1, !PT ;  /* 0xffffffff16167810 */ /* 0x000fe40000ffe4ff */
[----:B------:R-:W-:-:S04]  /*4a90*/  ISETP.NE.U32.AND P1, PT, R23, RZ, PT ;  /* 0x000000ff1700720c */ /* 0x000fc80003f25070 */
[----:B------:R-:W-:Y:S01]  /*4aa0*/  ISETP.NE.AND.EX P1, PT, R22, RZ, PT, P1 ;  /* 0x000000ff1600720c */ /* 0x000fe20003f25310 */
[----:B0-----:R-:W-:-:S15]  /*4ab0*/  VIADD R21, R21, 0x80 ;  /* 0x0000008015157836 */ /* 0x001fde0000000000 */
[----:B------:R-:W-:-:S15]  /*4ac0*/  NOP ;  /* 0x0000000000007918 */ /* 0x000fde0000000000 */
[----:B------:R-:W-:-:S12]  /*4ad0*/  NOP ;  /* 0x0000000000007918 */ /* 0x000fd80000000000 */
[----:B--2---:R-:W0:Y:S02]  /*4ae0*/  DFMA R8, R8, R26, R24 ;  /* 0x0000001a0808722b */ /* 0x004e240000000018 */
[----:B0-----:R-:W-:-:S15]  /*4af0*/  STG.E.64 desc[UR8][R28.64], R8 ;  /* 0x000000081c007986 */ /* 0x001fde000c101b08 */
[----:B------:R-:W-:-:S15]  /*4b00*/  NOP ;  /* 0x0000000000007918 */ /* 0x000fde0000000000 */
[----:B------:R-:W-:-:S15]  /*4b10*/  NOP ;  /* 0x0000000000007918 */ /* 0x000fde0000000000 */
[----:B------:R-:W-:-:S15]  /*4b20*/  NOP ;  /* 0x0000000000007918 */ /* 0x000fde0000000000 */
[----:B------:R-:W-:-:S02]  /*4b30*/  NOP ;  /* 0x0000000000007918 */ /* 0x000fc40000000000 */
[----:B------:R-:W0:Y:S02]  /*4b40*/  DFMA R10, R10, R26, R24 ;  /* 0x0000001a0a0a722b */ /* 0x000e240000000018 */
[----:B0-----:R-:W-:-:S15]  /*4b50*/  STG.E.64 desc[UR8][R28.64+0x8], R10 ;  /* 0x0000080a1c007986 */ /* 0x001fde000c101b08 */
[----:B------:R-:W-:-:S15]  /*4b60*/  NOP ;  /* 0x0000000000007918 */ /* 0x000fde0000000000 */
[----:B------:R-:W-:-:S15]  /*4b70*/  NOP ;  /* 0x0000000000007918 */ /* 0x000fde0000000000 */
[----:B------:R-:W-:-:S15]  /*4b80*/  NOP ;  /* 0x0000000000007918 */ /* 0x000fde0000000000 */
[----:B------:R-:W-:-:S02]  /*4b90*/  NOP ;  /* 0x0000000000007918 */ /* 0x000fc40000000000 */
[----:B---3--:R-:W0:Y:S02]  /*4ba0*/  DFMA R12, R12, R26, R24 ;  /* 0x0000001a0c0c722b */ /* 0x008e240000000018 */
        /* <DEDUP_REMOVED lines=11> */
[----:B----4-:R-:W0:Y:S02]  /*4c60*/  DFMA R4, R4, R26, R24 ;  /* 0x0000001a0404722b */ /* 0x010e240000000018 */
        /* <DEDUP_REMOVED lines=11> */
[----:B-----5:R-:W0:Y:S02]  /*4d20*/  DFMA R16, R16, R26, R24 ;  /* 0x0000001a1010722b */ /* 0x020e240000000018 */
[----:B0-----:R-:W-:-:S15]  /*4d30*/  STG.E.64 desc[UR8][R28.64+0x30], R16 ;  /* 0x000030101c007986 */ /* 0x001fde000c101b08 */
[----:B------:R-:W-:-:S15]  /*4d40*/  NOP ;  /* 0x0000000000007918 */ /* 0x000fde0000000000 */
[----:B------:R-:W-:-:S15]  /*4d50*/  NOP ;  /* 0x0000000000007918 */ /* 0x000fde0000000000 */
[----:B------:R-:W-:-:S15]  /*4d60*/  NOP ;  /* 0x0000000000007918 */ /* 0x000fde0000000000 */
[----:B------:R-:W-:-:S02]  /*4d70*/  NOP ;  /* 0x0000000000007918 */ /* 0x000fc40000000000 */
[----:B------:R-:W0:Y:S02]  /*4d80*/  DFMA R18, R18, R26, R24 ;  /* 0x0000001a1212722b */ /* 0x000e240000000018 */
[----:B0-----:R0:W-:Y:S02]  /*4d90*/  STG.E.64 desc[UR8][R28.64+0x38], R18 ;  /* 0x000038121c007986 */ /* 0x0011e4000c101b08 */
[----:B0-----:R-:W-:-:S05]  /*4da0*/  IADD3 R28, P2, PT, R28, 0x80, RZ ;  /* 0x000000801c1c7810 */ /* 0x001fca0007f5e0ff */
[----:B------:R-:W-:Y:S01]  /*4db0*/  IMAD.X R29, RZ, RZ, R29, P2 ;  /* 0x000000ffff1d7224 */ /* 0x000fe200010e061d */
[----:B------:R-:W-:Y:S07]  /*4dc0*/  @P1 BRA `(.L_x_81) ;  /* 0xfffffff800601947 */ /* 0x000fee000383ffff */
.L_x_80:
[----:B------:R-:W-:Y:S05]  /*4dd0*/  @!P0 EXIT ;  /* 0x000000000000894d */ /* 0x000fea0003800000 */
[----:B------:R-:W-:Y:S02]  /*4de0*/  ISETP.GE.U32.AND P1, PT, R2, 0x8, PT ;  /* 0x000000080200780c */ /* 0x000fe40003f26070 */
[----:B------:R-:W-:Y:S02]  /*4df0*/  LOP3.LUT R10, R0, 0x7, RZ, 0xc0, !PT ;  /* 0x00000007000a7812 */ /* 0x000fe400078ec0ff */
[----:B------:R-:W-:Y:S02]  /*4e00*/  ISETP.GE.U32.AND.EX P1, PT, RZ, RZ, PT, P1 ;  /* 0x000000ffff00720c */ /* 0x000fe40003f26110 */
[----:B------:R-:W-:-:S04]  /*4e10*/  ISETP.NE.U32.AND P0, PT, R10, RZ, PT ;  /* 0x000000ff0a00720c */ /* 0x000fc80003f05070 */
[----:B------:R-:W-:-:S07]  /*4e20*/  ISETP.NE.AND.EX P0, PT, RZ, RZ, PT, P0 ;  /* 0x000000ffff00720c */ /* 0x000fce0003f05300 */
[----:B------:R-:W-:Y:S06]  /*4e30*/  @!P1 BRA `(.L_x_82) ;  /* 0x0000000400b09947 */ /* 0x000fec0003800000 */
[C---:B------:R-:W-:Y:S01]  /*4e40*/  VIADD R11, R20.reuse, 0x1 ;  /* 0x00000001140b7836 */ /* 0x040fe20000000000 */
[----:B------:R-:W1:Y:S01]  /*4e50*/  LDC.64 R8, c[0x0][0x380] ;  /* 0x0000e000ff087b82 */ /* 0x000e620000000a00 */
[C---:B------:R-:W-:Y:S02]  /*4e60*/  IMAD.U32 R18, R20.reuse, 0x8, R1 ;  /* 0x0000000814127824 */ /* 0x040fe400078e0001 */
[----:B------:R-:W-:Y:S02]  /*4e70*/  IMAD.SHL.U32 R2, R11, 0x8, RZ ;  /* 0x000000080b027824 */ /* 0x000fe400078e00ff */
[----:B------:R-:W-:Y:S02]  /*4e80*/  VIADD R21, R20, 0x2 ;  /* 0x0000000214157836 */ /* 0x000fe40000000000 */
[----:B------:R-:W2:Y:S01]  /*4e90*/  LDL.64 R18, [R18] ;  /* 0x0000000012127983 */ /* 0x000ea20000100a00 */
[----:B------:R-:W-:Y:S01]  /*4ea0*/  LOP3.LUT R2, R2, 0xfffffff8, RZ, 0xc0, !PT ;  /* 0xfffffff802027812 */ /* 0x000fe200078ec0ff */
[----:B0-----:R-:W2:Y:S04]  /*4eb0*/  LDC.64 R6, c[0x0][0x3a0] ;  /* 0x0000e800ff067b82 */ /* 0x001ea80000000a00 */
[----:B------:R-:W-:-:S02]  /*4ec0*/  IMAD.IADD R16, R1, 0x1, R2 ;  /* 0x0000000101107824 */ /* 0x000fc400078e0202 */
[----:B------:R-:W-:Y:S02]  /*4ed0*/  IMAD.SHL.U32 R2, R21, 0x8, RZ ;  /* 0x0000000815027824 */ /* 0x000fe400078e00ff */
[----:B------:R-:W2:Y:S01]  /*4ee0*/  LDC.64 R4, c[0x0][0x3a8] ;  /* 0x0000ea00ff047b82 */ /* 0x000ea20000000a00 */
[----:B------:R0:W3:Y:S02]  /*4ef0*/  LDL.64 R14, [R16] ;  /* 0x00000000100e7983 */ /* 0x0000e40000100a00 */
[----:B------:R-:W-:-:S05]  /*4f00*/  LOP3.LUT R2, R2, 0xfffffff8, RZ, 0xc0, !PT ;  /* 0xfffffff802027812 */ /* 0x000fca00078ec0ff */
[----:B------:R-:W-:-:S05]  /*4f10*/  IMAD.IADD R2, R1, 0x1, R2 ;  /* 0x0000000101027824 */ /* 0x000fca00078e0202 */
[----:B------:R4:W5:Y:S01]  /*4f20*/  LDL.64 R12, [R2] ;  /* 0x00000000020c7983 */ /* 0x0009620000100a00 */
[C---:B0-----:R-:W-:Y:S01]  /*4f30*/  IADD3 R16, P1, PT, R20.reuse, UR10, RZ ;  /* 0x0000000a14107c10 */ /* 0x041fe2000ff3e0ff */
[----:B------:R-:W-:Y:S01]  /*4f40*/  VIADD R24, R20, 0x3 ;  /* 0x0000000314187836 */ /* 0x000fe20000000000 */
[----:B------:R-:W-:Y:S02]  /*4f50*/  IADD3 R11, P2, PT, R11, UR10, RZ ;  /* 0x0000000a0b0b7c10 */ /* 0x000fe4000ff5e0ff */
[----:B------:R-:W-:Y:S01]  /*4f60*/  IADD3.X R3, PT, PT, R3, UR11, RZ, P1, !PT ;  /* 0x0000000b03037c10 */ /* 0x000fe20008ffe4ff */
[----:B------:R-:W-:Y:S01]  /*4f70*/  IMAD.SHL.U32 R28, R24, 0x8, RZ ;  /* 0x00000008181c7824 */ /* 0x000fe200078e00ff */
[----:B-1----:R-:W-:Y:S01]  /*4f80*/  LEA R22, P1, R16, R8, 0x3 ;  /* 0x0000000810167211 */ /* 0x002fe200078218ff */
[----:B----4-:R-:W-:-:S03]  /*4f90*/  IMAD.X R2, RZ, RZ, UR11, P2 ;  /* 0x0000000bff027e24 */ /* 0x010fc600090e06ff */
[-C--:B------:R-:W-:Y:S01]  /*4fa0*/  LEA.HI.X R23, R16, R9.reuse, R3, 0x3, P1 ;  /* 0x0000000910177211 */ /* 0x080fe200008f1c03 */
[----:B------:R-:W-:Y:S01]  /*4fb0*/  VIADD R3, R20, 0x5 ;  /* 0x0000000514037836 */ /* 0x000fe20000000000 */
[----:B------:R-:W-:Y:S02]  /*4fc0*/  LEA R16, P1, R11, R8, 0x3 ;  /* 0x000000080b107211 */ /* 0x000fe400078218ff */
[----:B------:R-:W-:Y:S01]  /*4fd0*/  LOP3.LUT R28, R28, 0xfffffff8, RZ, 0xc0, !PT ;  /* 0xfffffff81c1c7812 */ /* 0x000fe200078ec0ff */
[----:B------:R-:W-:Y:S01]  /*4fe0*/  IMAD.SHL.U32 R27, R3, 0x8, RZ ;  /* 0x00000008031b7824 */ /* 0x000fe200078e00ff */
[----:B------:R-:W-:Y:S01]  /*4ff0*/  LEA.HI.X R17, R11, R9, R2, 0x3, P1 ;  /* 0x000000090b117211 */ /* 0x000fe200008f1c02 */
[C---:B------:R-:W-:Y:S02]  /*5000*/  VIADD R2, R20.reuse, 0x4 ;  /* 0x0000000414027836 */ /* 0x040fe40000000000 */
[----:B------:R-:W-:Y:S02]  /*5010*/  VIADD R11, R20, 0x6 ;  /* 0x00000006140b7836 */ /* 0x000fe40000000000 */
[----:B------:R-:W-:Y:S01]  /*5020*/  IMAD.SHL.U32 R26, R2, 0x8, RZ ;  /* 0x00000008021a7824 */ /* 0x000fe200078e00ff */
[----:B------:R-:W-:Y:S01]  /*5030*/  IADD3 R21, P1, PT, R21, UR10, RZ ;  /* 0x0000000a15157c10 */ /* 0x000fe2000ff3e0ff */
[----:B------:R-:W-:-:S02]  /*5040*/  IMAD.SHL.U32 R25, R11, 0x8, RZ ;  /* 0x000000080b197824 */ /* 0x000fc400078e00ff */
[----:B------:R-:W-:Y:S01]  /*5050*/  IMAD.IADD R28, R1, 0x1, R28 ;  /* 0x00000001011c7824 */ /* 0x000fe200078e021c */
[----:B------:R-:W-:Y:S01]  /*5060*/  LOP3.LUT R26, R26, 0xfffffff8, RZ, 0xc0, !PT ;  /* 0xfffffff81a1a7812 */ /* 0x000fe200078ec0ff */
[----:B--2---:R-:W0:Y:S02]  /*5070*/  DFMA R18, R18, R4, R6 ;  /* 0x000000041212722b */ /* 0x004e240000000006 */
[----:B0-----:R0:W-:Y:S02]  /*5080*/  STG.E.64 desc[UR8][R22.64], R18 ;  /* 0x0000001216007986 */ /* 0x0011e4000c101b08 */
[----:B0-----:R-:W-:Y:S01]  /*5090*/  LOP3.LUT R22, R27, 0xfffffff8, RZ, 0xc0, !PT ;  /* 0xfffffff81b167812 */ /* 0x001fe200078ec0ff */
[----:B------:R-:W-:Y:S01]  /*50a0*/  IMAD.X R27, RZ, RZ, UR11, P1 ;  /* 0x0000000bff1b7e24 */ /* 0x000fe200088e06ff */
[----:B------:R-:W-:Y:S01]  /*50b0*/  LOP3.LUT R18, R25, 0xfffffff8, RZ, 0xc0, !PT ;  /* 0xfffffff819127812 */ /* 0x000fe200078ec0ff */
[----:B------:R-:W-:Y:S01]  /*50c0*/  IMAD.IADD R25, R1, 0x1, R26 ;  /* 0x0000000101197824 */ /* 0x000fe200078e021a */
[----:B------:R-:W-:Y:S01]  /*50d0*/  LEA R26, P1, R21, R8, 0x3 ;  /* 0x00000008151a7211 */ /* 0x000fe200078218ff */
[----:B------:R-:W-:-:S02]  /*50e0*/  IMAD.IADD R19, R1, 0x1, R22 ;  /* 0x0000000101137824 */ /* 0x000fc400078e0216 */
[----:B------:R-:W-:Y:S01]  /*50f0*/  IMAD.IADD R22, R1, 0x1, R18 ;  /* 0x0000000101167824 */ /* 0x000fe200078e0212 */
[----:B------:R-:W-:Y:S01]  /*5100*/  LEA.HI.X R27, R21, R9, R27, 0x3, P1 ;  /* 0x00000009151b7211 */ /* 0x000fe200008f1c1b */
[----:B------:R-:W-:Y:S02]  /*5110*/  VIADD R21, R20, 0x7 ;  /* 0x0000000714157836 */ /* 0x000fe40000000000 */
[----:B------:R-:W2:Y:S04]  /*5120*/  LDL.64 R18, [R19] ;  /* 0x0000000013127983 */ /* 0x000ea80000100a00 */
[----:B------:R-:W4:-:S15]  /*5130*/  LDL.64 R22, [R22] ;  /* 0x0000000016167983 */ /* 0x000f1e0000100a00 */
[----:B------:R-:W-:-:S15]  /*5140*/  NOP ;  /* 0x0000000000007918 */ /* 0x000fde0000000000 */
[----:B------:R-:W-:-:S15]  /*5150*/  NOP ;  /* 0x0000000000007918 */ /* 0x000fde0000000000 */
[----:B---3--:R-:W0:Y:S02]  /*5160*/  DFMA R14, R14, R4, R6 ;  /* 0x000000040e0e722b */ /* 0x008e240000000006 */
[----:B0-----:R0:W-:Y:S04]  /*5170*/  STG.E.64 desc[UR8][R16.64], R14 ;  /* 0x0000000e10007986 */ /* 0x0011e8000c101b08 */
[----:B0-----:R5:W3:Y:S04]  /*5180*/  LDL.64 R14, [R28] ;  /* 0x000000001c0e7983 */ /* 0x001ae80000100a00 */
[----:B------:R0:W4:-:S15]  /*5190*/  LDL.64 R16, [R25] ;  /* 0x0000000019107983 */ /* 0x00011e0000100a00 */
[----:B------:R-:W-:-:S15]  /*51a0*/  NOP ;  /* 0x0000000000007918 */ /* 0x000fde0000000000 */
[----:B------:R-:W-:-:S15]  /*51b0*/  NOP ;  /* 0x0000000000007918 */ /* 0x000fde0000000000 */
[----:B------:R-:W-:-:S09]  /*51c0*/  NOP ;  /* 0x0000000000007918 */ /* 0x000fd20000000000 */
[----:B-----5:R1:W5:Y:S02]  /*51d0*/  DFMA R28, R12, R4, R6 ;  /* 0x000000040c1c722b */ /* 0x0203640000000006 */
[----:B-1----:R-:W-:-:S05]  /*51e0*/  IMAD.SHL.U32 R12, R21, 0x8, RZ ;  /* 0x00000008150c7824 */ /* 0x002fca00078e00ff */
[----:B------:R-:W-:-:S05]  /*51f0*/  LOP3.LUT R12, R12, 0xfffffff8, RZ, 0xc0, !PT ;  /* 0xfffffff80c0c7812 */ /* 0x000fca00078ec0ff */
[----:B------:R-:W-:-:S06]  /*5200*/  IMAD.IADD R12, R1, 0x1, R12 ;  /* 0x00000001010c7824 */ /* 0x000fcc00078e020c */
[----:B------:R-:W4:Y:S01]  /*5210*/  LDL.64 R12, [R12] ;  /* 0x000000000c0c7983 */ /* 0x000f220000100a00 */
[----:B0-----:R-:W-:-:S03]  /*5220*/  IADD3 R25, P1, PT, R24, UR10, RZ ;  /* 0x0000000a18197c10 */ /* 0x001fc6000ff3e0ff */
[----:B-----5:R0:W-:Y:S01]  /*5230*/  STG.E.64 desc[UR8][R26.64], R28 ;  /* 0x0000001c1a007986 */ /* 0x0201e2000c101b08 */
[----:B------:R-:W-:Y:S01]  /*5240*/  IADD3 R3, P2, PT, R3, UR10, RZ ;  /* 0x0000000a03037c10 */ /* 0x000fe2000ff5e0ff */
[----:B0-----:R-:W-:Y:S01]  /*5250*/  IMAD.X R26, RZ, RZ, UR11, P1 ;  /* 0x0000000bff1a7e24 */ /* 0x001fe200088e06ff */
[----:B------:R-:W-:-:S04]  /*5260*/  LEA R24, P1, R25, R8, 0x3 ;  /* 0x0000000819187211 */ /* 0x000fc800078218ff */
[----:B------:R-:W-:Y:S02]  /*5270*/  LEA.HI.X R25, R25, R9, R26, 0x3, P1 ;  /* 0x0000000919197211 */ /* 0x000fe400008f1c1a */
[----:B------:R-:W-:Y:S01]  /*5280*/  IADD3 R2, P1, PT, R2, UR10, RZ ;  /* 0x0000000a02027c10 */ /* 0x000fe2000ff3e0ff */
[----:B------:R-:W-:Y:S01]  /*5290*/  IMAD.X R29, RZ, RZ, UR11, P2 ;  /* 0x0000000bff1d7e24 */ /* 0x000fe200090e06ff */
[----:B------:R-:W-:-:S03]  /*52a0*/  IADD3 R21, P2, PT, R21, UR10, RZ ;  /* 0x0000000a15157c10 */ /* 0x000fc6000ff5e0ff */
[----:B------:R-:W-:Y:S01]  /*52b0*/  IMAD.X R27, RZ, RZ, UR11, P1 ;  /* 0x0000000bff1b7e24 */ /* 0x000fe200088e06ff */
[----:B------:R-:W-:Y:S02]  /*52c0*/  IADD3 R11, P1, PT, R11, UR10, RZ ;  /* 0x0000000a0b0b7c10 */ /* 0x000fe4000ff3e0ff */
[CC--:B------:R-:W-:Y:S02]  /*52d0*/  LEA R26, P3, R2.reuse, R8.reuse, 0x3 ;  /* 0x00000008021a7211 */ /* 0x0c0fe400078618ff */
[CC--:B------:R-:W-:Y:S02]  /*52e0*/  LEA R28, P4, R3.reuse, R8.reuse, 0x3 ;  /* 0x00000008031c7211 */ /* 0x0c0fe400078818ff */
[-C--:B------:R-:W-:Y:S02]  /*52f0*/  LEA.HI.X R27, R2, R9.reuse, R27, 0x3, P3 ;  /* 0x00000009021b7211 */ /* 0x080fe400018f1c1b */
[----:B------:R-:W-:Y:S02]  /*5300*/  LEA.HI.X R29, R3, R9, R29, 0x3, P4 ;  /* 0x00000009031d7211 */ /* 0x000fe400020f1c1d */
[----:B------:R-:W-:-:S02]  /*5310*/  LEA R2, P3, R11, R8, 0x3 ;  /* 0x000000080b027211 */ /* 0x000fc400078618ff */
[----:B------:R-:W-:Y:S01]  /*5320*/  LEA R8, P4, R21, R8, 0x3 ;  /* 0x0000000815087211 */ /* 0x000fe200078818ff */
[----:B------:R-:W-:-:S14]  /*5330*/  VIADD R20, R20, 0x8 ;  /* 0x0000000814147836 */ /* 0x000fdc0000000000 */
[----:B--2---:R-:W-:-:S15]  /*5340*/  DFMA R18, R18, R4, R6 ;  /* 0x000000041212722b */ /* 0x004fde0000000006 */
[----:B------:R-:W-:-:S15]  /*5350*/  NOP ;  /* 0x0000000000007918 */ /* 0x000fde0000000000 */
[----:B------:R-:W-:-:S15]  /*5360*/  NOP ;  /* 0x0000000000007918 */ /* 0x000fde0000000000 */
[----:B------:R-:W-:-:S15]  /*5370*/  NOP ;  /* 0x0000000000007918 */ /* 0x000fde0000000000 */
[----:B------:R-:W-:-:S04]  /*5380*/  NOP ;  /* 0x0000000000007918 */ /* 0x000fc80000000000 */
[----:B---3--:R-:W0:Y:S02]  /*5390*/  DFMA R14, R14, R4, R6 ;  /* 0x000000040e0e722b */ /* 0x008e240000000006 */
[----:B0-----:R0:W-:Y:S02]  /*53a0*/  STG.E.64 desc[UR8][R24.64], R14 ;  /* 0x0000000e18007986 */ /* 0x0011e4000c101b08 */
[----:B0-----:R-:W-:Y:S02]  /*53b0*/  IMAD.X R24, RZ, RZ, UR11, P1 ;  /* 0x0000000bff187e24 */ /* 0x001fe400088e06ff */
[----:B------:R-:W-:-:S03]  /*53c0*/  IMAD.X R14, RZ, RZ, UR11, P2 ;  /* 0x0000000bff0e7e24 */ /* 0x000fc600090e06ff */
[-C--:B------:R-:W-:Y:S02]  /*53d0*/  LEA.HI.X R3, R11, R9.reuse, R24, 0x3, P3 ;  /* 0x000000090b037211 */ /* 0x080fe400018f1c18 */
[----:B------:R-:W-:-:S15]  /*53e0*/  LEA.HI.X R9, R21, R9, R14, 0x3, P4 ;  /* 0x0000000915097211 */ /* 0x000fde00020f1c0e */
[----:B------:R-:W-:-:S15]  /*53f0*/  NOP ;  /* 0x0000000000007918 */ /* 0x000fde0000000000 */
[----:B------:R-:W-:-:S15]  /*5400*/  NOP ;  /* 0x0000000000007918 */ /* 0x000fde0000000000 */
[----:B------:R-:W-:-:S08]  /*5410*/  NOP ;  /* 0x0000000000007918 */ /* 0x000fd00000000000 */
[----:B----4-:R-:W0:Y:S02]  /*5420*/  DFMA R16, R16, R4, R6 ;  /* 0x000000041010722b */ /* 0x010e240000000006 */
[----:B0-----:R-:W-:Y:S04]  /*5430*/  STG.E.64 desc[UR8][R26.64], R16 ;  /* 0x000000101a007986 */ /* 0x001fe8000c101b08 */
[----:B------:R-:W-:-:S15]  /*5440*/  STG.E.64 desc[UR8][R28.64], R18 ;  /* 0x000000121c007986 */ /* 0x000fde000c101b08 */
[----:B------:R-:W-:-:S15]  /*5450*/  NOP ;  /* 0x0000000000007918 */ /* 0x000fde0000000000 */
[----:B------:R-:W-:-:S15]  /*5460*/  NOP ;  /* 0x0000000000007918 */ /* 0x000fde0000000000 */
[----:B------:R-:W-:-:S13]  /*5470*/  NOP ;  /* 0x0000000000007918 */ /* 0x000fda0000000000 */
[----:B------:R-:W0:Y:S02]  /*5480*/  DFMA R22, R22, R4, R6 ;  /* 0x000000041616722b */ /* 0x000e240000000006 */
[----:B0-----:R0:W-:Y:S02]  /*5490*/  STG.E.64 desc[UR8][R2.64], R22 ;  /* 0x0000001602007986 */ /* 0x0011e4000c101b08 */
[----:B0-----:R-:W-:-:S15]  /*54a0*/  IMAD.MOV.U32 R3, RZ, RZ, RZ ;  /* 0x000000ffff037224 */ /* 0x001fde00078e00ff */
[----:B------:R-:W-:-:S15]  /*54b0*/  NOP ;  /* 0x0000000000007918 */ /* 0x000fde0000000000 */
[----:B------:R-:W-:-:S15]  /*54c0*/  NOP ;  /* 0x0000000000007918 */ /* 0x000fde0000000000 */
[----:B------:R-:W-:-:S15]  /*54d0*/  NOP ;  /* 0x0000000000007918 */ /* 0x000fde0000000000 */
[----:B------:R-:W0:Y:S02]  /*54e0*/  DFMA R12, R12, R4, R6 ;  /* 0x000000040c0c722b */ /* 0x000e240000000006 */
[----:B0-----:R1:W-:Y:S02]  /*54f0*/  STG.E.64 desc[UR8][R8.64], R12 ;  /* 0x0000000c08007986 */ /* 0x0013e4000c101b08 */
.L_x_82:
[----:B------:R-:W-:Y:S05]  /*5500*/  @!P0 EXIT ;  /* 0x000000000000894d */ /* 0x000fea0003800000 */
[----:B0-----:R-:W0:Y:S01]  /*5510*/  LDC.64 R4, c[0x0][0x3a0] ;  /* 0x0000e800ff047b82 */ /* 0x001e220000000a00 */
[----:B------:R-:W-:Y:S02]  /*5520*/  ISETP.GE.U32.AND P0, PT, R10, 0x4, PT ;  /* 0x000000040a00780c */ /* 0x000fe40003f06070 */
[----:B------:R-:W-:Y:S02]  /*5530*/  LOP3.LUT R0, R0, 0x3, RZ, 0xc0, !PT ;  /* 0x0000000300007812 */ /* 0x000fe400078ec0ff */
[----:B------:R-:W-:-:S03]  /*5540*/  ISETP.GE.U32.AND.EX P0, PT, RZ, RZ, PT, P0 ;  /* 0x000000ffff00720c */ /* 0x000fc60003f06100 */
[----:B------:R-:W2:Y:S08]  /*5550*/  LDC.64 R6, c[0x0][0x3a8] ;  /* 0x0000ea00ff067b82 */ /* 0x000eb00000000a00 */
[----:B-1----:R-:W1:Y:S02]  /*5560*/  LDC.64 R8, c[0x0][0x380] ;  /* 0x0000e000ff087b82 */ /* 0x002e640000000a00 */
[----:B------:R-:W-:Y:S05]  /*5570*/  @!P0 BRA `(.L_x_83) ;  /* 0x0000000000e08947 */ /* 0x000fea0003800000 */
[C---:B------:R-:W-:Y:S01]  /*5580*/  VIADD R21, R20.reuse, 0x1 ;  /* 0x0000000114157836 */ /* 0x040fe20000000000 */
[----:B------:R-:W3:Y:S01]  /*5590*/  LDC.64 R14, c[0x0][0x380] ;  /* 0x0000e000ff0e7b82 */ /* 0x000ee20000000a00 */
[C---:B------:R-:W-:Y:S02]  /*55a0*/  VIADD R28, R20.reuse, 0x2 ;  /* 0x00000002141c7836 */ /* 0x040fe40000000000 */
[----:B------:R-:W-:Y:S02]  /*55b0*/  IMAD.SHL.U32 R2, R21, 0x8, RZ ;  /* 0x0000000815027824 */ /* 0x000fe400078e00ff */
[----:B------:R-:W-:Y:S02]  /*55c0*/  IMAD.U32 R18, R20, 0x8, R1 ;  /* 0x0000000814127824 */ /* 0x000fe400078e0001 */
[----:B------:R-:W-:Y:S01]  /*55d0*/  IMAD.SHL.U32 R10, R28, 0x8, RZ ;  /* 0x000000081c0a7824 */ /* 0x000fe200078e00ff */
[----:B------:R-:W-:Y:S01]  /*55e0*/  LOP3.LUT R2, R2, 0xfffffff8, RZ, 0xc0, !PT ;  /* 0xfffffff802027812 */ /* 0x000fe200078ec0ff */
[----:B------:R-:W4:Y:S02]  /*55f0*/  LDC.64 R26, c[0x0][0x3a8] ;  /* 0x0000ea00ff1a7b82 */ /* 0x000f240000000a00 */
[----:B------:R-:W4:Y:S01]  /*5600*/  LDL.64 R18, [R18] ;  /* 0x0000000012127983 */ /* 0x000f220000100a00 */
[----:B------:R-:W-:Y:S01]  /*5610*/  LOP3.LUT R10, R10, 0xfffffff8, RZ, 0xc0, !PT ;  /* 0xfffffff80a0a7812 */ /* 0x000fe200078ec0ff */
[----:B------:R-:W-:-:S02]  /*5620*/  IMAD.IADD R16, R1, 0x1, R2 ;  /* 0x0000000101107824 */ /* 0x000fc400078e0202 */
[----:B------:R-:W-:Y:S02]  /*5630*/  VIADD R2, R20, 0x3 ;  /* 0x0000000314027836 */ /* 0x000fe40000000000 */
[C---:B------:R-:W-:Y:S02]  /*5640*/  IMAD.IADD R12, R1.reuse, 0x1, R10 ;  /* 0x00000001010c7824 */ /* 0x040fe400078e020a */
[----:B------:R-:W-:Y:S01]  /*5650*/  IMAD.SHL.U32 R10, R2, 0x8, RZ ;  /* 0x00000008020a7824 */ /* 0x000fe200078e00ff */
[----:B------:R-:W5:Y:S04]  /*5660*/  LDL.64 R16, [R16] ;  /* 0x0000000010107983 */ /* 0x000f680000100a00 */
[----:B------:R-:W-:Y:S01]  /*5670*/  LOP3.LUT R10, R10, 0xfffffff8, RZ, 0xc0, !PT ;  /* 0xfffffff80a0a7812 */ /* 0x000fe200078ec0ff */
[----:B------:R-:W2:Y:S04]  /*5680*/  LDL.64 R12, [R12] ;  /* 0x000000000c0c7983 */ /* 0x000ea80000100a00 */
[----:B------:R-:W-:-:S06]  /*5690*/  IMAD.IADD R10, R1, 0x1, R10 ;  /* 0x00000001010a7824 */ /* 0x000fcc00078e020a */
[----:B------:R-:W2:Y:S01]  /*56a0*/  LDL.64 R10, [R10] ;  /* 0x000000000a0a7983 */ /* 0x000ea20000100a00 */
[----:B------:R-:W-:-:S04]  /*56b0*/  IADD3 R23, P0, PT, R20, UR10, RZ ;  /* 0x0000000a14177c10 */ /* 0x000fc8000ff1e0ff */
[----:B------:R-:W-:Y:S02]  /*56c0*/  IADD3.X R24, PT, PT, R3, UR11, RZ, P0, !PT ;  /* 0x0000000b03187c10 */ /* 0x000fe400087fe4ff */
[----:B---3--:R-:W-:-:S04]  /*56d0*/  LEA R22, P0, R23, R14, 0x3 ;  /* 0x0000000e17167211 */ /* 0x008fc800078018ff */
[----:B------:R-:W-:Y:S02]  /*56e0*/  LEA.HI.X R23, R23, R15, R24, 0x3, P0 ;  /* 0x0000000f17177211 */ /* 0x000fe400000f1c18 */
[----:B------:R-:W4:Y:S01]  /*56f0*/  LDC.64 R24, c[0x0][0x3a0] ;  /* 0x0000e800ff187b82 */ /* 0x000f220000000a00 */
[----:B------:R-:W-:Y:S02]  /*5700*/  IADD3 R21, P0, PT, R21, UR10, RZ ;  /* 0x0000000a15157c10 */ /* 0x000fe4000ff1e0ff */
[----:B------:R-:W-:-:S03]  /*5710*/  IADD3 R3, P1, PT, R28, UR10, RZ ;  /* 0x0000000a1c037c10 */ /* 0x000fc6000ff3e0ff */
[----:B------:R-:W-:Y:S01]  /*5720*/  IMAD.X R29, RZ, RZ, UR11, P0 ;  /* 0x0000000bff1d7e24 */ /* 0x000fe200080e06ff */
[----:B------:R-:W-:Y:S01]  /*5730*/  IADD3 R2, P2, PT, R2, UR10, RZ ;  /* 0x0000000a02027c10 */ /* 0x000fe2000ff5e0ff */
[----:B------:R-:W-:Y:S01]  /*5740*/  VIADD R20, R20, 0x4 ;  /* 0x0000000414147836 */ /* 0x000fe20000000000 */
[----:B----4-:R-:W3:Y:S02]  /*5750*/  DFMA R18, R18, R26, R24 ;  /* 0x0000001a1212722b */ /* 0x010ee40000000018 */
[----:B---3--:R3:W-:Y:S02]  /*5760*/  STG.E.64 desc[UR8][R22.64], R18 ;  /* 0x0000001216007986 */ /* 0x0087e4000c101b08 */
[----:B---3--:R-:W-:-:S04]  /*5770*/  LEA R18, P0, R21, R14, 0x3 ;  /* 0x0000000e15127211 */ /* 0x008fc800078018ff */
[----:B------:R-:W-:Y:S01]  /*5780*/  LEA.HI.X R19, R21, R15, R29, 0x3, P0 ;  /* 0x0000000f15137211 */ /* 0x000fe200000f1c1d */
[----:B------:R-:W-:Y:S01]  /*5790*/  IMAD.X R21, RZ, RZ, UR11, P1 ;  /* 0x0000000bff157e24 */ /* 0x000fe200088e06ff */
[----:B------:R-:W-:-:S04]  /*57a0*/  LEA R28, P0, R3, R14, 0x3 ;  /* 0x0000000e031c7211 */ /* 0x000fc800078018ff */
[----:B------:R-:W-:Y:S01]  /*57b0*/  LEA.HI.X R29, R3, R15, R21, 0x3, P0 ;  /* 0x0000000f031d7211 */ /* 0x000fe200000f1c15 */
[----:B------:R-:W-:Y:S01]  /*57c0*/  IMAD.X R3, RZ, RZ, UR11, P2 ;  /* 0x0000000bff037e24 */ /* 0x000fe200090e06ff */
[----:B------:R-:W-:-:S04]  /*57d0*/  LEA R14, P0, R2, R14, 0x3 ;  /* 0x0000000e020e7211 */ /* 0x000fc800078018ff */
[----:B------:R-:W-:Y:S01]  /*57e0*/  LEA.HI.X R15, R2, R15, R3, 0x3, P0 ;  /* 0x0000000f020f7211 */ /* 0x000fe200000f1c03 */
[----:B------:R-:W-:-:S15]  /*57f0*/  IMAD.MOV.U32 R3, RZ, RZ, RZ ;  /* 0x000000ffff037224 */ /* 0x000fde00078e00ff */
[----:B------:R-:W-:-:S15]  /*5800*/  NOP ;  /* 0x0000000000007918 */ /* 0x000fde0000000000 */
[----:B------:R-:W-:-:S13]  /*5810*/  NOP ;  /* 0x0000000000007918 */ /* 0x000fda0000000000 */
[----:B-----5:R-:W3:Y:S02]  /*5820*/  DFMA R16, R16, R26, R24 ;  /* 0x0000001a1010722b */ /* 0x020ee40000000018 */
[----:B---3--:R3:W-:-:S15]  /*5830*/  STG.E.64 desc[UR8][R18.64], R16 ;  /* 0x0000001012007986 */ /* 0x0087de000c101b08 */
[----:B------:R-:W-:-:S15]  /*5840*/  NOP ;  /* 0x0000000000007918 */ /* 0x000fde0000000000 */
[----:B------:R-:W-:-:S15]  /*5850*/  NOP ;  /* 0x0000000000007918 */ /* 0x000fde0000000000 */
[----:B------:R-:W-:-:S15]  /*5860*/  NOP ;  /* 0x0000000000007918 */ /* 0x000fde0000000000 */
[----:B------:R-:W-:-:S02]  /*5870*/  NOP ;  /* 0x0000000000007918 */ /* 0x000fc40000000000 */
[----:B--2---:R-:W2:Y:S02]  /*5880*/  DFMA R12, R12, R26, R24 ;  /* 0x0000001a0c0c722b */ /* 0x004ea40000000018 */
[----:B--2---:R3:W-:-:S15]  /*5890*/  STG.E.64 desc[UR8][R28.64], R12 ;  /* 0x0000000c1c007986 */ /* 0x0047de000c101b08 */
[----:B------:R-:W-:-:S15]  /*58a0*/  NOP ;  /* 0x0000000000007918 */ /* 0x000fde0000000000 */
[----:B------:R-:W-:-:S15]  /*58b0*/  NOP ;  /* 0x0000000000007918 */ /* 0x000fde0000000000 */
[----:B------:R-:W-:-:S15]  /*58c0*/  NOP ;  /* 0x0000000000007918 */ /* 0x000fde0000000000 */
[----:B------:R-:W-:-:S02]  /*58d0*/  NOP ;  /* 0x0000000000007918 */ /* 0x000fc40000000000 */
[----:B------:R-:W2:Y:S02]  /*58e0*/  DFMA R10, R10, R26, R24 ;  /* 0x0000001a0a0a722b */ /* 0x000ea40000000018 */
[----:B--2---:R3:W-:Y:S02]  /*58f0*/  STG.E.64 desc[UR8][R14.64], R10 ;  /* 0x0000000a0e007986 */ /* 0x0047e4000c101b08 */
.L_x_83:
[----:B---3--:R-:W-:Y:S01]  /*5900*/  IMAD.MOV.U32 R15, RZ, RZ, RZ ;  /* 0x000000ffff0f7224 */ /* 0x008fe200078e00ff */
[----:B------:R-:W-:-:S04]  /*5910*/  ISETP.NE.U32.AND P0, PT, R0, RZ, PT ;  /* 0x000000ff0000720c */ /* 0x000fc80003f05070 */
[----:B------:R-:W-:-:S13]  /*5920*/  ISETP.NE.AND.EX P0, PT, R15, RZ, PT, P0 ;  /* 0x000000ff0f00720c */ /* 0x000fda0003f05300 */
[----:B------:R-:W-:Y:S05]  /*5930*/  @!P0 EXIT ;  /* 0x000000000000894d */ /* 0x000fea0003800000 */
.L_x_84:
[----:B------:R-:W-:-:S05]  /*5940*/  IMAD.U32 R14, R20, 0x8, R1 ;  /* 0x00000008140e7824 */ /* 0x000fca00078e0001 */
[----:B---3--:R-:W0:Y:S01]  /*5950*/  LDL.64 R10, [R14] ;  /* 0x000000000e0a7983 */ /* 0x008e220000100a00 */
[C---:B------:R-:W-:Y:S01]  /*5960*/  IADD3 R2, P0, PT, R20.reuse, UR10, RZ ;  /* 0x0000000a14027c10 */ /* 0x040fe2000ff1e0ff */
[----:B------:R-:W-:-:S03]  /*5970*/  VIADD R20, R20, 0x1 ;  /* 0x0000000114147836 */ /* 0x000fc60000000000 */
[----:B------:R-:W-:Y:S02]  /*5980*/  IADD3.X R3, PT, PT, R3, UR11, RZ, P0, !PT ;  /* 0x0000000b03037c10 */ /* 0x000fe400087fe4ff */
[----:B-1----:R-:W-:-:S04]  /*5990*/  LEA R12, P0, R2, R8, 0x3 ;  /* 0x00000008020c7211 */ /* 0x002fc800078018ff */
[----:B------:R-:W-:Y:S01]  /*59a0*/  LEA.HI.X R13, R2, R9, R3, 0x3, P0 ;  /* 0x00000009020d7211 */ /* 0x000fe200000f1c03 */
[----:B------:R-:W-:Y:S01]  /*59b0*/  IMAD.MOV.U32 R3, RZ, RZ, RZ ;  /* 0x000000ffff037224 */ /* 0x000fe200078e00ff */
[----:B------:R-:W-:-:S04]  /*59c0*/  IADD3 R0, P0, PT, R0, -0x1, RZ ;  /* 0xffffffff00007810 */ /* 0x000fc80007f1e0ff */
[----:B------:R-:W-:Y:S02]  /*59d0*/  IADD3.X R15, PT, PT, R15, -0x1, RZ, P0, !PT ;  /* 0xffffffff0f0f7810 */ /* 0x000fe400007fe4ff */
[----:B------:R-:W-:-:S04]  /*59e0*/  ISETP.NE.U32.AND P0, PT, R0, RZ, PT ;  /* 0x000000ff0000720c */ /* 0x000fc80003f05070 */
[----:B------:R-:W-:Y:S01]  /*59f0*/  ISETP.NE.AND.EX P0, PT, R15, RZ, PT, P0 ;  /* 0x000000ff0f00720c */ /* 0x000fe20003f05300 */
[----:B0-2---:R-:W0:Y:S02]  /*5a00*/  DFMA R10, R10, R6, R4 ;  /* 0x000000060a0a722b */ /* 0x005e240000000004 */
[----:B0-----:R3:W-:Y:S10]  /*5a10*/  STG.E.64 desc[UR8][R12.64], R10 ;  /* 0x0000000a0c007986 */ /* 0x0017f4000c101b08 */
[----:B------:R-:W-:Y:S05]  /*5a20*/  @P0 BRA `(.L_x_84) ;  /* 0xfffffffc00c40947 */ /* 0x000fea000383ffff */
[----:B------:R-:W-:Y:S05]  /*5a30*/  EXIT ;  /* 0x000000000000794d */ /* 0x000fea0003800000 */
        .weak           $__internal_5_$__cuda_sm20_dsqrt_rn_f64_mediumpath_v1
        .type           $__internal_5_$__cuda_sm20_dsqrt_rn_f64_mediumpath_v1,@function
        .size           $__internal_5_$__cuda_sm20_dsqrt_rn_f64_mediumpath_v1,($_ZN2at6native54_GLOBAL__N__f6d41790_21_PhiloxDistribution_cu_0636f2c124philox_single_key_kernelIdZZZZNS0_20_philox_normal_cuda_ERNS_6TensorERKS3_ddENKUlvE_clEvENKUlvE_clEvENKUlvE_clEvEUlmmE_ZZZNS0_20_philox_normal_cuda_ES4_S6_ddENKS7_clEvENKS8_clEvEUldE_EEvPT_PKmlT0_T1_$__internal_trig_reduction_slowpathd - $__internal_5_$__cuda_sm20_dsqrt_rn_f64_mediumpath_v1)
$__internal_5_$__cuda_sm20_dsqrt_rn_f64_mediumpath_v1:
[----:B------:R-:W-:Y:S01]  /*5a40*/  ISETP.GE.U32.AND P0, PT, R20, -0x3400000, PT ;  /* 0xfcc000001400780c */ /* 0x000fe20003f06070 */
[----:B------:R-:W-:Y:S01]  /*5a50*/  BSSY.RECONVERGENT B2, `(.L_x_85) ;  /* 0x000004b000027945 */ /* 0x000fe20003800200 */
[----:B------:R-:W-:Y:S02]  /*5a60*/  IMAD.MOV.U32 R7, RZ, RZ, R15 ;  /* 0x000000ffff077224 */ /* 0x000fe400078e000f */
        /* <DEDUP_REMOVED lines=17> */
.L_x_86:
        /* <DEDUP_REMOVED lines=9> */
[----:B------:R-:W-:Y:S01]  /*5c10*/  IMAD.MOV.U32 R6, RZ, RZ, RZ ;  /* 0x000000ffff067224 */ /* 0x000fe200078e00ff */
        /* <DEDUP_REMOVED lines=43> */
[----:B0-----:R-:W-:Y:S01]  /*5ed0*/  VIADD R7, R7, 0xfcb00000 ;  /* 0xfcb0000007077836 */ /* 0x001fe20000000000 */
[----:B------:R-:W-:Y:S06]  /*5ee0*/  BRA `(.L_x_87) ;  /* 0x0000000000047947 */ /* 0x000fec0003800000 */
.L_x_88:
[----:B------:R0:W1:Y:S02]  /*5ef0*/  DADD R6, R18, R18 ;  /* 0x0000000012067229 */ /* 0x0000640000000012 */
.L_x_87:
[----:B------:R-:W-:Y:S05]  /*5f00*/  BSYNC.RECONVERGENT B2 ;  /* 0x0000000000027941 */ /* 0x000fea0003800200 */
.L_x_85:
[----:B------:R-:W-:Y:S02]  /*5f10*/  IMAD.MOV.U32 R15, RZ, RZ, 0x0 ;  /* 0x00000000ff0f7424 */ /* 0x000fe400078e00ff */
[----:B-1----:R-:W-:Y:S02]  /*5f20*/  IMAD.MOV.U32 R22, RZ, RZ, R6 ;  /* 0x000000ffff167224 */ /* 0x002fe400078e0006 */
[----:B------:R-:W-:Y:S01]  /*5f30*/  IMAD.MOV.U32 R23, RZ, RZ, R7 ;  /* 0x000000ffff177224 */ /* 0x000fe200078e0007 */
[----:B0-----:R-:W-:Y:S06]  /*5f40*/  RET.REL.NODEC R14 `(_ZN2at6native54_GLOBAL__N__f6d41790_21_PhiloxDistribution_cu_0636f2c124philox_single_key_kernelIdZZZZNS0_20_philox_normal_cuda_ERNS_6TensorERKS3_ddENKUlvE_clEvENKUlvE_clEvENKUlvE_clEvEUlmmE_ZZZNS0_20_philox_normal_cuda_ES4_S6_ddENKS7_clEvENKS8_clEvEUldE_EEvPT_PKmlT0_T1_) ;  /* 0xffffffa00e2c7950 */ /* 0x001fec0003c3ffff */
        .type           $_ZN2at6native54_GLOBAL__N__f6d41790_21_PhiloxDistribution_cu_0636f2c124philox_single_key_kernelIdZZZZNS0_20_philox_normal_cuda_ERNS_6TensorERKS3_ddENKUlvE_clEvENKUlvE_clEvENKUlvE_clEvEUlmmE_ZZZNS0_20_philox_normal_cuda_ES4_S6_ddENKS7_clEvENKS8_clEvEUldE_EEvPT_PKmlT0_T1_$__internal_trig_reduction_slowpathd,@function
        .size           $_ZN2at6native54_GLOBAL__N__f6d41790_21_PhiloxDistribution_cu_0636f2c124philox_single_key_kernelIdZZZZNS0_20_philox_normal_cuda_ERNS_6TensorERKS3_ddENKUlvE_clEvENKUlvE_clEvENKUlvE_clEvEUlmmE_ZZZNS0_20_philox_normal_cuda_ES4_S6_ddENKS7_clEvENKS8_clEvEUldE_EEvPT_PKmlT0_T1_$__internal_trig_reduction_slowpathd,(.L_x_162 - $_ZN2at6native54_GLOBAL__N__f6d41790_21_PhiloxDistribution_cu_0636f2c124philox_single_key_kernelIdZZZZNS0_20_philox_normal_cuda_ERNS_6TensorERKS3_ddENKUlvE_clEvENKUlvE_clEvENKUlvE_clEvEUlmmE_ZZZNS0_20_philox_normal_cuda_ES4_S6_ddENKS7_clEvENKS8_clEvEUldE_EEvPT_PKmlT0_T1_$__internal_trig_reduction_slowpathd)
$_ZN2at6native54_GLOBAL__N__f6d41790_21_PhiloxDistribution_cu_0636f2c124philox_single_key_kernelIdZZZZNS0_20_philox_normal_cuda_ERNS_6TensorERKS3_ddENKUlvE_clEvENKUlvE_clEvENKUlvE_clEvEUlmmE_ZZZNS0_20_philox_normal_cuda_ES4_S6_ddENKS7_clEvENKS8_clEvEUldE_EEvPT_PKmlT0_T1_$__internal_trig_reduction_slowpathd:
[----:B------:R-:W-:Y:S01]  /*5f50*/  SHF.R.U32.HI R2, RZ, 0x14, R3 ;  /* 0x00000014ff027819 */ /* 0x000fe20000011603 */
[----:B------:R-:W-:Y:S02]  /*5f60*/  IMAD.MOV.U32 R6, RZ, RZ, R4 ;  /* 0x000000ffff067224 */ /* 0x000fe400078e0004 */
[----:B------:R-:W-:Y:S01]  /*5f70*/  IMAD.MOV.U32 R4, RZ, RZ, RZ ;  /* 0x000000ffff047224 */ /* 0x000fe200078e00ff */
[----:B------:R-:W-:-:S04]  /*5f80*/  LOP3.LUT R5, R2, 0x7ff, RZ, 0xc0, !PT ;  /* 0x000007ff02057812 */ /* 0x000fc800078ec0ff */
[----:B------:R-:W-:-:S13]  /*5f90*/  ISETP.NE.AND P0, PT, R5, 0x7ff, PT ;  /* 0x000007ff0500780c */ /* 0x000fda0003f05270 */
[----:B------:R-:W-:Y:S05]  /*5fa0*/  @!P0 BRA `(.L_x_89) ;  /* 0x00000008006c8947 */ /* 0x000fea0003800000 */
[----:B------:R-:W-:Y:S01]  /*5fb0*/  VIADD R4, R5, 0xfffffc00 ;  /* 0xfffffc0005047836 */ /* 0x000fe20000000000 */
[----:B------:R-:W-:Y:S01]  /*5fc0*/  BSSY.RECONVERGENT B2, `(.L_x_90) ;  /* 0x0000035000027945 */ /* 0x000fe20003800200 */
[----:B------:R-:W-:-:S03]  /*5fd0*/  CS2R R18, SRZ ;  /* 0x0000000000127805 */ /* 0x000fc6000001ff00 */
[----:B------:R-:W-:Y:S02]  /*5fe0*/  SHF.R.U32.HI R5, RZ, 0x6, R4 ;  /* 0x00000006ff057819 */ /* 0x000fe40000011604 */
[----:B------:R-:W-:Y:S02]  /*5ff0*/  ISETP.GE.U32.AND P0, PT, R4, 0x80, PT ;  /* 0x000000800400780c */ /* 0x000fe40003f06070 */
[C---:B------:R-:W-:Y:S02]  /*6000*/  IADD3 R4, PT, PT, -R5.reuse, 0x13, RZ ;  /* 0x0000001305047810 */ /* 0x040fe40007ffe1ff */
[----:B------:R-:W-:Y:S02]  /*6010*/  IADD3 R7, PT, PT, -R5, 0xf, RZ ;  /* 0x0000000f05077810 */ /* 0x000fe40007ffe1ff */
[----:B------:R-:W-:Y:S01]  /*6020*/  SEL R20, R4, 0x12, P0 ;  /* 0x0000001204147807 */ /* 0x000fe20000000000 */
[----:B------:R-:W-:-:S03]  /*6030*/  VIADD R4, R1, 0x10 ;  /* 0x0000001001047836 */ /* 0x000fc60000000000 */
[----:B------:R-:W-:-:S13]  /*6040*/  ISETP.GE.AND P0, PT, R7, R20, PT ;  /* 0x000000140700720c */ /* 0x000fda0003f06270 */
[----:B------:R-:W-:Y:S05]  /*6050*/  @P0 BRA `(.L_x_91) ;  /* 0x0000000000ac0947 */ /* 0x000fea0003800000 */
[----:B------:R-:W0:Y:S01]  /*6060*/  LDC.64 R16, c[0x0][0x358] ;  /* 0x0000d600ff107b82 */ /* 0x000e220000000a00 */
[C---:B------:R-:W-:Y:S01]  /*6070*/  SHF.L.U64.HI R25, R6.reuse, 0xb, R3 ;  /* 0x0000000b06197819 */ /* 0x040fe20000010203 */
[----:B------:R-:W-:Y:S01]  /*6080*/  BSSY.RECONVERGENT B3, `(.L_x_92) ;  /* 0x0000022000037945 */ /* 0x000fe20003800200 */
[----:B------:R-:W-:Y:S01]  /*6090*/  IADD3 R5, PT, PT, RZ, -R5, -R20 ;  /* 0x80000005ff057210 */ /* 0x000fe20007ffe814 */
[----:B------:R-:W-:Y:S01]  /*60a0*/  IMAD.SHL.U32 R6, R6, 0x800, RZ ;  /* 0x0000080006067824 */ /* 0x000fe200078e00ff */
[----:B------:R-:W-:Y:S01]  /*60b0*/  CS2R R18, SRZ ;  /* 0x0000000000127805 */ /* 0x000fe2000001ff00 */
[----:B------:R-:W-:Y:S01]  /*60c0*/  IMAD.MOV.U32 R23, RZ, RZ, RZ ;  /* 0x000000ffff177224 */ /* 0x000fe200078e00ff */
[----:B------:R-:W-:-:S07]  /*60d0*/  LOP3.LUT R25, R25, 0x80000000, RZ, 0xfc, !PT ;  /* 0x8000000019197812 */ /* 0x000fce00078efcff */
.L_x_93:
        /* <DEDUP_REMOVED lines=14> */
[----:B------:R-:W-:-:S04]  /*61c0*/  IMAD.HI.U32 R22, R20, R25, RZ ;  /* 0x0000001914167227 */ /* 0x000fc800078e00ff */
[----:B------:R-:W-:Y:S01]  /*61d0*/  IMAD.X R22, RZ, RZ, R22, P2 ;  /* 0x000000ffff167224 */ /* 0x000fe200010e0616 */
[----:B------:R0:W-:Y:S01]  /*61e0*/  STL.64 [R27], R18 ;  /* 0x000000121b007387 */ /* 0x0001e20000100a00 */
[----:B------:R-:W-:-:S03]  /*61f0*/  IMAD.HI.U32 R20, R21, R25, RZ ;  /* 0x0000001915147227 */ /* 0x000fc600078e00ff */
[----:B------:R-:W-:Y:S01]  /*6200*/  IADD3.X R22, P0, PT, R29, R22, RZ, P0, !PT ;  /* 0x000000161d167210 */ /* 0x000fe2000071e4ff */
[----:B------:R-:W-:Y:S02]  /*6210*/  IMAD R21, R21, R25, RZ ;  /* 0x0000001915157224 */ /* 0x000fe400078e02ff */
[----:B------:R-:W-:Y:S02]  /*6220*/  VIADD R23, R23, 0x1 ;  /* 0x0000000117177836 */ /* 0x000fe40000000000 */
[----:B------:R-:W-:Y:S01]  /*6230*/  IMAD.X R20, RZ, RZ, R20, P0 ;  /* 0x000000ffff147224 */ /* 0x000fe200000e0614 */
[----:B------:R-:W-:Y:S02]  /*6240*/  ISETP.NE.AND P0, PT, R5, -0xf, PT ;  /* 0xfffffff10500780c */ /* 0x000fe40003f05270 */
[----:B------:R-:W-:-:S05]  /*6250*/  IADD3.X R22, P1, PT, R21, R22, RZ, P1, !PT ;  /* 0x0000001615167210 */ /* 0x000fca0000f3e4ff */
[----:B------:R-:W-:Y:S02]  /*6260*/  IMAD.X R21, RZ, RZ, R20, P1 ;  /* 0x000000ffff157224 */ /* 0x000fe400008e0614 */
[----:B0-----:R-:W-:Y:S02]  /*6270*/  IMAD.MOV.U32 R18, RZ, RZ, R22 ;  /* 0x000000ffff127224 */ /* 0x001fe400078e0016 */
[----:B------:R-:W-:Y:S02]  /*6280*/  IMAD.MOV.U32 R19, RZ, RZ, R21 ;  /* 0x000000ffff137224 */ /* 0x000fe400078e0015 */
[----:B------:R-:W-:Y:S05]  /*6290*/  @P0 BRA `(.L_x_93) ;  /* 0xfffffffc00900947 */ /* 0x000fea000383ffff */
[----:B------:R-:W-:Y:S05]  /*62a0*/  BSYNC.RECONVERGENT B3 ;  /* 0x0000000000037941 */ /* 0x000fea0003800200 */
.L_x_92:
[----:B------:R-:W-:-:S05]  /*62b0*/  LOP3.LUT R5, R2, 0x7ff, RZ, 0xc0, !PT ;  /* 0x000007ff02057812 */ /* 0x000fca00078ec0ff */
[----:B------:R-:W-:-:S05]  /*62c0*/  VIADD R5, R5, 0xfffffc00 ;  /* 0xfffffc0005057836 */ /* 0x000fca0000000000 */
[----:B------:R-:W-:Y:S02]  /*62d0*/  SHF.R.U32.HI R6, RZ, 0x6, R5 ;  /* 0x00000006ff067819 */ /* 0x000fe40000011605 */
[----:B------:R-:W-:Y:S02]  /*62e0*/  ISETP.GE.U32.AND P0, PT, R5, 0x80, PT ;  /* 0x000000800500780c */ /* 0x000fe40003f06070 */
[----:B------:R-:W-:-:S04]  /*62f0*/  IADD3 R6, PT, PT, -R6, 0x13, RZ ;  /* 0x0000001306067810 */ /* 0x000fc80007ffe1ff */
[----:B------:R-:W-:-:S07]  /*6300*/  SEL R7, R6, 0x12, P0 ;  /* 0x0000001206077807 */ /* 0x000fce0000000000 */
.L_x_91:
[----:B------:R-:W-:Y:S05]  /*6310*/  BSYNC.RECONVERGENT B2 ;  /* 0x0000000000027941 */ /* 0x000fea0003800200 */
.L_x_90:
[C---:B------:R-:W-:Y:S02]  /*6320*/  LOP3.LUT R5, R2.reuse, 0x7ff, RZ, 0xc0, !PT ;  /* 0x000007ff02057812 */ /* 0x040fe400078ec0ff */
[----:B------:R-:W-:-:S03]  /*6330*/  LOP3.LUT P0, R29, R2, 0x3f, RZ, 0xc0, !PT ;  /* 0x0000003f021d7812 */ /* 0x000fc6000780c0ff */
[----:B------:R-:W-:-:S05]  /*6340*/  VIADD R5, R5, 0xfffffc00 ;  /* 0xfffffc0005057836 */ /* 0x000fca0000000000 */
[----:B------:R-:W-:-:S05]  /*6350*/  SHF.R.U32.HI R6, RZ, 0x6, R5 ;  /* 0x00000006ff067819 */ /* 0x000fca0000011605 */
[----:B------:R-:W-:-:S04]  /*6360*/  IMAD.IADD R7, R6, 0x1, R7 ;  /* 0x0000000106077824 */ /* 0x000fc800078e0207 */
[----:B------:R-:W-:-:S05]  /*6370*/  IMAD.U32 R16, R7, 0x8, R4 ;  /* 0x0000000807107824 */ /* 0x000fca00078e0004 */
[----:B------:R0:W-:Y:S04]  /*6380*/  STL.64 [R16+-0x78], R18 ;  /* 0xffff881210007387 */ /* 0x0001e80000100a00 */
[----:B------:R-:W2:Y:S04]  /*6390*/  @P0 LDL.64 R20, [R1+0x18] ;  /* 0x0000180001140983 */ /* 0x000ea80000100a00 */
[----:B------:R-:W3:Y:S04]  /*63a0*/  LDL.64 R6, [R1+0x20] ;  /* 0x0000200001067983 */ /* 0x000ee80000100a00 */
[----:B------:R-:W4:Y:S01]  /*63b0*/  LDL.64 R4, [R1+0x28] ;  /* 0x0000280001047983 */ /* 0x000f220000100a00 */
[----:B------:R-:W-:Y:S01]  /*63c0*/  @P0 LOP3.LUT R2, R29, 0x3f, RZ, 0x3c, !PT ;  /* 0x0000003f1d020812 */ /* 0x000fe200078e3cff */
[----:B------:R-:W-:Y:S01]  /*63d0*/  BSSY.RECONVERGENT B2, `(.L_x_94) ;  /* 0x0000034000027945 */ /* 0x000fe20003800200 */
[----:B--2---:R-:W-:-:S02]  /*63e0*/  @P0 SHF.R.U64 R17, R20, 0x1, R21 ;  /* 0x0000000114110819 */ /* 0x004fc40000001215 */
[----:B------:R-:W-:Y:S02]  /*63f0*/  @P0 SHF.R.U32.HI R21, RZ, 0x1, R21 ;  /* 0x00000001ff150819 */ /* 0x000fe40000011615 */
[CC--:B---3--:R-:W-:Y:S02]  /*6400*/  @P0 SHF.L.U32 R23, R6.reuse, R29.reuse, RZ ;  /* 0x0000001d06170219 */ /* 0x0c8fe400000006ff */
[----:B0-----:R-:W-:Y:S02]  /*6410*/  @P0 SHF.R.U64 R16, R17, R2, R21 ;  /* 0x0000000211100219 */ /* 0x001fe40000001215 */
[--C-:B------:R-:W-:Y:S02]  /*6420*/  @P0 SHF.R.U32.HI R27, RZ, 0x1, R7.reuse ;  /* 0x00000001ff1b0819 */ /* 0x100fe40000011607 */
[C-C-:B------:R-:W-:Y:S02]  /*6430*/  @P0 SHF.R.U64 R25, R6.reuse, 0x1, R7.reuse ;  /* 0x0000000106190819 */ /* 0x140fe40000001207 */
[----:B------:R-:W-:-:S02]  /*6440*/  @P0 SHF.L.U64.HI R20, R6, R29, R7 ;  /* 0x0000001d06140219 */ /* 0x000fc40000010207 */
[----:B------:R-:W-:Y:S02]  /*6450*/  @P0 SHF.R.U32.HI R17, RZ, R2, R21 ;  /* 0x00000002ff110219 */ /* 0x000fe40000011615 */
[----:B------:R-:W-:Y:S02]  /*6460*/  @P0 LOP3.LUT R6, R23, R16, RZ, 0xfc, !PT ;  /* 0x0000001017060212 */ /* 0x000fe400078efcff */
[----:B----4-:R-:W-:Y:S02]  /*6470*/  @P0 SHF.L.U32 R18, R4, R29, RZ ;  /* 0x0000001d04120219 */ /* 0x010fe400000006ff */
        /* <DEDUP_REMOVED lines=15> */
[----:B------:R-:W-:-:S02]  /*6570*/  IADD3.X R18, P1, PT, RZ, R17, RZ, P0, !PT ;  /* 0x00000011ff127210 */ /* 0x000fc4000073e4ff */
[----:B------:R-:W-:-:S03]  /*6580*/  ISETP.GT.U32.AND P2, PT, R7, -0x1, PT ;  /* 0xffffffff0700780c */ /* 0x000fc60003f44070 */
[----:B------:R-:W-:Y:S01]  /*6590*/  IMAD.X R17, RZ, RZ, R2, P1 ;  /* 0x000000ffff117224 */ /* 0x000fe200008e0602 */
[----:B------:R-:W-:-:S04]  /*65a0*/  ISETP.GT.AND.EX P0, PT, R4, -0x1, PT, P2 ;  /* 0xffffffff0400780c */ /* 0x000fc80003f04320 */
[----:B------:R-:W-:Y:S02]  /*65b0*/  SEL R2, R4, R17, P0 ;  /* 0x0000001104027207 */ /* 0x000fe40000000000 */
[----:B------:R-:W-:Y:S02]  /*65c0*/  SEL R17, R7, R18, P0 ;  /* 0x0000001207117207 */ /* 0x000fe40000000000 */
[----:B------:R-:W-:Y:S02]  /*65d0*/  ISETP.NE.U32.AND P1, PT, R2, RZ, PT ;  /* 0x000000ff0200720c */ /* 0x000fe40003f25070 */
[----:B------:R-:W-:Y:S02]  /*65e0*/  SEL R21, R6, R19, P0 ;  /* 0x0000001306157207 */ /* 0x000fe40000000000 */
[----:B------:R-:W-:Y:S01]  /*65f0*/  SEL R18, R17, R2, !P1 ;  /* 0x0000000211127207 */ /* 0x000fe20004800000 */
[----:B------:R-:W-:-:S05]  /*6600*/  @!P0 IMAD.MOV R16, RZ, RZ, -R16 ;  /* 0x000000ffff108224 */ /* 0x000fca00078e0a10 */
[----:B------:R-:W0:Y:S02]  /*6610*/  FLO.U32 R18, R18 ;  /* 0x0000001200127300 */ /* 0x000e2400000e0000 */
[C---:B0-----:R-:W-:Y:S02]  /*6620*/  IADD3 R20, PT, PT, -R18.reuse, 0x1f, RZ ;  /* 0x0000001f12147810 */ /* 0x041fe40007ffe1ff */
[----:B------:R-:W-:-:S03]  /*6630*/  IADD3 R7, PT, PT, -R18, 0x3f, RZ ;  /* 0x0000003f12077810 */ /* 0x000fc60007ffe1ff */
[----:B------:R-:W-:-:S05]  /*6640*/  @P1 IMAD.MOV R7, RZ, RZ, R20 ;  /* 0x000000ffff071224 */ /* 0x000fca00078e0214 */
[----:B------:R-:W-:-:S13]  /*6650*/  ISETP.NE.AND P1, PT, R7, RZ, PT ;  /* 0x000000ff0700720c */ /* 0x000fda0003f25270 */
[----:B------:R-:W-:Y:S05]  /*6660*/  @!P1 BRA `(.L_x_95) ;  /* 0x0000000000289947 */ /* 0x000fea0003800000 */
[C---:B------:R-:W-:Y:S02]  /*6670*/  LOP3.LUT R6, R7.reuse, 0x3f, RZ, 0xc0, !PT ;  /* 0x0000003f07067812 */ /* 0x040fe400078ec0ff */
[--C-:B------:R-:W-:Y:S02]  /*6680*/  SHF.R.U64 R19, R16, 0x1, R21.reuse ;  /* 0x0000000110137819 */ /* 0x100fe40000001215 */
        /* <DEDUP_REMOVED lines=8> */
.L_x_95:
[----:B------:R-:W-:Y:S05]  /*6710*/  BSYNC.RECONVERGENT B2 ;  /* 0x0000000000027941 */ /* 0x000fea0003800200 */
.L_x_94:
[----:B------:R-:W-:-:S04]  /*6720*/  IMAD.WIDE.U32 R18, R17, 0x2168c235, RZ ;  /* 0x2168c23511127825 */ /* 0x000fc800078e00ff */
[----:B------:R-:W-:Y:S01]  /*6730*/  IMAD.MOV.U32 R20, RZ, RZ, R19 ;  /* 0x000000ffff147224 */ /* 0x000fe200078e0013 */
[----:B------:R-:W-:Y:S01]  /*6740*/  IADD3 RZ, P1, PT, R18, R18, RZ ;  /* 0x0000001212ff7210 */ /* 0x000fe20007f3e0ff */
[----:B------:R-:W-:Y:S02]  /*6750*/  IMAD.MOV.U32 R21, RZ, RZ, RZ ;  /* 0x000000ffff157224 */ /* 0x000fe400078e00ff */
[----:B------:R-:W-:-:S04]  /*6760*/  IMAD.HI.U32 R6, R2, -0x36f0255e, RZ ;  /* 0xc90fdaa202067827 */ /* 0x000fc800078e00ff */
[----:B------:R-:W-:-:S04]  /*6770*/  IMAD.WIDE.U32 R16, R17, -0x36f0255e, R20 ;  /* 0xc90fdaa211107825 */ /* 0x000fc800078e0014 */
[C---:B------:R-:W-:Y:S02]  /*6780*/  IMAD R19, R2.reuse, -0x36f0255e, RZ ;  /* 0xc90fdaa202137824 */ /* 0x040fe400078e02ff */
        /* <DEDUP_REMOVED lines=13> */
[----:B------:R-:W-:Y:S01]  /*6860*/  LOP3.LUT P1, R3, R3, 0x80000000, RZ, 0xc0, !PT ;  /* 0x8000000003037812 */ /* 0x000fe2000782c0ff */
[----:B------:R-:W-:Y:S02]  /*6870*/  IMAD.X R17, RZ, RZ, R17, P2 ;  /* 0x000000ffff117224 */ /* 0x000fe400010e0611 */
[----:B------:R-:W-:Y:S01]  /*6880*/  IMAD.IADD R2, R2, 0x1, -R7 ;  /* 0x0000000102027824 */ /* 0x000fe200078e0a07 */
[----:B------:R-:W-:-:S02]  /*6890*/  SHF.R.U32.HI R7, RZ, 0x1e, R5 ;  /* 0x0000001eff077819 */ /* 0x000fc40000011605 */
[----:B------:R-:W-:Y:S01]  /*68a0*/  SHF.R.U64 R6, R6, 0xa, R17 ;  /* 0x0000000a06067819 */ /* 0x000fe20000001211 */
[----:B------:R-:W-:Y:S01]  /*68b0*/  IMAD.SHL.U32 R2, R2, 0x100000, RZ ;  /* 0x0010000002027824 */ /* 0x000fe200078e00ff */
[----:B------:R-:W-:Y:S02]  /*68c0*/  LEA.HI R4, R4, R7, RZ, 0x1 ;  /* 0x0000000704047211 */ /* 0x000fe400078f08ff */
[----:B------:R-:W-:Y:S02]  /*68d0*/  IADD3 R6, P2, PT, R6, 0x1, RZ ;  /* 0x0000000106067810 */ /* 0x000fe40007f5e0ff */
[----:B------:R-:W-:Y:S01]  /*68e0*/  @!P0 LOP3.LUT R3, R3, 0x80000000, RZ, 0x3c, !PT ;  /* 0x8000000003038812 */ /* 0x000fe200078e3cff */
[----:B------:R-:W-:Y:S01]  /*68f0*/  @P1 IMAD.MOV R4, RZ, RZ, -R4 ;  /* 0x000000ffff041224 */ /* 0x000fe200078e0a04 */
[----:B------:R-:W-:-:S04]  /*6900*/  LEA.HI.X R17, R17, RZ, RZ, 0x16, P2 ;  /* 0x000000ff11117211 */ /* 0x000fc800010fb4ff */
[--C-:B------:R-:W-:Y:S02]  /*6910*/  SHF.R.U64 R6, R6, 0x1, R17.reuse ;  /* 0x0000000106067819 */ /* 0x100fe40000001211 */
[----:B------:R-:W-:Y:S02]  /*6920*/  SHF.R.U32.HI R5, RZ, 0x1, R17 ;  /* 0x00000001ff057819 */ /* 0x000fe40000011611 */
[----:B------:R-:W-:-:S04]  /*6930*/  IADD3 R6, P2, P3, RZ, RZ, R6 ;  /* 0x000000ffff067210 */ /* 0x000fc80007b5e006 */
[----:B------:R-:W-:-:S04]  /*6940*/  IADD3.X R2, PT, PT, R2, 0x3fe00000, R5, P2, P3 ;  /* 0x3fe0000002027810 */ /* 0x000fc800017e6405 */
[----:B------:R-:W-:-:S07]  /*6950*/  LOP3.LUT R3, R2, R3, RZ, 0xfc, !PT ;  /* 0x0000000302037212 */ /* 0x000fce00078efcff */
.L_x_89:
[----:B------:R-:W-:Y:S02]  /*6960*/  IMAD.MOV.U32 R7, RZ, RZ, R3 ;  /* 0x000000ffff077224 */ /* 0x000fe400078e0003 */
[----:B------:R-:W-:Y:S02]  /*6970*/  IMAD.MOV.U32 R2, RZ, RZ, R0 ;  /* 0x000000ffff027224 */ /* 0x000fe400078e0000 */
[----:B------:R-:W-:-:S04]  /*6980*/  IMAD.MOV.U32 R3, RZ, RZ, 0x0 ;  /* 0x00000000ff037424 */ /* 0x000fc800078e00ff */
[----:B------:R-:W-:Y:S05]  /*6990*/  RET.REL.NODEC R2 `(_ZN2at6native54_GLOBAL__N__f6d41790_21_PhiloxDistribution_cu_0636f2c124philox_single_key_kernelIdZZZZNS0_20_philox_normal_cuda_ERNS_6TensorERKS3_ddENKUlvE_clEvENKUlvE_clEvENKUlvE_clEvEUlmmE_ZZZNS0_20_philox_normal_cuda_ES4_S6_ddENKS7_clEvENKS8_clEvEUldE_EEvPT_PKmlT0_T1_) ;  /* 0xffffff9402987950 */ /* 0x000fea0003c3ffff */
.L_x_96:
        /* <DEDUP_REMOVED lines=14> */
.L_x_162:


//--------------------- .text._ZN2at6native54_GLOBAL__N__f6d41790_21_PhiloxDistribution_cu_0636f2c123philox_multi_key_kernelIN3c108BFloat16EZZZZNS0_21_philox_uniform_cuda_ERNS_6TensorERKS5_ddENKUlvE_clEvENKUlvE2_clEvENKUlvE_clEvEUlmmE0_ZZZNS0_21_philox_uniform_cuda_ES6_S8_ddENKS9_clEvENKSA_clEvEUlT_E_EEvPSD_PKmllT0_T1_16OffsetCalculatorILi1EjLb0EE --------------------------
	.section	.text._ZN2at6native54_GLOBAL__N__f6d41790_21_PhiloxDistribution_cu_0636f2c123philox_multi_key_kernelIN3c108BFloat16EZZZZNS0_21_philox_uniform_cuda_ERNS_6TensorERKS5_ddENKUlvE_clEvENKUlvE2_clEvENKUlvE_clEvEUlmmE0_ZZZNS0_21_philox_uniform_cuda_ES6_S8_ddENKS9_clEvENKSA_clEvEUlT_E_EEvPSD_PKmllT0_T1_16OffsetCalculatorILi1EjLb0EE,"ax",@progbits
	.align	128
.text._ZN2at6native54_GLOBAL__N__f6d41790_21_PhiloxDistribution_cu_0636f2c123philox_multi_key_kernelIN3c108BFloat16EZZZZNS0_21_philox_uniform_cuda_ERNS_6TensorERKS5_ddENKUlvE_clEvENKUlvE2_clEvENKUlvE_clEvEUlmmE0_ZZZNS0_21_philox_uniform_cuda_ES6_S8_ddENKS9_clEvENKSA_clEvEUlT_E_EEvPSD_PKmllT0_T1_16OffsetCalculatorILi1EjLb0EE:
        .type           _ZN2at6native54_GLOBAL__N__f6d41790_21_PhiloxDistribution_cu_0636f2c123philox_multi_key_kernelIN3c108BFloat16EZZZZNS0_21_philox_uniform_cuda_ERNS_6TensorERKS5_ddENKUlvE_clEvENKUlvE2_clEvENKUlvE_clEvEUlmmE0_ZZZNS0_21_philox_uniform_cuda_ES6_S8_ddENKS9_clEvENKSA_clEvEUlT_E_EEvPSD_PKmllT0_T1_16OffsetCalculatorILi1EjLb0EE,@function
        .size           _ZN2at6native54_GLOBAL__N__f6d41790_21_PhiloxDistribution_cu_0636f2c123philox_multi_key_kernelIN3c108BFloat16EZZZZNS0_21_philox_uniform_cuda_ERNS_6TensorERKS5_ddENKUlvE_clEvENKUlvE2_clEvENKUlvE_clEvEUlmmE0_ZZZNS0_21_philox_uniform_cuda_ES6_S8_ddENKS9_clEvENKSA_clEvEUlT_E_EEvPSD_PKmllT0_T1_16OffsetCalculatorILi1EjLb0EE,(.L_x_165 - _ZN2at6native54_GLOBAL__N__f6d41790_21_PhiloxDistribution_cu_0636f2c123philox_multi_key_kernelIN3c108BFloat16EZZZZNS0_21_philox_uniform_cuda_ERNS_6TensorERKS5_ddENKUlvE_clEvENKUlvE2_clEvENKUlvE_clEvEUlmmE0_ZZZNS0_21_philox_uniform_cuda_ES6_S8_ddENKS9_clEvENKSA_clEvEUlT_E_EEvPSD_PKmllT0_T1_16OffsetCalculatorILi1EjLb0EE)
        .other          _ZN2at6native54_GLOBAL__N__f6d41790_21_PhiloxDistribution_cu_0636f2c123philox_multi_key_kernelIN3c108BFloat16EZZZZNS0_21_philox_uniform_cuda_ERNS_6TensorERKS5_ddENKUlvE_clEvENKUlvE2_clEvENKUlvE_clEvEUlmmE0_ZZZNS0_21_philox_uniform_cuda_ES6_S8_ddENKS9_clEvENKSA_clEvEUlT_E_EEvPSD_PKmllT0_T1_16OffsetCalculatorILi1EjLb0EE,@"STO_CUDA_ENTRY STV_DEFAULT"
_ZN2at6native54_GLOBAL__N__f6d41790_21_PhiloxDistribution_cu_0636f2c123philox_multi_key_kernelIN3c108BFloat16EZZZZNS0_21_philox_uniform_cuda_ERNS_6TensorERKS5_ddENKUlvE_clEvENKUlvE2_clEvENKUlvE_clEvEUlmmE0_ZZZNS0_21_philox_uniform_cuda_ES6_S8_ddENKS9_clEvENKSA_clEvEUlT_E_EEvPSD_PKmllT0_T1_16OffsetCalculatorILi1EjLb0EE:
        /* <DEDUP_REMOVED lines=26> */
[----:B------:R-:W-:Y:S02]  /*01a0*/  ISETP.NE.U32.AND P2, PT, RZ, UR6, PT ;  /* 0x00000006ff007c0c */ /* 0x000fe4000bf45070 */
[----:B------:R-:W-:-:S05]  /*01b0*/  MOV R15, RZ ;  /* 0x000000ff000f7202 */ /* 0x000fca0000000f00 */
        /* <DEDUP_REMOVED lines=14> */
[----:B------:R-:W-:-:S13]  /*02a0*/  ISETP.GE.U32.AND P1, PT, R3, UR6, PT ;  /* 0x0000000603007c0c */ /* 0x000fda000bf26070 */
[----:B------:R-:W-:Y:S01]  /*02b0*/  @P1 VIADD R14, R14, 0x1 ;  /* 0x000000010e0e1836 */ /* 0x000fe20000000000 */
[----:B------:R-:W-:-:S04]  /*02c0*/  @!P2 LOP3.LUT R14, RZ, UR6, RZ, 0x33, !PT ;  /* 0x00000006ff0eac12 */ /* 0x000fc8000f8e33ff */
[----:B------:R-:W-:-:S05]  /*02d0*/  IADD3 R3, PT, PT, -R14, RZ, RZ ;  /* 0x000000ff0e037210 */ /* 0x000fca0007ffe1ff */
[----:B------:R-:W-:Y:S01]  /*02e0*/  IMAD R16, R3, UR6, R16 ;  /* 0x0000000603107c24 */ /* 0x000fe2000f8e0210 */
[----:B------:R-:W-:Y:S06]  /*02f0*/  BRA `(.L_x_99) ;  /* 0x0000000000207947 */ /* 0x000fec0003800000 */
.L_x_98:
[----:B------:R-:W-:-:S07]  /*0300*/  MOV R0, 0x320 ;  /* 0x0000032000007802 */ /* 0x000fce0000000f00 */
[----:B------:R-:W-:Y:S05]  /*0310*/  CALL.REL.NOINC `($__internal_6_$__cuda_sm20_div_s64) ;  /* 0x0000001800e87944 */ /* 0x000fea0003c00000 */
[----:B------:R-:W-:-:S05]  /*0320*/  IADD3 R3, P0, PT, RZ, -R14, RZ ;  /* 0x8000000eff037210 */ /* 0x000fca0007f1e0ff */
[----:B------:R-:W-:Y:S02]  /*0330*/  IMAD.X R0, RZ, RZ, ~R15, P0 ;  /* 0x000000ffff007224 */ /* 0x000fe400000e0e0f */
[----:B------:R-:W-:-:S04]  /*0340*/  IMAD.WIDE.U32 R16, R3, UR6, R16 ;  /* 0x0000000603107c25 */ /* 0x000fc8000f8e0010 */
[----:B------:R-:W-:-:S04]  /*0350*/  IMAD R0, R0, UR6, RZ ;  /* 0x0000000600007c24 */ /* 0x000fc8000f8e02ff */
[----:B------:R-:W-:-:S05]  /*0360*/  IMAD R3, R3, UR11, R0 ;  /* 0x0000000b03037c24 */ /* 0x000fca000f8e0200 */
[----:B------:R-:W-:-:S07]  /*0370*/  IADD3 R0, PT, PT, R17, R3, RZ ;  /* 0x0000000311007210 */ /* 0x000fce0007ffe0ff */
.L_x_99:
[----:B------:R-:W-:Y:S05]  /*0380*/  BSYNC.RECONVERGENT B0 ;  /* 0x0000000000007941 */ /* 0x000fea0003800200 */
.L_x_97:
        /* <DEDUP_REMOVED lines=8> */
[----:B------:R-:W1:Y:S01]  /*0410*/  LDCU UR8, c[0x0][0x3ac] ;  /* 0x00007580ff0877ac */ /* 0x000e620008000800 */
[----:B------:R-:W2:Y:S01]  /*0420*/  LDCU UR9, c[0x0][0x4d8] ;  /* 0x00009b00ff0977ac */ /* 0x000ea20008000800 */
[----:B0-----:R-:W-:Y:S01]  /*0430*/  IMAD.HI.U32 R2, R14, UR6, R2 ;  /* 0x000000060e027c27 */ /* 0x001fe2000f8e0002 */
[----:B------:R-:W-:-:S04]  /*0440*/  IADD3 R3, PT, PT, R4, -0x1, RZ ;  /* 0xffffffff04037810 */ /* 0x000fc80007ffe0ff */
[----:B------:R-:W-:Y:S02]  /*0450*/  SHF.R.U32.HI R5, RZ, UR7, R2 ;  /* 0x00000007ff057c19 */ /* 0x000fe40008011602 */
[----:B------:R-:W-:-:S03]  /*0460*/  ISETP.NE.AND P0, PT, R3, RZ, PT ;  /* 0x000000ff0300720c */ /* 0x000fc60003f05270 */
[----:B------:R-:W-:-:S04]  /*0470*/  IMAD.MOV R7, RZ, RZ, -R5 ;  /* 0x000000ffff077224 */ /* 0x000fc800078e0a05 */
[----:B-1----:R-:W-:-:S04]  /*0480*/  IMAD R2, R7, UR8, R14 ;  /* 0x0000000807027c24 */ /* 0x002fc8000f8e020e */
[----:B--2---:R-:W-:Y:S02]  /*0490*/  IMAD R2, R2, UR9, RZ ;  /* 0x0000000902027c24 */ /* 0x004fe4000f8e02ff */
[----:B------:R-:W-:Y:S05]  /*04a0*/  @!P0 BRA `(.L_x_100) ;  /* 0x00000010001c8947 */ /* 0x000fea0003800000 */
[----:B------:R-:W0:Y:S01]  /*04b0*/  LDCU.64 UR8, c[0x0][0x3b8] ;  /* 0x00007700ff0877ac */ /* 0x000e220008000a00 */
[----:B------:R-:W-:Y:S02]  /*04c0*/  MOV R4, RZ ;  /* 0x000000ff00047202 */ /* 0x000fe40000000f00 */
[----:B------:R-:W-:Y:S01]  /*04d0*/  VIMNMX.U32 R3, PT, PT, R3, 0x18, PT ;  /* 0x0000001803037848 */ /* 0x000fe20003fe0000 */
[----:B------:R-:W1:Y:S01]  /*04e0*/  LDCU UR6, c[0x0][0x3c0] ;  /* 0x00007800ff0677ac */ /* 0x000e620008000800 */
[----:B------:R-:W2:Y:S03]  /*04f0*/  LDCU UR7, c[0x0][0x4dc] ;  /* 0x00009b80ff0777ac */ /* 0x000ea60008000800 */
[----:B------:R-:W-:-:S05]  /*0500*/  VIADD R3, R3, 0x1 ;  /* 0x0000000103037836 */ /* 0x000fca0000000000 */
[----:B------:R-:W-:Y:S01]  /*0510*/  ISETP.NE.AND P0, PT, R3, 0x2, PT ;  /* 0x000000020300780c */ /* 0x000fe20003f05270 */
        /* <DEDUP_REMOVED lines=237> */
[----:B------:R-:W-:Y:S01]  /*13f0*/  ISETP.NE.AND P0, PT, R3, 0x18, PT ;  /* 0x000000180300780c */ /* 0x000fe20003f05270 */
[----:B------:R-:W0:Y:S01]  /*1400*/  LDCU.64 UR8, c[0x0][0x4c0] ;  /* 0x00009800ff0877ac */ /* 0x000e220008000a00 */
[----:B------:R-:W-:Y:S01]  /*1410*/  IMAD.MOV.U32 R4, RZ, RZ, RZ ;  /* 0x000000ffff047224 */ /* 0x000fe200078e00ff */
[----:B------:R-:W1:Y:S10]  /*1420*/  LDCU UR6, c[0x0][0x4c8] ;  /* 0x00009900ff0677ac */ /* 0x000e740008000800 */
[----:B------:R-:W2:Y:S01]  /*1430*/  @P0 LDC.64 R8, c[0x0][0x4d0] ;  /* 0x00013400ff080b82 */ /* 0x000ea20000000a00 */
[----:B0-----:R-:W-:-:S07]  /*1440*/  IMAD.HI.U32 R6, R5, UR9, R4 ;  /* 0x0000000905067c27 */ /* 0x001fce000f8e0004 */
[----:B------:R-:W0:Y:S01]  /*1450*/  @P0 LDC R10, c[0x0][0x4cc] ;  /* 0x00013300ff0a0b82 */ /* 0x000e220000000800 */
[----:B-1----:R-:W-:Y:S01]  /*1460*/  SHF.R.U32.HI R7, RZ, UR6, R6 ;  /* 0x00000006ff077c19 */ /* 0x002fe20008011606 */
[----:B------:R-:W1:Y:S01]  /*1470*/  LDCU UR6, c[0x0][0x534] ;  /* 0x0000a680ff0677ac */ /* 0x000e620008000800 */
[----:B------:R-:W-:-:S05]  /*1480*/  @P0 MOV R6, RZ ;  /* 0x000000ff00060202 */ /* 0x000fca0000000f00 */
[----:B------:R-:W3:Y:S01]  /*1490*/  @P0 LDC R11, c[0x0][0x538] ;  /* 0x00014e00ff0b0b82 */ /* 0x000ee20000000800 */
[----:B------:R-:W-:-:S04]  /*14a0*/  IMAD.MOV R3, RZ, RZ, -R7 ;  /* 0x000000ffff037224 */ /* 0x000fc800078e0a07 */
[----:B------:R-:W-:Y:S02]  /*14b0*/  IMAD R5, R3, UR8, R5 ;  /* 0x0000000803057c24 */ /* 0x000fe4000f8e0205 */
[----:B--2---:R-:W-:-:S05]  /*14c0*/  @P0 IMAD.HI.U32 R4, R7, R8, R6 ;  /* 0x0000000807040227 */ /* 0x004fca00078e0006 */
[----:B------:R-:W-:Y:S01]  /*14d0*/  @P0 SHF.R.U32.HI R4, RZ, R9, R4 ;  /* 0x00000009ff040219 */ /* 0x000fe20000011604 */
[----:B-1----:R-:W-:-:S03]  /*14e0*/  IMAD R2, R5, UR6, R2 ;  /* 0x0000000605027c24 */ /* 0x002fc6000f8e0202 */
[----:B------:R-:W-:-:S05]  /*14f0*/  @P0 IADD3 R3, PT, PT, -R4, RZ, RZ ;  /* 0x000000ff04030210 */ /* 0x000fca0007ffe1ff */
[----:B0-----:R-:W-:-:S04]  /*1500*/  @P0 IMAD R7, R3, R10, R7 ;  /* 0x0000000a03070224 */ /* 0x001fc800078e0207 */
[----:B---3--:R-:W-:-:S07]  /*1510*/  @P0 IMAD R2, R7, R11, R2 ;  /* 0x0000000b07020224 */ /* 0x008fce00078e0202 */
.L_x_100:
[----:B------:R-:W0:Y:S01]  /*1520*/  LDC.64 R8, c[0x0][0x388] ;  /* 0x0000e200ff087b82 */ /* 0x000e220000000a00 */
[----:B------:R-:W-:-:S04]  /*1530*/  VIADD R7, R2, 0x1 ;  /* 0x0000000102077836 */ /* 0x000fc80000000000 */
[----:B0-----:R-:W-:-:S06]  /*1540*/  IMAD.WIDE.U32 R6, R7, 0x8, R8 ;  /* 0x0000000807067825 */ /* 0x001fcc00078e0008 */
[----:B------:R-:W2:Y:S01]  /*1550*/  LDG.E.64.CONSTANT R6, desc[UR4][R6.64] ;  /* 0x0000000406067981 */ /* 0x000ea2000c1e9b00 */
[----:B------:R-:W-:-:S06]  /*1560*/  IMAD.WIDE.U32 R8, R2, 0x8, R8 ;  /* 0x0000000802087825 */ /* 0x000fcc00078e0008 */
[----:B------:R-:W3:Y:S01]  /*1570*/  LDG.E.64.CONSTANT R8, desc[UR4][R8.64] ;  /* 0x0000000408087981 */ /* 0x000ee2000c1e9b00 */
[----:B------:R-:W0:Y:S01]  /*1580*/  LDCU.U16 UR7, c[0x0][0x3a4] ;  /* 0x00007480ff0777ac */ /* 0x000e220008000400 */
[----:B--2---:R-:W-:-:S04]  /*1590*/  IADD3 R10, P0, PT, R6, R16, RZ ;  /* 0x00000010060a7210 */ /* 0x004fc80007f1e0ff */
[----:B------:R-:W-:Y:S01]  /*15a0*/  IADD3.X R3, PT, PT, R7, R0, RZ, P0, !PT ;  /* 0x0000000007037210 */ /* 0x000fe200007fe4ff */
[----:B------:R-:W-:Y:S01]  /*15b0*/  IMAD.WIDE.U32 R10, R10, -0x2daee0ad, RZ ;  /* 0xd2511f530a0a7825 */ /* 0x000fe200078e00ff */
[----:B---3--:R-:W-:Y:S02]  /*15c0*/  IADD3 R7, PT, PT, R8, -0x61c88647, RZ ;  /* 0x9e3779b908077810 */ /* 0x008fe40007ffe0ff */
[----:B------:R-:W-:Y:S02]  /*15d0*/  LOP3.LUT R2, R3, R8, RZ, 0x3c, !PT ;  /* 0x0000000803027212 */ /* 0x000fe400078e3cff */
[----:B------:R-:W-:Y:S01]  /*15e0*/  LOP3.LUT R4, R11, R9, RZ, 0x3c, !PT ;  /* 0x000000090b047212 */ /* 0x000fe200078e3cff */
[----:B------:R-:W-:Y:S02]  /*15f0*/  VIADD R11, R9, 0xbb67ae85 ;  /* 0xbb67ae85090b7836 */ /* 0x000fe40000000000 */
[----:B------:R-:W-:-:S04]  /*1600*/  IMAD.WIDE.U32 R2, R2, -0x2daee0ad, RZ ;  /* 0xd2511f5302027825 */ /* 0x000fc800078e00ff */
[----:B------:R-:W-:Y:S01]  /*1610*/  IMAD.WIDE.U32 R4, R4, -0x326172a9, RZ ;  /* 0xcd9e8d5704047825 */ /* 0x000fe200078e00ff */
[----:B------:R-:W-:-:S03]  /*1620*/  LOP3.LUT R11, R11, R10, R3, 0x96, !PT ;  /* 0x0000000a0b0b7212 */ /* 0x000fc600078e9603 */
[----:B------:R-:W-:Y:S01]  /*1630*/  VIADD R3, R8, 0x3c6ef372 ;  /* 0x3c6ef37208037836 */ /* 0x000fe20000000000 */
[----:B------:R-:W-:Y:S01]  /*1640*/  LOP3.LUT R10, R5, R7, RZ, 0x3c, !PT ;  /* 0x00000007050a7212 */ /* 0x000fe200078e3cff */
[----:B------:R-:W-:Y:S01]  /*1650*/  IMAD.WIDE.U32 R6, R11, -0x326172a9, RZ ;  /* 0xcd9e8d570b067825 */ /* 0x000fe200078e00ff */
[----:B------:R-:W-:-:S03]  /*1660*/  IADD3 R5, PT, PT, R9, 0x76cf5d0a, RZ ;  /* 0x76cf5d0a09057810 */ /* 0x000fc60007ffe0ff */
[----:B------:R-:W-:Y:S01]  /*1670*/  IMAD.WIDE.U32 R10, R10, -0x2daee0ad, RZ ;  /* 0xd2511f530a0a7825 */ /* 0x000fe200078e00ff */
[----:B------:R-:W-:Y:S02]  /*1680*/  LOP3.LUT R3, R3, R7, R4, 0x96, !PT ;  /* 0x0000000703037212 */ /* 0x000fe400078e9604 */
[----:B------:R-:W-:Y:S02]  /*1690*/  IADD3 R7, PT, PT, R8, -0x255992d5, RZ ;  /* 0xdaa66d2b08077810 */ /* 0x000fe40007ffe0ff */
[----:B------:R-:W-:Y:S01]  /*16a0*/  LOP3.LUT R5, R5, R2, R11, 0x96, !PT ;  /* 0x0000000205057212 */ /* 0x000fe200078e960b */
[----:B------:R-:W-:Y:S02]  /*16b0*/  VIADD R11, R9, 0x32370b8f ;  /* 0x32370b8f090b7836 */ /* 0x000fe40000000000 */
[----:B------:R-:W-:-:S04]  /*16c0*/  IMAD.WIDE.U32 R2, R3, -0x2daee0ad, RZ ;  /* 0xd2511f5303027825 */ /* 0x000fc800078e00ff */
[----:B------:R-:W-:Y:S01]  /*16d0*/  IMAD.WIDE.U32 R4, R5, -0x326172a9, RZ ;  /* 0xcd9e8d5705047825 */ /* 0x000fe200078e00ff */
[----:B------:R-:W-:-:S03]  /*16e0*/  LOP3.LUT R11, R11, R10, R3, 0x96, !PT ;  /* 0x0000000a0b0b7212 */ /* 0x000fc600078e9603 */
[----:B------:R-:W-:Y:S01]  /*16f0*/  VIADD R3, R8, 0x78dde6e4 ;  /* 0x78dde6e408037836 */ /* 0x000fe20000000000 */
[----:B------:R-:W-:Y:S01]  /*1700*/  LOP3.LUT R7, R7, R5, R6, 0x96, !PT ;  /* 0x0000000507077212 */ /* 0x000fe200078e9606 */
[----:B------:R-:W-:Y:S01]  /*1710*/  IMAD.WIDE.U32 R10, R11, -0x326172a9, RZ ;  /* 0xcd9e8d570b0a7825 */ /* 0x000fe200078e00ff */
[----:B------:R-:W-:-:S03]  /*1720*/  IADD3 R5, PT, PT, R9, -0x126145ec, RZ ;  /* 0xed9eba1409057810 */ /* 0x000fc60007ffe0ff */
[----:B------:R-:W-:Y:S01]  /*1730*/  IMAD.WIDE.U32 R12, R7, -0x2daee0ad, RZ ;  /* 0xd2511f53070c7825 */ /* 0x000fe200078e00ff */
[----:B------:R-:W-:Y:S01]  /*1740*/  LOP3.LUT R3, R3, R11, R4, 0x96, !PT ;  /* 0x0000000b03037212 */ /* 0x000fe200078e9604 */
[----:B------:R-:W1:Y:S02]  /*1750*/  LDC.64 R6, c[0x0][0x398] ;  /* 0x0000e600ff067b82 */ /* 0x000e640000000a00 */
[----:B------:R-:W-:Y:S01]  /*1760*/  VIADD R11, R9, 0xa9066899 ;  /* 0xa9066899090b7836 */ /* 0x000fe20000000000 */
[----:B------:R-:W-:Y:S01]  /*1770*/  LOP3.LUT R5, R5, R2, R13, 0x96, !PT ;  /* 0x0000000205057212 */ /* 0x000fe200078e960d */
[----:B------:R-:W-:-:S04]  /*1780*/  IMAD.WIDE.U32 R2, R3, -0x2daee0ad, RZ ;  /* 0xd2511f5303027825 */ /* 0x000fc800078e00ff */
[----:B------:R-:W-:Y:S01]  /*1790*/  IMAD.WIDE.U32 R22, R5, -0x326172a9, RZ ;  /* 0xcd9e8d5705167825 */ /* 0x000fe200078e00ff */
[C---:B------:R-:W-:Y:S02]  /*17a0*/  IADD3 R5, PT, PT, R8.reuse, 0x1715609d, RZ ;  /* 0x1715609d08057810 */ /* 0x040fe40007ffe0ff */
[----:B------:R-:W-:Y:S01]  /*17b0*/  LOP3.LUT R11, R11, R12, R3, 0x96, !PT ;  /* 0x0000000c0b0b7212 */ /* 0x000fe200078e9603 */
[----:B------:R-:W-:Y:S01]  /*17c0*/  VIADD R3, R8, 0xb54cda56 ;  /* 0xb54cda5608037836 */ /* 0x000fe20000000000 */
[----:B------:R-:W-:Y:S01]  /*17d0*/  LOP3.LUT R18, R5, R23, R10, 0x96, !PT ;  /* 0x0000001705127212 */ /* 0x000fe200078e960a */
[C---:B------:R-:W-:Y:S01]  /*17e0*/  IMAD.SHL.U32 R4, R16.reuse, 0x4, RZ ;  /* 0x0000000410047824 */ /* 0x040fe200078e00ff */
[----:B------:R-:W-:Y:S01]  /*17f0*/  SHF.L.U64.HI R5, R16, 0x2, R0 ;  /* 0x0000000210057819 */ /* 0x000fe20000010200 */
[----:B------:R-:W-:Y:S01]  /*1800*/  IMAD.WIDE.U32 R20, R11, -0x326172a9, RZ ;  /* 0xcd9e8d570b147825 */ /* 0x000fe200078e00ff */
[----:B------:R-:W-:-:S03]  /*1810*/  IADD3 R11, PT, PT, R9, 0x646e171e, RZ ;  /* 0x646e171e090b7810 */ /* 0x000fc60007ffe0ff */
[----:B------:R-:W-:Y:S01]  /*1820*/  IMAD.WIDE.U32 R18, R18, -0x2daee0ad, RZ ;  /* 0xd2511f5312127825 */ /* 0x000fe200078e00ff */
[----:B------:R-:W-:Y:S02]  /*1830*/  LOP3.LUT R12, R3, R21, R22, 0x96, !PT ;  /* 0x00000015030c7212 */ /* 0x000fe400078e9616 */
[----:B-1----:R-:W-:Y:S01]  /*1840*/  SHF.R.S32.HI R17, RZ, 0x1f, R7 ;  /* 0x0000001fff117819 */ /* 0x002fe20000011407 */
[----:B------:R-:W-:Y:S01]  /*1850*/  VIADD R21, R9, 0x1fd5c5a3 ;  /* 0x1fd5c5a309157836 */ /* 0x000fe20000000000 */
[----:B------:R-:W-:Y:S01]  /*1860*/  LOP3.LUT R11, R11, R2, R19, 0x96, !PT ;  /* 0x000000020b0b7212 */ /* 0x000fe200078e9613 */
[----:B------:R-:W-:Y:S01]  /*1870*/  IMAD.WIDE.U32 R12, R12, -0x2daee0ad, RZ ;  /* 0xd2511f530c0c7825 */ /* 0x000fe200078e00ff */
[-C--:B------:R-:W-:Y:S02]  /*1880*/  LEA.HI R17, P0, R17, R6.reuse, RZ, 0x2 ;  /* 0x0000000611117211 */ /* 0x080fe400078110ff */
[----:B------:R-:W-:Y:S01]  /*1890*/  IADD3 R19, PT, PT, R8, 0x5384540f, RZ ;  /* 0x5384540f08137810 */ /* 0x000fe20007ffe0ff */
[----:B------:R-:W-:Y:S01]  /*18a0*/  IMAD R15, R15, R6, RZ ;  /* 0x000000060f0f7224 */ /* 0x000fe200078e02ff */
[----:B------:R-:W-:Y:S01]  /*18b0*/  IADD3.X R22, PT, PT, RZ, R7, RZ, P0, !PT ;  /* 0x00000007ff167210 */ /* 0x000fe200007fe4ff */
[----:B------:R-:W-:Y:S01]  /*18c0*/  IMAD.WIDE.U32 R10, R11, -0x326172a9, RZ ;  /* 0xcd9e8d570b0a7825 */ /* 0x000fe200078e00ff */
[----:B------:R-:W-:-:S02]  /*18d0*/  LOP3.LUT R18, R21, R18, R13, 0x96, !PT ;  /* 0x0000001215127212 */ /* 0x000fc400078e960d */
[----:B------:R-:W-:Y:S01]  /*18e0*/  SHF.R.S64 R17, R17, 0x2, R22 ;  /* 0x0000000211117819 */ /* 0x000fe20000001016 */
[----:B------:R-:W-:Y:S01]  /*18f0*/  IMAD.WIDE.U32 R2, R14, R6, R4 ;  /* 0x000000060e027225 */ /* 0x000fe200078e0004 */
[----:B------:R-:W-:Y:S02]  /*1900*/  LOP3.LUT R20, R19, R11, R20, 0x96, !PT ;  /* 0x0000000b13147212 */ /* 0x000fe400078e9614 */
[----:B------:R-:W-:Y:S01]  /*1910*/  ISETP.LT.U32.AND P0, PT, R16, R17, PT ;  /* 0x000000111000720c */ /* 0x000fe20003f01070 */
[----:B------:R-:W-:Y:S01]  /*1920*/  IMAD R15, R14, R7, R15 ;  /* 0x000000070e0f7224 */ /* 0x000fe200078e020f */
[----:B------:R-:W-:Y:S01]  /*1930*/  SHF.R.S32.HI R17, RZ, 0x2, R22 ;  /* 0x00000002ff117819 */ /* 0x000fe20000011416 */
[----:B------:R-:W1:Y:S01]  /*1940*/  LDC.U16 R14, c[0x0][0x3a2] ;  /* 0x0000e880ff0e7b82 */ /* 0x000e620000000400 */
[----:B------:R-:W-:Y:S01]  /*1950*/  IMAD.WIDE.U32 R18, R18, -0x326172a9, RZ ;  /* 0xcd9e8d5712127825 */ /* 0x000fe200078e00ff */
[----:B------:R-:W-:Y:S02]  /*1960*/  IADD3 R11, PT, PT, R8, -0xe443238, RZ ;  /* 0xf1bbcdc8080b7810 */ /* 0x000fe40007ffe0ff */
[----:B------:R-:W-:Y:S01]  /*1970*/  ISETP.LT.AND.EX P0, PT, R0, R17, PT, P0 ;  /* 0x000000110000720c */ /* 0x000fe20003f01300 */
[----:B------:R-:W-:Y:S01]  /*1980*/  VIADD R13, R9, 0xdb3d7428 ;  /* 0xdb3d7428090d7836 */ /* 0x000fe20000000000 */
[----:B------:R-:W-:Y:S01]  /*1990*/  LOP3.LUT P1, RZ, R6, 0x3, RZ, 0xc0, !PT ;  /* 0x0000000306ff7812 */ /* 0x000fe2000782c0ff */
[----:B------:R-:W-:Y:S01]  /*19a0*/  IMAD.WIDE.U32 R20, R20, -0x2daee0ad, RZ ;  /* 0xd2511f5314147825 */ /* 0x000fe200078e00ff */
[----:B------:R-:W-:-:S02]  /*19b0*/  LOP3.LUT R11, R11, R19, R10, 0x96, !PT ;  /* 0x000000130b0b7212 */ /* 0x000fc400078e960a */
[----:B------:R-:W-:Y:S01]  /*19c0*/  IADD3 R17, PT, PT, R8, -0x700cb87f, RZ ;  /* 0x8ff3478108117810 */ /* 0x000fe20007ffe0ff */
[----:B------:R-:W-:Y:S01]  /*19d0*/  VIADD R9, R9, 0x96a522ad ;  /* 0x96a522ad09097836 */ /* 0x000fe20000000000 */
[----:B------:R-:W-:Y:S01]  /*19e0*/  LOP3.LUT R16, R13, R12, R21, 0x96, !PT ;  /* 0x0000000c0d107212 */ /* 0x000fe200078e9615 */
[----:B------:R-:W-:-:S04]  /*19f0*/  IMAD.WIDE.U32 R12, R11, -0x2daee0ad, RZ ;  /* 0xd2511f530b0c7825 */ /* 0x000fc800078e00ff */
[----:B------:R-:W-:Y:S01]  /*1a00*/  IMAD.WIDE.U32 R10, R16, -0x326172a9, RZ ;  /* 0xcd9e8d57100a7825 */ /* 0x000fe200078e00ff */
[----:B------:R-:W-:-:S03]  /*1a10*/  LOP3.LUT R20, R20, R9, R13, 0x96, !PT ;  /* 0x0000000914147212 */ /* 0x000fc600078e960d */
[----:B------:R-:W-:Y:S01]  /*1a20*/  IMAD.IADD R15, R3, 0x1, R15 ;  /* 0x00000001030f7824 */ /* 0x000fe200078e020f */
[----:B------:R-:W-:Y:S01]  /*1a30*/  LOP3.LUT R19, R18, R11, R17, 0x96, !PT ;  /* 0x0000000b12137212 */ /* 0x000fe200078e9611 */
[----:B0-----:R-:W-:Y:S06]  /*1a40*/  @!P1 BRA P0, `(.L_x_101) ;  /* 0x0000000000bc9947 */ /* 0x001fec0000000000 */
[----:B------:R-:W-:-:S04]  /*1a50*/  ISETP.GE.U32.AND P0, PT, R4, R6, PT ;  /* 0x000000060400720c */ /* 0x000fc80003f06070 */
[----:B------:R-:W-:-:S13]  /*1a60*/  ISETP.GE.AND.EX P0, PT, R5, R7, PT, P0 ;  /* 0x000000070500720c */ /* 0x000fda0003f06300 */
[----:B------:R-:W-:Y:S05]  /*1a70*/  @P0 EXIT ;  /* 0x000000000000094d */ /* 0x000fea0003800000 */
[----:B------:R-:W-:Y:S01]  /*1a80*/  USHF.L.U32 UR6, UR7, 0x10, URZ ;  /* 0x0000001007067899 */ /* 0x000fe200080006ff */
[----:B-1----:R-:W-:Y:S01]  /*1a90*/  SHF.L.U32 R14, R14, 0x10, RZ ;  /* 0x000000100e0e7819 */ /* 0x002fe200000006ff */
[----:B------:R-:W0:Y:S01]  /*1aa0*/  I2F.U8 R0, R19 ;  /* 0x0000001300007306 */ /* 0x000e220000001000 */
[----:B------:R-:W1:Y:S01]  /*1ab0*/  LDCU.64 UR8, c[0x0][0x380] ;  /* 0x00007000ff0877ac */ /* 0x000e620008000a00 */
[----:B------:R-:W-:Y:S02]  /*1ac0*/  IADD3 R17, P2, PT, R4, 0x1, RZ ;  /* 0x0000000104117810 */ /* 0x000fe40007f5e0ff */
[----:B------:R-:W-:Y:S02]  /*1ad0*/  FADD.FTZ R16, -R14, UR6 ;  /* 0x000000060e107e21 */ /* 0x000fe40008010100 */
[----:B------:R-:W-:Y:S02]  /*1ae0*/  ISETP.GE.U32.AND P0, PT, R17, R6, PT ;  /* 0x000000061100720c */ /* 0x000fe40003f06070 */
[----:B------:R-:W2:Y:S01]  /*1af0*/  F2F.BF16.F32 R3, R16 ;  /* 0x0000001000037304 */ /* 0x000ea20000202000 */
[----:B------:R-:W-:-:S04]  /*1b00*/  IADD3.X R18, PT, PT, RZ, R5, RZ, P2, !PT ;  /* 0x00000005ff127210 */ /* 0x000fc800017fe4ff */
[----:B------:R-:W-:Y:S01]  /*1b10*/  ISETP.GE.U32.AND.EX P0, PT, R18, R7, PT, P0 ;  /* 0x000000071200720c */ /* 0x000fe20003f06100 */
[----:B0-----:R-:W-:Y:S01]  /*1b20*/  FMUL.FTZ R9, R0, 0.00390625 ;  /* 0x3b80000000097820 */ /* 0x001fe20000410000 */
[----:B-1----:R-:W-:Y:S01]  /*1b30*/  LEA R8, P1, R2, UR8, 0x1 ;  /* 0x0000000802087c11 */ /* 0x002fe2000f8208ff */
[----:B--2---:R-:W-:-:S04]  /*1b40*/  IMAD.U32 R3, R3, 0x10000, RZ ;  /* 0x0001000003037824 */ /* 0x004fc800078e00ff */
[----:B------:R-:W-:-:S05]  /*1b50*/  FFMA.FTZ R9, R9, R3, R14 ;  /* 0x0000000309097223 */ /* 0x000fca000001000e */
[----:B------:R-:W-:Y:S02]  /*1b60*/  F2FP.BF16.F32.PACK_AB R0, RZ, R9 ;  /* 0x00000009ff00723e */ /* 0x000fe400000010ff */
[----:B------:R-:W-:-:S05]  /*1b70*/  LEA.HI.X R9, R2, UR9, R15, 0x1, P1 ;  /* 0x0000000902097c11 */ /* 0x000fca00088f0c0f */
[----:B------:R0:W-:Y:S01]  /*1b80*/  STG.E.U16 desc[UR4][R8.64], R0 ;  /* 0x0000000008007986 */ /* 0x0001e2000c101504 */
[----:B------:R-:W-:Y:S05]  /*1b90*/  @P0 EXIT ;  /* 0x000000000000094d */ /* 0x000fea0003800000 */
[----:B------:R-:W0:Y:S01]  /*1ba0*/  I2F.U8 R10, R10 ;  /* 0x0000000a000a7306 */ /* 0x000e220000001000 */
[----:B------:R-:W-:-:S04]  /*1bb0*/  IADD3 R11, P1, PT, R4, 0x2, RZ ;  /* 0x00000002040b7810 */ /* 0x000fc80007f3e0ff */
[----:B------:R-:W-:Y:S01]  /*1bc0*/  ISETP.GE.U32.AND P0, PT, R11, R6, PT ;  /* 0x000000060b00720c */ /* 0x000fe20003f06070 */
[----:B------:R-:W-:-:S05]  /*1bd0*/  IMAD.X R2, RZ, RZ, R5, P1 ;  /* 0x000000ffff027224 */ /* 0x000fca00008e0605 */
[----:B------:R-:W-:Y:S01]  /*1be0*/  ISETP.GE.U32.AND.EX P0, PT, R2, R7, PT, P0 ;  /* 0x000000070200720c */ /* 0x000fe20003f06100 */
[----:B0-----:R-:W-:-:S04]  /*1bf0*/  FMUL.FTZ R0, R10, 0.00390625 ;  /* 0x3b8000000a007820 */ /* 0x001fc80000410000 */
[----:B------:R-:W-:-:S05]  /*1c00*/  FFMA.FTZ R0, R3, R0, R14 ;  /* 0x0000000003007223 */ /* 0x000fca000001000e */
[----:B------:R-:W-:-:S05]  /*1c10*/  F2FP.BF16.F32.PACK_AB R0, RZ, R0 ;  /* 0x00000000ff00723e */ /* 0x000fca00000010ff */
[----:B------:R0:W-:Y:S01]  /*1c20*/  STG.E.U16 desc[UR4][R8.64+0x2], R0 ;  /* 0x0000020008007986 */ /* 0x0001e2000c101504 */
[----:B------:R-:W-:Y:S05]  /*1c30*/  @P0 EXIT ;  /* 0x000000000000094d */ /* 0x000fea0003800000 */
[----:B------:R-:W0:Y:S01]  /*1c40*/  I2F.U8 R20, R20 ;  /* 0x0000001400147306 */ /* 0x000e220000001000 */
[----:B------:R-:W-:-:S04]  /*1c50*/  IADD3 R11, P1, PT, R4, 0x3, RZ ;  /* 0x00000003040b7810 */ /* 0x000fc80007f3e0ff */
[----:B------:R-:W-:Y:S02]  /*1c60*/  ISETP.GE.U32.AND P0, PT, R11, R6, PT ;  /* 0x000000060b00720c */ /* 0x000fe40003f06070 */
[----:B------:R-:W-:-:S04]  /*1c70*/  IADD3.X R4, PT, PT, RZ, R5, RZ, P1, !PT ;  /* 0x00000005ff047210 */ /* 0x000fc80000ffe4ff */
[----:B------:R-:W-:Y:S01]  /*1c80*/  ISETP.GE.U32.AND.EX P0, PT, R4, R7, PT, P0 ;  /* 0x000000070400720c */ /* 0x000fe20003f06100 */
[----:B0-----:R-:W-:-:S04]  /*1c90*/  FMUL.FTZ R0, R20, 0.00390625 ;  /* 0x3b80000014007820 */ /* 0x001fc80000410000 */
[----:B------:R-:W-:-:S05]  /*1ca0*/  FFMA.FTZ R0, R3, R0, R14 ;  /* 0x0000000003007223 */ /* 0x000fca000001000e */
[----:B------:R-:W-:-:S05]  /*1cb0*/  F2FP.BF16.F32.PACK_AB R0, RZ, R0 ;  /* 0x00000000ff00723e */ /* 0x000fca00000010ff */
[----:B------:R0:W-:Y:S01]  /*1cc0*/  STG.E.U16 desc[UR4][R8.64+0x4], R0 ;  /* 0x0000040008007986 */ /* 0x0001e2000c101504 */
[----:B------:R-:W-:Y:S05]  /*1cd0*/  @P0 EXIT ;  /* 0x000000000000094d */ /* 0x000fea0003800000 */
[----:B------:R-:W0:Y:S02]  /*1ce0*/  I2F.U8 R12, R12 ;  /* 0x0000000c000c7306 */ /* 0x000e240000001000 */
[----:B0-----:R-:W-:-:S04]  /*1cf0*/  FMUL.FTZ R0, R12, 0.00390625 ;  /* 0x3b8000000c007820 */ /* 0x001fc80000410000 */
[----:B------:R-:W-:-:S05]  /*1d00*/  FFMA.FTZ R0, R3, R0, R14 ;  /* 0x0000000003007223 */ /* 0x000fca000001000e */
[----:B------:R-:W-:-:S05]  /*1d10*/  F2FP.BF16.F32.PACK_AB R0, RZ, R0 ;  /* 0x00000000ff00723e */ /* 0x000fca00000010ff */
[----:B------:R-:W-:Y:S01]  /*1d20*/  STG.E.U16 desc[UR4][R8.64+0x6], R0 ;  /* 0x0000060008007986 */ /* 0x000fe2000c101504 */
[----:B------:R-:W-:Y:S05]  /*1d30*/  EXIT ;  /* 0x000000000000794d */ /* 0x000fea0003800000 */
.L_x_101:
[----:B------:R-:W-:Y:S01]  /*1d40*/  USHF.L.U32 UR6, UR7, 0x10, URZ ;  /* 0x0000001007067899 */ /* 0x000fe200080006ff */
[----:B-1----:R-:W-:Y:S01]  /*1d50*/  IMAD.U32 R14, R14, 0x10000, RZ ;  /* 0x000100000e0e7824 */ /* 0x002fe200078e00ff */
[----:B------:R-:W0:Y:S01]  /*1d60*/  I2F.U8 R10, R10 ;  /* 0x0000000a000a7306 */ /* 0x000e220000001000 */
[----:B------:R-:W1:Y:S03]  /*1d70*/  LDCU.64 UR8, c[0x0][0x380] ;  /* 0x00007000ff0877ac */ /* 0x000e660008000a00 */
[----:B------:R-:W-:-:S04]  /*1d80*/  FADD.FTZ R0, -R14, UR6 ;  /* 0x000000060e007e21 */ /* 0x000fc80008010100 */
[----:B------:R-:W2:Y:S01]  /*1d90*/  I2F.U8 R19, R19 ;  /* 0x0000001300137306 */ /* 0x000ea20000001000 */
[----:B0-----:R-:W-:-:S07]  /*1da0*/  FMUL.FTZ R10, R10, 0.00390625 ;  /* 0x3b8000000a0a7820 */ /* 0x001fce0000410000 */
[----:B------:R-:W0:Y:S01]  /*1db0*/  F2F.BF16.F32 R0, R0 ;  /* 0x0000000000007304 */ /* 0x000e220000202000 */
[----:B-1----:R-:W-:Y:S01]  /*1dc0*/  LEA R4, P0, R2, UR8, 0x1 ;  /* 0x0000000802047c11 */ /* 0x002fe2000f8008ff */
[----:B--2---:R-:W-:-:S06]  /*1dd0*/  FMUL.FTZ R5, R19, 0.00390625 ;  /* 0x3b80000013057820 */ /* 0x004fcc0000410000 */
[----:B------:R-:W1:Y:S01]  /*1de0*/  I2F.U8 R20, R20 ;  /* 0x0000001400147306 */ /* 0x000e620000001000 */
[----:B0-----:R-:W-:-:S07]  /*1df0*/  SHF.L.U32 R3, R0, 0x10, RZ ;  /* 0x0000001000037819 */ /* 0x001fce00000006ff */
[----:B------:R-:W0:Y:S01]  /*1e00*/  I2F.U8 R12, R12 ;  /* 0x0000000c000c7306 */ /* 0x000e220000001000 */
[--C-:B------:R-:W-:Y:S01]  /*1e10*/  FFMA.FTZ R6, R5, R3, R14.reuse ;  /* 0x0000000305067223 */ /* 0x100fe2000001000e */
[----:B------:R-:W-:Y:S01]  /*1e20*/  FFMA.FTZ R7, R3, R10, R14 ;  /* 0x0000000a03077223 */ /* 0x000fe2000001000e */
[----:B------:R-:W-:Y:S01]  /*1e30*/  LEA.HI.X R5, R2, UR9, R15, 0x1, P0 ;  /* 0x0000000902057c11 */ /* 0x000fe200080f0c0f */
[----:B-1----:R-:W-:-:S03]  /*1e40*/  FMUL.FTZ R9, R20, 0.00390625 ;  /* 0x3b80000014097820 */ /* 0x002fc60000410000 */
[----:B------:R-:W-:Y:S01]  /*1e50*/  F2FP.BF16.F32.PACK_AB R2, R7, R6 ;  /* 0x000000060702723e */ /* 0x000fe200000010ff */
[----:B------:R-:W-:Y:S01]  /*1e60*/  FFMA.FTZ R9, R3, R9, R14 ;  /* 0x0000000903097223 */ /* 0x000fe2000001000e */
[----:B0-----:R-:W-:-:S04]  /*1e70*/  FMUL.FTZ R11, R12, 0.00390625 ;  /* 0x3b8000000c0b7820 */ /* 0x001fc80000410000 */
[----:B------:R-:W-:-:S05]  /*1e80*/  FFMA.FTZ R14, R3, R11, R14 ;  /* 0x0000000b030e7223 */ /* 0x000fca000001000e */
[----:B------:R-:W-:-:S05]  /*1e90*/  F2FP.BF16.F32.PACK_AB R3, R14, R9 ;  /* 0x000000090e03723e */ /* 0x000fca00000010ff */
[----:B------:R-:W-:Y:S01]  /*1ea0*/  STG.E.64 desc[UR4][R4.64], R2 ;  /* 0x0000000204007986 */ /* 0x000fe2000c101b04 */
[----:B------:R-:W-:Y:S05]  /*1eb0*/  EXIT ;  /* 0x000000000000794d */ /* 0x000fea0003800000 */
        .weak           $__internal_6_$__cuda_sm20_div_s64
        .type           $__internal_6_$__cuda_sm20_div_s64,@function
        .size           $__internal_6_$__cuda_sm20_div_s64,(.L_x_165 - $__internal_6_$__cuda_sm20_div_s64)
$__internal_6_$__cuda_sm20_div_s64:
        /* <DEDUP_REMOVED lines=17> */
[----:B------:R-:W-:-:S03]  /*1fd0*/  IMAD.HI.U32 R4, R2, R7, RZ ;  /* 0x0000000702047227 */ /* 0x000fc600078e00ff */
[----:B------:R-:W-:Y:S01]  /*1fe0*/  IADD3.X R9, PT, PT, RZ, ~R5, RZ, P0, !PT ;  /* 0x80000005ff097210 */ /* 0x000fe200007fe4ff */
[----:B------:R-:W-:-:S04]  /*1ff0*/  IMAD.MOV.U32 R5, RZ, RZ, R2 ;  /* 0x000000ffff057224 */ /* 0x000fc800078e0002 */
[----:B------:R-:W-:-:S04]  /*2000*/  IMAD.WIDE.U32 R4, P0, R2, R9, R4 ;  /* 0x0000000902047225 */ /* 0x000fc80007800004 */
[C---:B------:R-:W-:Y:S02]  /*2010*/  IMAD R11, R3.reuse, R9, RZ ;  /* 0x00000009030b7224 */ /* 0x040fe400078e02ff */
[----:B------:R-:W-:-:S04]  /*2020*/  IMAD.HI.U32 R4, P1, R3, R7, R4 ;  /* 0x0000000703047227 */ /* 0x000fc80007820004 */
[----:B------:R-:W-:Y:S01]  /*2030*/  IMAD.HI.U32 R9, R3, R9, RZ ;  /* 0x0000000903097227 */ /* 0x000fe200078e00ff */
[----:B------:R-:W-:-:S04]  /*2040*/  IADD3 R5, P2, PT, R11, R4, RZ ;  /* 0x000000040b057210 */ /* 0x000fc80007f5e0ff */
[----:B------:R-:W-:Y:S01]  /*2050*/  IADD3.X R4, PT, PT, R9, R3, RZ, P0, !PT ;  /* 0x0000000309047210 */ /* 0x000fe200007fe4ff */
[C---:B------:R-:W-:Y:S01]  /*2060*/  IMAD.WIDE.U32 R2, R5.reuse, UR4, RZ ;  /* 0x0000000405027c25 */ /* 0x040fe2000f8e00ff */
[----:B------:R-:W-:Y:S02]  /*2070*/  IADD3 R9, P4, PT, RZ, -R16, RZ ;  /* 0x80000010ff097210 */ /* 0x000fe40007f9e0ff */
[----:B------:R-:W-:Y:S01]  /*2080*/  IADD3.X R7, PT, PT, RZ, RZ, R4, P2, P1 ;  /* 0x000000ffff077210 */ /* 0x000fe200017e2404 */
[----:B------:R-:W-:Y:S01]  /*2090*/  IMAD R4, R5, UR5, R3 ;  /* 0x0000000505047c24 */ /* 0x000fe2000f8e0203 */
[----:B------:R-:W-:Y:S02]  /*20a0*/  IADD3 R3, P0, PT, RZ, -R2, RZ ;  /* 0x80000002ff037210 */ /* 0x000fe40007f1e0ff */
[----:B------:R-:W-:Y:S01]  /*20b0*/  SEL R9, R9, R16, !P3 ;  /* 0x0000001009097207 */ /* 0x000fe20005800000 */
[----:B------:R-:W-:Y:S02]  /*20c0*/  IMAD R2, R7, UR4, R4 ;  /* 0x0000000407027c24 */ /* 0x000fe4000f8e0204 */
[----:B------:R-:W-:-:S04]  /*20d0*/  IMAD.HI.U32 R4, R5, R3, RZ ;  /* 0x0000000305047227 */ /* 0x000fc800078e00ff */
[----:B------:R-:W-:-:S04]  /*20e0*/  IMAD.X R2, RZ, RZ, ~R2, P0 ;  /* 0x000000ffff027224 */ /* 0x000fc800000e0e02 */
[----:B------:R-:W-:-:S04]  /*20f0*/  IMAD.WIDE.U32 R4, P0, R5, R2, R4 ;  /* 0x0000000205047225 */ /* 0x000fc80007800004 */
[----:B------:R-:W-:Y:S01]  /*2100*/  IMAD.HI.U32 R5, P1, R7, R3, R4 ;  /* 0x0000000307057227 */ /* 0x000fe20007820004 */
[----:B------:R-:W-:-:S03]  /*2110*/  IADD3.X R3, PT, PT, RZ, ~R17, RZ, P4, !PT ;  /* 0x80000011ff037210 */ /* 0x000fc600027fe4ff */
[-C--:B------:R-:W-:Y:S01]  /*2120*/  IMAD R4, R7, R2.reuse, RZ ;  /* 0x0000000207047224 */ /* 0x080fe200078e02ff */
[----:B------:R-:W-:Y:S01]  /*2130*/  SEL R8, R3, R17, !P3 ;  /* 0x0000001103087207 */ /* 0x000fe20005800000 */
[----:B------:R-:W-:-:S03]  /*2140*/  IMAD.HI.U32 R2, R7, R2, RZ ;  /* 0x0000000207027227 */ /* 0x000fc600078e00ff */
[----:B------:R-:W-:Y:S01]  /*2150*/  IADD3 R5, P2, PT, R4, R5, RZ ;  /* 0x0000000504057210 */ /* 0x000fe20007f5e0ff */
[----:B------:R-:W-:Y:S01]  /*2160*/  IMAD.MOV.U32 R3, RZ, RZ, RZ ;  /* 0x000000ffff037224 */ /* 0x000fe200078e00ff */
        /* <DEDUP_REMOVED lines=17> */
[----:B------:R-:W-:Y:S02]  /*2280*/  IADD3 R6, P1, PT, R9, -UR4, RZ ;  /* 0x8000000409067c10 */ /* 0x000fe4000ff3e0ff */
[----:B------:R-:W-:Y:S02]  /*2290*/  IADD3.X R3, PT, PT, RZ, R4, RZ, P2, !PT ;  /* 0x00000004ff037210 */ /* 0x000fe400017fe4ff */
        /* <DEDUP_REMOVED lines=9> */
[----:B------:R-:W-:-:S02]  /*2330*/  IADD3.X R15, PT, PT, RZ, R4, RZ, P2, !PT ;  /* 0x00000004ff0f7210 */ /* 0x000fc400017fe4ff */
[----:B------:R-:W-:Y:S02]  /*2340*/  SEL R14, R14, R5, P0 ;  /* 0x000000050e0e7207 */ /* 0x000fe40000000000 */
[----:B------:R-:W-:Y:S02]  /*2350*/  LOP3.LUT R2, R17, UR11, RZ, 0x3c, !PT ;  /* 0x0000000b11027c12 */ /* 0x000fe4000f8e3cff */
[----:B------:R-:W-:Y:S02]  /*2360*/  SEL R15, R15, R4, P0 ;  /* 0x000000040f0f7207 */ /* 0x000fe40000000000 */
[-C--:B------:R-:W-:Y:S02]  /*2370*/  IADD3 R3, P2, PT, RZ, -R14.reuse, RZ ;  /* 0x8000000eff037210 */ /* 0x080fe40007f5e0ff */
[----:B------:R-:W-:Y:S02]  /*2380*/  ISETP.GE.AND P1, PT, R2, RZ, PT ;  /* 0x000000ff0200720c */ /* 0x000fe40003f26270 */
[----:B------:R-:W-:Y:S01]  /*2390*/  ISETP.NE.U32.AND P0, PT, RZ, UR6, PT ;  /* 0x00000006ff007c0c */ /* 0x000fe2000bf05070 */
[----:B------:R-:W-:Y:S01]  /*23a0*/  IMAD.X R2, RZ, RZ, ~R15, P2 ;  /* 0x000000ffff027224 */ /* 0x000fe200010e0e0f */
[----:B------:R-:W-:Y:S01]  /*23b0*/  SEL R14, R3, R14, !P1 ;  /* 0x0000000e030e7207 */ /* 0x000fe20004800000 */
[----:B------:R-:W-:Y:S01]  /*23c0*/  HFMA2 R3, -RZ, RZ, 0, 0 ;  /* 0x00000000ff037431 */ /* 0x000fe200000001ff */
[----:B------:R-:W-:-:S02]  /*23d0*/  ISETP.NE.AND.EX P0, PT, RZ, UR11, PT, P0 ;  /* 0x0000000bff007c0c */ /* 0x000fc4000bf05300 */
[----:B------:R-:W-:Y:S02]  /*23e0*/  SEL R15, R2, R15, !P1 ;  /* 0x0000000f020f7207 */ /* 0x000fe40004800000 */
[----:B------:R-:W-:Y:S02]  /*23f0*/  MOV R2, R0 ;  /* 0x0000000000027202 */ /* 0x000fe40000000f00 */
[----:B------:R-:W-:Y:S02]  /*2400*/  SEL R14, R14, 0xffffffff, P0 ;  /* 0xffffffff0e0e7807 */ /* 0x000fe40000000000 */
[----:B------:R-:W-:Y:S01]  /*2410*/  SEL R15, R15, 0xffffffff, P0 ;  /* 0xffffffff0f0f7807 */ /* 0x000fe20000000000 */
[----:B------:R-:W-:Y:S06]  /*2420*/  RET.REL.NODEC R2 `(_ZN2at6native54_GLOBAL__N__f6d41790_21_PhiloxDistribution_cu_0636f2c123philox_multi_key_kernelIN3c108BFloat16EZZZZNS0_21_philox_uniform_cuda_ERNS_6TensorERKS5_ddENKUlvE_clEvENKUlvE2_clEvENKUlvE_clEvEUlmmE0_ZZZNS0_21_philox_uniform_cuda_ES6_S8_ddENKS9_clEvENKSA_clEvEUlT_E_EEvPSD_PKmllT0_T1_16OffsetCalculatorILi1EjLb0EE) ;  /* 0xffffffd802f47950 */ /* 0x000fec0003c3ffff */
.L_x_102:
        /* <DEDUP_REMOVED lines=13> */
.L_x_165:


//--------------------- .text._ZN2at6native54_GLOBAL__N__f6d41790_21_PhiloxDistribution_cu_0636f2c124philox_single_key_kernelIN3c108BFloat16EZZZZNS0_21_philox_uniform_cuda_ERNS_6TensorERKS5_ddENKUlvE_clEvENKUlvE2_clEvENKUlvE_clEvEUlmmE0_ZZZNS0_21_philox_uniform_cuda_ES6_S8_ddENKS9_clEvENKSA_clEvEUlT_E_EEvPSD_PKmlT0_T1_ --------------------------
	.section	.text._ZN2at6native54_GLOBAL__N__f6d41790_21_PhiloxDistribution_cu_0636f2c124philox_single_key_kernelIN3c108BFloat16EZZZZNS0_21_philox_uniform_cuda_ERNS_6TensorERKS5_ddENKUlvE_clEvENKUlvE2_clEvENKUlvE_clEvEUlmmE0_ZZZNS0_21_philox_uniform_cuda_ES6_S8_ddENKS9_clEvENKSA_clEvEUlT_E_EEvPSD_PKmlT0_T1_,"ax",@progbits
	.align	128
.text._ZN2at6native54_GLOBAL__N__f6d41790_21_PhiloxDistribution_cu_0636f2c124philox_single_key_kernelIN3c108BFloat16EZZZZNS0_21_philox_uniform_cuda_ERNS_6TensorERKS5_ddENKUlvE_clEvENKUlvE2_clEvENKUlvE_clEvEUlmmE0_ZZZNS0_21_philox_uniform_cuda_ES6_S8_ddENKS9_clEvENKSA_clEvEUlT_E_EEvPSD_PKmlT0_T1_:
        .type           _ZN2at6native54_GLOBAL__N__f6d41790_21_PhiloxDistribution_cu_0636f2c124philox_single_key_kernelIN3c108BFloat16EZZZZNS0_21_philox_uniform_cuda_ERNS_6TensorERKS5_ddENKUlvE_clEvENKUlvE2_clEvENKUlvE_clEvEUlmmE0_ZZZNS0_21_philox_uniform_cuda_ES6_S8_ddENKS9_clEvENKSA_clEvEUlT_E_EEvPSD_PKmlT0_T1_,@function
        .size           _ZN2at6native54_GLOBAL__N__f6d41790_21_PhiloxDistribution_cu_0636f2c124philox_single_key_kernelIN3c108BFloat16EZZZZNS0_21_philox_uniform_cuda_ERNS_6TensorERKS5_ddENKUlvE_clEvENKUlvE2_clEvENKUlvE_clEvEUlmmE0_ZZZNS0_21_philox_uniform_cuda_ES6_S8_ddENKS9_clEvENKSA_clEvEUlT_E_EEvPSD_PKmlT0_T1_,(.L_x_167 - _ZN2at6native54_GLOBAL__N__f6d41790_21_PhiloxDistribution_cu_0636f2c124philox_single_key_kernelIN3c108BFloat16EZZZZNS0_21_philox_uniform_cuda_ERNS_6TensorERKS5_ddENKUlvE_clEvENKUlvE2_clEvENKUlvE_clEvEUlmmE0_ZZZNS0_21_philox_uniform_cuda_ES6_S8_ddENKS9_clEvENKSA_clEvEUlT_E_EEvPSD_PKmlT0_T1_)
        .other          _ZN2at6native54_GLOBAL__N__f6d41790_21_PhiloxDistribution_cu_0636f2c124philox_single_key_kernelIN3c108BFloat16EZZZZNS0_21_philox_uniform_cuda_ERNS_6TensorERKS5_ddENKUlvE_clEvENKUlvE2_clEvENKUlvE_clEvEUlmmE0_ZZZNS0_21_philox_uniform_cuda_ES6_S8_ddENKS9_clEvENKSA_clEvEUlT_E_EEvPSD_PKmlT0_T1_,@"STO_CUDA_ENTRY STV_DEFAULT"
_ZN2at6native54_GLOBAL__N__f6d41790_21_PhiloxDistribution_cu_0636f2c124philox_single_key_kernelIN3c108BFloat16EZZZZNS0_21_philox_uniform_cuda_ERNS_6TensorERKS5_ddENKUlvE_clEvENKUlvE2_clEvENKUlvE_clEvEUlmmE0_ZZZNS0_21_philox_uniform_cuda_ES6_S8_ddENKS9_clEvENKSA_clEvEUlT_E_EEvPSD_PKmlT0_T1_:
[----:B------:R-:W0:Y:S08]  /*0000*/  LDC R1, c[0x0][0x37c] ;  /* 0x0000df00ff017b82 */ /* 0x000e300000000800 */
[----:B------:R-:W1:Y:S01]  /*0010*/  LDC.64 R4, c[0x0][0x388] ;  /* 0x0000e200ff047b82 */ /* 0x000e620000000a00 */
[----:B------:R-:W1:Y:S01]  /*0020*/  LDCU.64 UR6, c[0x0][0x358] ;  /* 0x00006b00ff0677ac */ /* 0x000e620008000a00 */
[----:B0-----:R-:W-:-:S06]  /*0030*/  VIADD R1, R1, 0xfffffff0 ;  /* 0xfffffff001017836 */ /* 0x001fcc0000000000 */
[----:B------:R-:W0:Y:S01]  /*0040*/  LDC.64 R8, c[0x0][0x390] ;  /* 0x0000e400ff087b82 */ /* 0x000e220000000a00 */
[----:B-1----:R-:W5:Y:S07]  /*0050*/  LDG.E.128 R4, desc[UR6][R4.64] ;  /* 0x0000000604047981 */ /* 0x002f6e000c1e1d00 */
[----:B------:R-:W1:Y:S01]  /*0060*/  S2UR UR4, SR_CTAID.X ;  /* 0x00000000000479c3 */ /* 0x000e620000002500 */
[----:B------:R-:W-:Y:S01]  /*0070*/  IMAD.MOV.U32 R13, RZ, RZ, RZ ;  /* 0x000000ffff0d7224 */ /* 0x000fe200078e00ff */
[----:B------:R-:W-:Y:S01]  /*0080*/  BSSY.RECONVERGENT B0, `(.L_x_103) ;  /* 0x0000066000007945 */ /* 0x000fe20003800200 */
[----:B------:R-:W1:Y:S01]  /*0090*/  S2R R12, SR_TID.X ;  /* 0x00000000000c7919 */ /* 0x000e620000002100 */
[----:B0-----:R-:W-:-:S04]  /*00a0*/  SHF.R.S32.HI R11, RZ, 0x1f, R9 ;  /* 0x0000001fff0b7819 */ /* 0x001fc80000011409 */
[----:B------:R-:W1:Y:S01]  /*00b0*/  LDC R3, c[0x0][0x360] ;  /* 0x0000d800ff037b82 */ /* 0x000e620000000800 */
[----:B------:R-:W-:-:S05]  /*00c0*/  LEA.HI R11, P0, R11, R8, RZ, 0x2 ;  /* 0x000000080b0b7211 */ /* 0x000fca00078110ff */
[----:B------:R-:W-:Y:S02]  /*00d0*/  IMAD.X R2, RZ, RZ, R9, P0 ;  /* 0x000000ffff027224 */ /* 0x000fe400000e0609 */
[----:B------:R-:W0:Y:S03]  /*00e0*/  LDC.U16 R0, c[0x0][0x39c] ;  /* 0x0000e700ff007b82 */ /* 0x000e260000000400 */
[--C-:B------:R-:W-:Y:S02]  /*00f0*/  SHF.R.S64 R11, R11, 0x2, R2.reuse ;  /* 0x000000020b0b7819 */ /* 0x100fe40000001002 */
[----:B------:R-:W-:Y:S01]  /*0100*/  SHF.R.S32.HI R2, RZ, 0x2, R2 ;  /* 0x00000002ff027819 */ /* 0x000fe20000011402 */
[----:B-1----:R-:W-:Y:S01]  /*0110*/  IMAD.WIDE.U32 R12, R3, UR4, R12 ;  /* 0x00000004030c7c25 */ /* 0x002fe2000f8e000c */
[----:B------:R-:W1:Y:S02]  /*0120*/  LDCU.U16 UR4, c[0x0][0x39a] ;  /* 0x00007340ff0477ac */ /* 0x000e640008000400 */
[----:B------:R-:W-:-:S02]  /*0130*/  ISETP.GE.U32.AND P0, PT, R12, R11, PT ;  /* 0x0000000b0c00720c */ /* 0x000fc40003f06070 */
[----:B------:R-:W-:Y:S02]  /*0140*/  ISETP.NE.U32.AND P1, PT, R12, R11, PT ;  /* 0x0000000b0c00720c */ /* 0x000fe40003f25070 */
[CC--:B------:R-:W-:Y:S02]  /*0150*/  ISETP.GE.AND.EX P0, PT, R13.reuse, R2.reuse, PT, P0 ;  /* 0x000000020d00720c */ /* 0x0c0fe40003f06300 */
[----:B------:R-:W-:-:S11]  /*0160*/  ISETP.NE.AND.EX P1, PT, R13, R2, PT, P1 ;  /* 0x000000020d00720c */ /* 0x000fd60003f25310 */
[----:B01----:R-:W-:Y:S05]  /*0170*/  @P0 BRA `(.L_x_104) ;  /* 0x0000000400580947 */ /* 0x003fea0003800000 */
[----:B-----5:R-:W-:Y:S01]  /*0180*/  IADD3 R18, P0, PT, R6, R12, RZ ;  /* 0x0000000c06127210 */ /* 0x020fe20007f1e0ff */
[----:B------:R-:W-:Y:S01]  /*0190*/  USHF.L.U32 UR5, UR4, 0x10, URZ ;  /* 0x0000001004057899 */ /* 0x000fe200080006ff */
[----:B------:R-:W0:Y:S03]  /*01a0*/  LDCU.64 UR8, c[0x0][0x380] ;  /* 0x00007000ff0877ac */ /* 0x000e260008000a00 */
[----:B------:R-:W-:-:S04]  /*01b0*/  IMAD.WIDE.U32 R18, R18, -0x2daee0ad, RZ ;  /* 0xd2511f5312127825 */ /* 0x000fc800078e00ff */
[----:B------:R-:W-:Y:S01]  /*01c0*/  IMAD.X R3, R7, 0x1, R13, P0 ;  /* 0x0000000107037824 */ /* 0x000fe200000e060d */
[----:B------:R-:W-:Y:S01]  /*01d0*/  LOP3.LUT R14, R19, R5, RZ, 0x3c, !PT ;  /* 0x00000005130e7212 */ /* 0x000fe200078e3cff */
[----:B------:R-:W-:-:S03]  /*01e0*/  VIADD R19, R5, 0xbb67ae85 ;  /* 0xbb67ae8505137836 */ /* 0x000fc60000000000 */
[----:B------:R-:W-:Y:S01]  /*01f0*/  LOP3.LUT R16, R3, R4, RZ, 0x3c, !PT ;  /* 0x0000000403107212 */ /* 0x000fe200078e3cff */
[----:B------:R-:W-:Y:S01]  /*0200*/  IMAD.WIDE.U32 R14, R14, -0x326172a9, RZ ;  /* 0xcd9e8d570e0e7825 */ /* 0x000fe200078e00ff */
[----:B------:R-:W-:-:S03]  /*0210*/  IADD3 R3, PT, PT, R4, -0x61c88647, RZ ;  /* 0x9e3779b904037810 */ /* 0x000fc60007ffe0ff */
[----:B------:R-:W-:Y:S01]  /*0220*/  IMAD.WIDE.U32 R16, R16, -0x2daee0ad, RZ ;  /* 0xd2511f5310107825 */ /* 0x000fe200078e00ff */
[----:B------:R-:W-:-:S03]  /*0230*/  LOP3.LUT R3, R15, R3, RZ, 0x3c, !PT ;  /* 0x000000030f037212 */ /* 0x000fc600078e3cff */
[----:B------:R-:W-:Y:S01]  /*0240*/  VIADD R15, R5, 0x76cf5d0a ;  /* 0x76cf5d0a050f7836 */ /* 0x000fe20000000000 */
[----:B------:R-:W-:Y:S01]  /*0250*/  LOP3.LUT R20, R19, R18, R17, 0x96, !PT ;  /* 0x0000001213147212 */ /* 0x000fe200078e9611 */
[----:B------:R-:W-:-:S04]  /*0260*/  IMAD.WIDE.U32 R18, R3, -0x2daee0ad, RZ ;  /* 0xd2511f5303127825 */ /* 0x000fc800078e00ff */
[----:B------:R-:W-:Y:S01]  /*0270*/  VIADD R3, R4, 0x3c6ef372 ;  /* 0x3c6ef37204037836 */ /* 0x000fe20000000000 */
[----:B------:R-:W-:Y:S01]  /*0280*/  LOP3.LUT R15, R15, R16, R19, 0x96, !PT ;  /* 0x000000100f0f7212 */ /* 0x000fe200078e9613 */
[----:B------:R-:W-:-:S04]  /*0290*/  IMAD.WIDE.U32 R20, R20, -0x326172a9, RZ ;  /* 0xcd9e8d5714147825 */ /* 0x000fc800078e00ff */
[----:B------:R-:W-:Y:S01]  /*02a0*/  VIADD R19, R4, 0xdaa66d2b ;  /* 0xdaa66d2b04137836 */ /* 0x000fe20000000000 */
[----:B------:R-:W-:Y:S01]  /*02b0*/  LOP3.LUT R3, R3, R21, R14, 0x96, !PT ;  /* 0x0000001503037212 */ /* 0x000fe200078e960e */
[----:B------:R-:W-:Y:S01]  /*02c0*/  IMAD.WIDE.U32 R14, R15, -0x326172a9, RZ ;  /* 0xcd9e8d570f0e7825 */ /* 0x000fe200078e00ff */
[----:B------:R-:W-:-:S03]  /*02d0*/  IADD3 R21, PT, PT, R5, 0x32370b8f, RZ ;  /* 0x32370b8f05157810 */ /* 0x000fc60007ffe0ff */
[----:B------:R-:W-:Y:S01]  /*02e0*/  IMAD.WIDE.U32 R16, R3, -0x2daee0ad, RZ ;  /* 0xd2511f5303107825 */ /* 0x000fe200078e00ff */
[----:B------:R-:W-:-:S03]  /*02f0*/  LOP3.LUT R19, R19, R15, R20, 0x96, !PT ;  /* 0x0000000f13137212 */ /* 0x000fc600078e9614 */
        /* <DEDUP_REMOVED lines=13> */
[----:B------:R-:W-:Y:S01]  /*03d0*/  VIADD R3, R4, 0xb54cda56 ;  /* 0xb54cda5604037836 */ /* 0x000fe20000000000 */
[----:B------:R-:W-:Y:S01]  /*03e0*/  LOP3.LUT R21, R21, R18, R17, 0x96, !PT ;  /* 0x0000001215157212 */ /* 0x000fe200078e9611 */
[----:B------:R-:W-:-:S04]  /*03f0*/  IMAD.WIDE.U32 R18, R19, -0x2daee0ad, RZ ;  /* 0xd2511f5313127825 */ /* 0x000fc800078e00ff */
[----:B------:R-:W-:Y:S01]  /*0400*/  IMAD.WIDE.U32 R20, R21, -0x326172a9, RZ ;  /* 0xcd9e8d5715147825 */ /* 0x000fe200078e00ff */
[----:B------:R-:W-:-:S03]  /*0410*/  LOP3.LUT R15, R15, R16, R19, 0x96, !PT ;  /* 0x000000100f0f7212 */ /* 0x000fc600078e9613 */
[----:B------:R-:W-:Y:S01]  /*0420*/  VIADD R19, R4, 0x5384540f ;  /* 0x5384540f04137836 */ /* 0x000fe20000000000 */
[----:B------:R-:W-:Y:S01]  /*0430*/  LOP3.LUT R3, R3, R21, R14, 0x96, !PT ;  /* 0x0000001503037212 */ /* 0x000fe200078e960e */
[----:B------:R-:W-:-:S04]  /*0440*/  IMAD.WIDE.U32 R14, R15, -0x326172a9, RZ ;  /* 0xcd9e8d570f0e7825 */ /* 0x000fc800078e00ff */
[----:B------:R-:W-:Y:S01]  /*0450*/  VIADD R21, R5, 0x1fd5c5a3 ;  /* 0x1fd5c5a305157836 */ /* 0x000fe20000000000 */
[----:B------:R-:W-:Y:S01]  /*0460*/  LOP3.LUT R20, R19, R15, R20, 0x96, !PT ;  /* 0x0000000f13147212 */ /* 0x000fe200078e9614 */
[----:B------:R-:W-:Y:S01]  /*0470*/  IMAD.WIDE.U32 R16, R3, -0x2daee0ad, RZ ;  /* 0xd2511f5303107825 */ /* 0x000fe200078e00ff */
[----:B------:R-:W-:-:S03]  /*0480*/  IADD3 R3, PT, PT, R5, -0x24c28bd8, RZ ;  /* 0xdb3d742805037810 */ /* 0x000fc60007ffe0ff */
[----:B------:R-:W-:Y:S01]  /*0490*/  IMAD.HI.U32 R10, R20, -0x2daee0ad, RZ ;  /* 0xd2511f53140a7827 */ /* 0x000fe200078e00ff */
[----:B------:R-:W-:-:S03]  /*04a0*/  LOP3.LUT R21, R21, R18, R17, 0x96, !PT ;  /* 0x0000001215157212 */ /* 0x000fc600078e9611 */
[----:B------:R-:W-:Y:S01]  /*04b0*/  IMAD.U32 R15, R0, 0x10000, RZ ;  /* 0x00010000000f7824 */ /* 0x000fe200078e00ff */
[----:B------:R-:W-:Y:S01]  /*04c0*/  LOP3.LUT R17, R3, R16, R10, 0x96, !PT ;  /* 0x0000001003117212 */ /* 0x000fe200078e960a */
[----:B------:R-:W-:-:S04]  /*04d0*/  IMAD.HI.U32 R10, R21, -0x326172a9, RZ ;  /* 0xcd9e8d57150a7827 */ /* 0x000fc800078e00ff */
[----:B------:R-:W-:Y:S01]  /*04e0*/  FADD.FTZ R22, R15, -UR5 ;  /* 0x800000050f167e21 */ /* 0x000fe20008010000 */
[----:B------:R-:W-:Y:S02]  /*04f0*/  VIADD R15, R4, 0xf1bbcdc8 ;  /* 0xf1bbcdc8040f7836 */ /* 0x000fe40000000000 */
[----:B------:R-:W-:Y:S01]  /*0500*/  IMAD R19, R17, 0x57, RZ ;  /* 0x0000005711137824 */ /* 0x000fe200078e02ff */
[----:B------:R-:W1:Y:S01]  /*0510*/  F2F.BF16.F32 R3, R22 ;  /* 0x0000001600037304 */ /* 0x000e620000202000 */
[----:B------:R-:W-:Y:S01]  /*0520*/  IMAD R21, R21, 0x57, RZ ;  /* 0x0000005715157824 */ /* 0x000fe200078e02ff */
[----:B------:R-:W-:Y:S01]  /*0530*/  LOP3.LUT R16, R15, R10, R14, 0x96, !PT ;  /* 0x0000000a0f107212 */ /* 0x000fe200078e960e */
[----:B------:R-:W-:-:S04]  /*0540*/  IMAD.HI.U32 R17, R17, -0x326172a9, RZ ;  /* 0xcd9e8d5711117827 */ /* 0x000fc800078e00ff */
[----:B------:R-:W-:Y:S01]  /*0550*/  VIADD R14, R4, 0x81 ;  /* 0x00000081040e7836 */ /* 0x000fe20000000000 */
[----:B------:R-:W2:Y:S01]  /*0560*/  I2F.U8 R10, R19 ;  /* 0x00000013000a7306 */ /* 0x000ea20000001000 */
[C---:B------:R-:W-:Y:S02]  /*0570*/  IMAD R18, R16.reuse, 0x53, RZ ;  /* 0x0000005310127824 */ /* 0x040fe400078e02ff */
[----:B------:R-:W-:Y:S01]  /*0580*/  IMAD.HI.U32 R16, R16, -0x2daee0ad, RZ ;  /* 0xd2511f5310107827 */ /* 0x000fe200078e00ff */
[----:B------:R-:W-:-:S03]  /*0590*/  LOP3.LUT R21, R21, R17, R14, 0x96, !PT ;  /* 0x0000001115157212 */ /* 0x000fc600078e960e */
[----:B------:R-:W-:Y:S01]  /*05a0*/  VIADD R14, R5, 0xad ;  /* 0x000000ad050e7836 */ /* 0x000fe20000000000 */
[----:B------:R2:W3:Y:S01]  /*05b0*/  I2F.U8 R15, R18 ;  /* 0x00000012000f7306 */ /* 0x0004e20000001000 */
[----:B------:R-:W-:Y:S02]  /*05c0*/  IMAD R17, R20, 0x53, RZ ;  /* 0x0000005314117824 */ /* 0x000fe400078e02ff */
[----:B-1----:R-:W-:-:S03]  /*05d0*/  IMAD.U32 R3, R3, 0x10000, RZ ;  /* 0x0001000003037824 */ /* 0x002fc600078e00ff */
[----:B------:R-:W-:Y:S02]  /*05e0*/  LOP3.LUT R16, R17, R14, R16, 0x96, !PT ;  /* 0x0000000e11107212 */ /* 0x000fe400078e9610 */
[----:B------:R-:W1:Y:S01]  /*05f0*/  I2F.U8 R21, R21 ;  /* 0x0000001500157306 */ /* 0x000e620000001000 */
[----:B--2---:R-:W-:Y:S01]  /*0600*/  FMUL.FTZ R18, R10, 0.00390625 ;  /* 0x3b8000000a127820 */ /* 0x004fe20000410000 */
[----:B0-----:R-:W-:-:S03]  /*0610*/  LEA R14, P0, R12, UR8, 0x3 ;  /* 0x000000080c0e7c11 */ /* 0x001fc6000f8018ff */
[----:B------:R-:W-:Y:S01]  /*0620*/  FFMA.FTZ R17, R3, R18, UR5 ;  /* 0x0000000503117e23 */ /* 0x000fe20008010012 */
[----:B---3--:R-:W-:Y:S02]  /*0630*/  FMUL.FTZ R22, R15, 0.00390625 ;  /* 0x3b8000000f167820 */ /* 0x008fe40000410000 */
[----:B------:R-:W0:Y:S01]  /*0640*/  I2F.U8 R16, R16 ;  /* 0x0000001000107306 */ /* 0x000e220000001000 */
[----:B------:R-:W-:Y:S01]  /*0650*/  LEA.HI.X R15, R12, UR9, R13, 0x3, P0 ;  /* 0x000000090c0f7c11 */ /* 0x000fe200080f1c0d */
[----:B------:R-:W-:Y:S01]  /*0660*/  FFMA.FTZ R19, R3, R22, UR5 ;  /* 0x0000000503137e23 */ /* 0x000fe20008010016 */
[----:B-1----:R-:W-:-:S04]  /*0670*/  FMUL.FTZ R10, R21, 0.00390625 ;  /* 0x3b800000150a7820 */ /* 0x002fc80000410000 */
[----:B------:R-:W-:Y:S01]  /*0680*/  FFMA.FTZ R10, R3, R10, UR5 ;  /* 0x00000005030a7e23 */ /* 0x000fe2000801000a */
[----:B0-----:R-:W-:-:S04]  /*0690*/  FMUL.FTZ R20, R16, 0.00390625 ;  /* 0x3b80000010147820 */ /* 0x001fc80000410000 */
[----:B------:R-:W-:Y:S01]  /*06a0*/  F2FP.BF16.F32.PACK_AB R12, R17, R10 ;  /* 0x0000000a110c723e */ /* 0x000fe200000010ff */
[----:B------:R-:W-:-:S05]  /*06b0*/  FFMA.FTZ R20, R3, R20, UR5 ;  /* 0x0000000503147e23 */ /* 0x000fca0008010014 */
[----:B------:R-:W-:-:S05]  /*06c0*/  F2FP.BF16.F32.PACK_AB R13, R19, R20 ;  /* 0x00000014130d723e */ /* 0x000fca00000010ff */
[----:B------:R0:W-:Y:S02]  /*06d0*/  STG.E.64 desc[UR6][R14.64], R12 ;  /* 0x0000000c0e007986 */ /* 0x0001e4000c101b06 */
.L_x_104:
[----:B------:R-:W-:Y:S05]  /*06e0*/  BSYNC.RECONVERGENT B0 ;  /* 0x0000000000007941 */ /* 0x000fea0003800200 */
.L_x_103:
[----:B------:R-:W-:Y:S05]  /*06f0*/  @P1 EXIT ;  /* 0x000000000000194d */ /* 0x000fea0003800000 */
[----:B-----5:R-:W-:Y:S02]  /*0700*/  IADD3 R6, P0, PT, R6, R11, RZ ;  /* 0x0000000b06067210 */ /* 0x020fe40007f1e0ff */
[----:B------:R-:W-:Y:S02]  /*0710*/  SHF.L.U64.HI R10, R11, 0x2, R2 ;  /* 0x000000020b0a7819 */ /* 0x000fe40000010202 */
[----:B------:R-:W-:Y:S01]  /*0720*/  IADD3.X R3, PT, PT, R7, R2, RZ, P0, !PT ;  /* 0x0000000207037210 */ /* 0x000fe200007fe4ff */
[----:B------:R-:W-:-:S03]  /*0730*/  IMAD.WIDE.U32 R6, R6, -0x2daee0ad, RZ ;  /* 0xd2511f5306067825 */ /* 0x000fc600078e00ff */
[----:B0-----:R-:W-:Y:S01]  /*0740*/  LOP3.LUT R12, R3, R4, RZ, 0x3c, !PT ;  /* 0x00000004030c7212 */ /* 0x001fe200078e3cff */
[----:B------:R-:W-:Y:S01]  /*0750*/  VIADD R3, R4, 0x9e3779b9 ;  /* 0x9e3779b904037836 */ /* 0x000fe20000000000 */
[----:B------:R-:W-:Y:S01]  /*0760*/  LOP3.LUT R14, R7, R5, RZ, 0x3c, !PT ;  /* 0x00000005070e7212 */ /* 0x000fe200078e3cff */
[----:B------:R-:W-:Y:S02]  /*0770*/  VIADD R7, R5, 0xbb67ae85 ;  /* 0xbb67ae8505077836 */ /* 0x000fe40000000000 */
[----:B------:R-:W-:-:S04]  /*0780*/  IMAD.WIDE.U32 R12, R12, -0x2daee0ad, RZ ;  /* 0xd2511f530c0c7825 */ /* 0x000fc800078e00ff */
[----:B------:R-:W-:Y:S01]  /*0790*/  IMAD.WIDE.U32 R14, R14, -0x326172a9, RZ ;  /* 0xcd9e8d570e0e7825 */ /* 0x000fe200078e00ff */
[----:B------:R-:W-:-:S03]  /*07a0*/  LOP3.LUT R6, R7, R6, R13, 0x96, !PT ;  /* 0x0000000607067212 */ /* 0x000fc600078e960d */
[----:B------:R-:W-:Y:S01]  /*07b0*/  VIADD R13, R4, 0x3c6ef372 ;  /* 0x3c6ef372040d7836 */ /* 0x000fe20000000000 */
[----:B------:R-:W-:Y:S01]  /*07c0*/  LOP3.LUT R16, R15, R3, RZ, 0x3c, !PT ;  /* 0x000000030f107212 */ /* 0x000fe200078e3cff */
[----:B------:R-:W-:-:S04]  /*07d0*/  IMAD.WIDE.U32 R6, R6, -0x326172a9, RZ ;  /* 0xcd9e8d5706067825 */ /* 0x000fc800078e00ff */
[----:B------:R-:W-:Y:S01]  /*07e0*/  IMAD.WIDE.U32 R16, R16, -0x2daee0ad, RZ ;  /* 0xd2511f5310107825 */ /* 0x000fe200078e00ff */
[----:B------:R-:W-:Y:S02]  /*07f0*/  LOP3.LUT R13, R13, R7, R14, 0x96, !PT ;  /* 0x000000070d0d7212 */ /* 0x000fe400078e960e */
[C---:B------:R-:W-:Y:S01]  /*0800*/  IADD3 R7, PT, PT, R5.reuse, 0x32370b8f, RZ ;  /* 0x32370b8f05077810 */ /* 0x040fe20007ffe0ff */
[----:B------:R-:W-:-:S05]  /*0810*/  VIADD R3, R5, 0x76cf5d0a ;  /* 0x76cf5d0a05037836 */ /* 0x000fca0000000000 */
[----:B------:R-:W-:Y:S01]  /*0820*/  LOP3.LUT R14, R3, R12, R17, 0x96, !PT ;  /* 0x0000000c030e7212 */ /* 0x000fe200078e9611 */
[----:B------:R-:W-:-:S04]  /*0830*/  IMAD.WIDE.U32 R12, R13, -0x2daee0ad, RZ ;  /* 0xd2511f530d0c7825 */ /* 0x000fc800078e00ff */
[----:B------:R-:W-:Y:S01]  /*0840*/  IMAD.WIDE.U32 R14, R14, -0x326172a9, RZ ;  /* 0xcd9e8d570e0e7825 */ /* 0x000fe200078e00ff */
[----:B------:R-:W-:-:S03]  /*0850*/  LOP3.LUT R7, R7, R16, R13, 0x96, !PT ;  /* 0x0000001007077212 */ /* 0x000fc600078e960d */
[C---:B------:R-:W-:Y:S02]  /*0860*/  VIADD R3, R4.reuse, 0xdaa66d2b ;  /* 0xdaa66d2b04037836 */ /* 0x040fe40000000000 */
[----:B------:R-:W-:-:S03]  /*0870*/  VIADD R13, R4, 0x78dde6e4 ;  /* 0x78dde6e4040d7836 */ /* 0x000fc60000000000 */
[----:B------:R-:W-:Y:S01]  /*0880*/  LOP3.LUT R16, R3, R15, R6, 0x96, !PT ;  /* 0x0000000f03107212 */ /* 0x000fe200078e9606 */
[----:B------:R-:W-:-:S04]  /*0890*/  IMAD.WIDE.U32 R6, R7, -0x326172a9, RZ ;  /* 0xcd9e8d5707067825 */ /* 0x000fc800078e00ff */
[----:B------:R-:W-:Y:S01]  /*08a0*/  IMAD.WIDE.U32 R16, R16, -0x2daee0ad, RZ ;  /* 0xd2511f5310107825 */ /* 0x000fe200078e00ff */
[----:B------:R-:W-:-:S03]  /*08b0*/  LOP3.LUT R13, R13, R7, R14, 0x96, !PT ;  /* 0x000000070d0d7212 */ /* 0x000fc600078e960e */
[C---:B------:R-:W-:Y:S02]  /*08c0*/  VIADD R3, R5.reuse, 0xed9eba14 ;  /* 0xed9eba1405037836 */ /* 0x040fe40000000000 */
[----:B------:R-:W-:-:S03]  /*08d0*/  VIADD R7, R5, 0xa9066899 ;  /* 0xa906689905077836 */ /* 0x000fc60000000000 */
        /* <DEDUP_REMOVED lines=8> */
[----:B------:R-:W-:Y:S02]  /*0960*/  VIADD R3, R4, 0xb54cda56 ;  /* 0xb54cda5604037836 */ /* 0x000fe40000000000 */
[----:B------:R-:W-:-:S03]  /*0970*/  IMAD.WIDE.U32 R16, R16, -0x2daee0ad, RZ ;  /* 0xd2511f5310107825 */ /* 0x000fc600078e00ff */
[----:B------:R-:W-:Y:S01]  /*0980*/  LOP3.LUT R14, R3, R7, R14, 0x96, !PT ;  /* 0x00000007030e7212 */ /* 0x000fe200078e960e */
[----:B------:R-:W-:Y:S01]  /*0990*/  VIADD R7, R5, 0x1fd5c5a3 ;  /* 0x1fd5c5a305077836 */ /* 0x000fe20000000000 */
[----:B------:R-:W-:Y:S01]  /*09a0*/  LOP3.LUT R18, R13, R12, R17, 0x96, !PT ;  /* 0x0000000c0d127212 */ /* 0x000fe200078e9611 */
[----:B------:R-:W-:Y:S02]  /*09b0*/  VIADD R3, R4, 0x5384540f ;  /* 0x5384540f04037836 */ /* 0x000fe40000000000 */
[----:B------:R-:W-:-:S04]  /*09c0*/  IMAD.WIDE.U32 R14, R14, -0x2daee0ad, RZ ;  /* 0xd2511f530e0e7825 */ /* 0x000fc800078e00ff */
[----:B------:R-:W-:Y:S01]  /*09d0*/  IMAD.WIDE.U32 R18, R18, -0x326172a9, RZ ;  /* 0xcd9e8d5712127825 */ /* 0x000fe200078e00ff */
[----:B------:R-:W-:Y:S02]  /*09e0*/  LOP3.LUT R12, R7, R16, R15, 0x96, !PT ;  /* 0x00000010070c7212 */ /* 0x000fe400078e960f */
[----:B------:R-:W-:Y:S01]  /*09f0*/  IADD3 R15, PT, PT, R4, -0xe443238, RZ ;  /* 0xf1bbcdc8040f7810 */ /* 0x000fe20007ffe0ff */
[----:B------:R-:W-:Y:S01]  /*0a00*/  VIADD R17, R5, 0xdb3d7428 ;  /* 0xdb3d742805117836 */ /* 0x000fe20000000000 */
[----:B------:R-:W-:Y:S01]  /*0a10*/  LOP3.LUT R6, R3, R19, R6, 0x96, !PT ;  /* 0x0000001303067212 */ /* 0x000fe200078e9606 */
[----:B------:R-:W-:-:S04]  /*0a20*/  IMAD.WIDE.U32 R12, R12, -0x326172a9, RZ ;  /* 0xcd9e8d570c0c7825 */ /* 0x000fc800078e00ff */
[----:B------:R-:W-:Y:S01]  /*0a30*/  IMAD.SHL.U32 R3, R11, 0x4, RZ ;  /* 0x000000040b037824 */ /* 0x000fe200078e00ff */
[----:B------:R-:W-:Y:S01]  /*0a40*/  LOP3.LUT R15, R15, R13, R18, 0x96, !PT ;  /* 0x0000000d0f0f7212 */ /* 0x000fe200078e9612 */
[----:B------:R-:W-:-:S03]  /*0a50*/  IMAD.WIDE.U32 R6, R6, -0x2daee0ad, RZ ;  /* 0xd2511f5306067825 */ /* 0x000fc600078e00ff */
[----:B------:R-:W-:Y:S01]  /*0a60*/  IADD3 R13, P1, PT, -R3, R8, RZ ;  /* 0x00000008030d7210 */ /* 0x000fe20007f3e1ff */
[----:B------:R-:W-:Y:S01]  /*0a70*/  VIADD R5, R5, 0x96a522ad ;  /* 0x96a522ad05057836 */ /* 0x000fe20000000000 */
[----:B------:R-:W-:Y:S01]  /*0a80*/  LOP3.LUT R16, R17, R14, R7, 0x96, !PT ;  /* 0x0000000e11107212 */ /* 0x000fe200078e9607 */
[----:B------:R-:W-:Y:S01]  /*0a90*/  IMAD.WIDE.U32 R14, R15, -0x2daee0ad, RZ ;  /* 0xd2511f530f0e7825 */ /* 0x000fe200078e00ff */
[----:B------:R-:W-:Y:S02]  /*0aa0*/  ISETP.GE.U32.AND P0, PT, R13, 0x1, PT ;  /* 0x000000010d00780c */ /* 0x000fe40003f06070 */
[----:B------:R-:W-:Y:S01]  /*0ab0*/  IADD3.X R18, PT, PT, ~R10, R9, RZ, P1, !PT ;  /* 0x000000090a127210 */ /* 0x000fe20000ffe5ff */
[----:B------:R-:W-:Y:S01]  /*0ac0*/  IMAD.WIDE.U32 R16, R16, -0x326172a9, RZ ;  /* 0xcd9e8d5710107825 */ /* 0x000fe200078e00ff */
[----:B------:R-:W-:Y:S02]  /*0ad0*/  LOP3.LUT R6, R6, R5, R15, 0x96, !PT ;  /* 0x0000000506067212 */ /* 0x000fe400078e960f */
[----:B------:R-:W-:Y:S01]  /*0ae0*/  ISETP.GE.AND.EX P0, PT, R18, RZ, PT, P0 ;  /* 0x000000ff1200720c */ /* 0x000fe20003f06300 */
[----:B------:R-:W-:-:S02]  /*0af0*/  VIADD R7, R4, 0x8ff34781 ;  /* 0x8ff3478104077836 */ /* 0x000fc40000000000 */
[----:B------:R-:W-:-:S03]  /*0b00*/  IMAD.MOV.U32 R5, RZ, RZ, R16 ;  /* 0x000000ffff057224 */ /* 0x000fc600078e0010 */
[----:B------:R-:W-:Y:S01]  /*0b10*/  LOP3.LUT R4, R12, R17, R7, 0x96, !PT ;  /* 0x000000110c047212 */ /* 0x000fe200078e9607 */
[----:B------:R-:W-:-:S05]  /*0b20*/  IMAD.MOV.U32 R7, RZ, RZ, R14 ;  /* 0x000000ffff077224 */ /* 0x000fca00078e000e */
[----:B------:R0:W-:Y:S01]  /*0b30*/  STL.128 [R1], R4 ;  /* 0x0000000401007387 */ /* 0x0001e20000100c00 */
[----:B------:R-:W-:Y:S05]  /*0b40*/  @!P0 EXIT ;  /* 0x000000000000894d */ /* 0x000fea0003800000 */
[----:B------:R-:W-:Y:S01]  /*0b50*/  USHF.L.U32 UR5, UR4, 0x10, URZ ;  /* 0x0000001004057899 */ /* 0x000fe200080006ff */
[----:B------:R-:W-:Y:S01]  /*0b60*/  SHF.L.U32 R0, R0, 0x10, RZ ;  /* 0x0000001000007819 */ /* 0x000fe200000006ff */
[----:B------:R-:W-:Y:S01]  /*0b70*/  IMAD.MOV.U32 R17, RZ, RZ, RZ ;  /* 0x000000ffff117224 */ /* 0x000fe200078e00ff */
[----:B------:R-:W-:-:S03]  /*0b80*/  LOP3.LUT R20, R13, 0x7, RZ, 0xc0, !PT ;  /* 0x000000070d147812 */ /* 0x000fc600078ec0ff */
[----:B0-----:R-:W-:Y:S01]  /*0b90*/  FADD.FTZ R4, R0, -UR5 ;  /* 0x8000000500047e21 */ /* 0x001fe20008010000 */
[----:B------:R-:W-:-:S04]  /*0ba0*/  IADD3 R0, P0, PT, R3, -R8, RZ ;  /* 0x8000000803007210 */ /* 0x000fc80007f1e0ff */
[----:B------:R-:W-:Y:S01]  /*0bb0*/  ISETP.GT.U32.AND P1, PT, R0, -0x8, PT ;  /* 0xfffffff80000780c */ /* 0x000fe20003f24070 */
[----:B------:R-:W-:Y:S01]  /*0bc0*/  IMAD.X R9, R10, 0x1, ~R9, P0 ;  /* 0x000000010a097824 */ /* 0x000fe200000e0e09 */
[----:B------:R-:W0:Y:S01]  /*0bd0*/  F2F.BF16.F32 R4, R4 ;  /* 0x0000000400047304 */ /* 0x000e220000202000 */
[----:B------:R-:W-:Y:S01]  /*0be0*/  ISETP.NE.U32.AND P0, PT, R20, RZ, PT ;  /* 0x000000ff1400720c */ /* 0x000fe20003f05070 */
[----:B------:R-:W-:Y:S02]  /*0bf0*/  IMAD.MOV.U32 R0, RZ, RZ, RZ ;  /* 0x000000ffff007224 */ /* 0x000fe400078e00ff */
[----:B------:R-:W-:Y:S02]  /*0c00*/  ISETP.GT.U32.AND.EX P1, PT, R9, -0x1, PT, P1 ;  /* 0xffffffff0900780c */ /* 0x000fe40003f24110 */
[----:B------:R-:W-:Y:S02]  /*0c10*/  ISETP.NE.AND.EX P0, PT, RZ, RZ, PT, P0 ;  /* 0x000000ffff00720c */ /* 0x000fe40003f05300 */
[----:B0-----:R-:W-:-:S09]  /*0c20*/  SHF.L.U32 R9, R4, 0x10, RZ ;  /* 0x0000001004097819 */ /* 0x001fd200000006ff */
[----:B------:R-:W-:Y:S05]  /*0c30*/  @P1 BRA `(.L_x_105) ;  /* 0x0000000400001947 */ /* 0x000fea0003800000 */
[----:B------:R-:W0:Y:S01]  /*0c40*/  LDC.64 R4, c[0x0][0x380] ;  /* 0x0000e000ff047b82 */ /* 0x000e220000000a00 */
[----:B------:R-:W-:Y:S02]  /*0c50*/  LOP3.LUT R0, R13, 0xfffffff8, RZ, 0xc0, !PT ;  /* 0xfffffff80d007812 */ /* 0x000fe400078ec0ff */
[----:B------:R-:W-:-:S03]  /*0c60*/  LOP3.LUT R17, R18, 0x7fffffff, RZ, 0xc0, !PT ;  /* 0x7fffffff12117812 */ /* 0x000fc600078ec0ff */
[----:B------:R-:W-:Y:S01]  /*0c70*/  IMAD.MOV.U32 R18, RZ, RZ, R0 ;  /* 0x000000ffff127224 */ /* 0x000fe200078e0000 */
[----:B0-----:R-:W-:-:S04]  /*0c80*/  LEA R16, P1, R11, R4, 0x3 ;  /* 0x000000040b107211 */ /* 0x001fc800078218ff */
[----:B------:R-:W-:Y:S02]  /*0c90*/  IADD3 R16, P2, PT, R16, 0x8, RZ ;  /* 0x0000000810107810 */ /* 0x000fe40007f5e0ff */
[----:B------:R-:W-:Y:S01]  /*0ca0*/  LEA.HI.X R19, R11, R5, R2, 0x3, P1 ;  /* 0x000000050b137211 */ /* 0x000fe200008f1c02 */
[----:B------:R-:W-:Y:S02]  /*0cb0*/  VIADD R2, R1, 0x10 ;  /* 0x0000001001027836 */ /* 0x000fe40000000000 */
[----:B------:R-:W-:Y:S01]  /*0cc0*/  IMAD.MOV.U32 R11, RZ, RZ, R17 ;  /* 0x000000ffff0b7224 */ /* 0x000fe200078e0011 */
[----:B------:R-:W-:-:S07]  /*0cd0*/  IADD3.X R19, PT, PT, RZ, R19, RZ, P2, !PT ;  /* 0x00000013ff137210 */ /* 0x000fce00017fe4ff */
.L_x_106:
[----:B--2---:R-:W2:Y:S04]  /*0ce0*/  LDL.128 R4, [R2+-0x10] ;  /* 0xfffff00002047983 */ /* 0x004ea80000100c00 */
[----:B------:R0:W3:Y:S01]  /*0cf0*/  LDL.128 R12, [R2] ;  /* 0x00000000020c7983 */ /* 0x0000e20000100c00 */
[----:B------:R-:W-:-:S04]  /*0d00*/  IADD3 R18, P1, PT, R18, -0x8, RZ ;  /* 0xfffffff812127810 */ /* 0x000fc80007f3e0ff */
[----:B------:R-:W-:Y:S02]  /*0d10*/  IADD3.X R11, PT, PT, R11, -0x1, RZ, P1, !PT ;  /* 0xffffffff0b0b7810 */ /* 0x000fe40000ffe4ff */
[----:B------:R-:W-:Y:S02]  /*0d20*/  ISETP.NE.U32.AND P1, PT, R18, RZ, PT ;  /* 0x000000ff1200720c */ /* 0x000fe40003f25070 */
[----:B0-----:R-:W-:Y:S02]  /*0d30*/  IADD3 R2, PT, PT, R2, 0x20, RZ ;  /* 0x0000002002027810 */ /* 0x001fe40007ffe0ff */
[----:B------:R-:W-:Y:S01]  /*0d40*/  ISETP.NE.AND.EX P1, PT, R11, RZ, PT, P1 ;  /* 0x000000ff0b00720c */ /* 0x000fe20003f25310 */
[----:B--2---:R-:W0:Y:S08]  /*0d50*/  I2F.U8 R4, R4 ;  /* 0x0000000400047306 */ /* 0x004e300000001000 */
[----:B---3--:R-:W1:Y:S01]  /*0d60*/  I2F.U8 R13, R13 ;  /* 0x0000000d000d7306 */ /* 0x008e620000001000 */
[----:B0-----:R-:W-:-:S07]  /*0d70*/  FMUL.FTZ R22, R4, 0.00390625 ;  /* 0x3b80000004167820 */ /* 0x001fce0000410000 */
[----:B------:R-:W0:Y:S01]  /*0d80*/  I2F.U8 R6, R6 ;  /* 0x0000000600067306 */ /* 0x000e220000001000 */
[----:B------:R-:W-:Y:S02]  /*0d90*/  IMAD.MOV.U32 R4, RZ, RZ, R16 ;  /* 0x000000ffff047224 */ /* 0x000fe400078e0010 */
[----:B------:R-:W-:Y:S01]  /*0da0*/  FFMA.FTZ R22, R9, R22, UR5 ;  /* 0x0000000509167e23 */ /* 0x000fe20008010016 */
[----:B-1----:R-:W-:-:S04]  /*0db0*/  FMUL.FTZ R16, R13, 0.00390625 ;  /* 0x3b8000000d107820 */ /* 0x002fc80000410000 */
[----:B------:R-:W1:Y:S01]  /*0dc0*/  I2F.U8 R5, R5 ;  /* 0x0000000500057306 */ /* 0x000e620000001000 */
[----:B------:R-:W-:Y:S01]  /*0dd0*/  F2FP.BF16.F32.PACK_AB R22, RZ, R22 ;  /* 0x00000016ff16723e */ /* 0x000fe200000010ff */
[----:B------:R-:W-:-:S03]  /*0de0*/  FFMA.FTZ R16, R9, R16, UR5 ;  /* 0x0000000509107e23 */ /* 0x000fc60008010010 */
[----:B------:R-:W-:Y:S01]  /*0df0*/  PRMT R21, R22, 0x7610, R21 ;  /* 0x0000761016157816 */ /* 0x000fe20000000015 */
[----:B0-----:R-:W-:Y:S02]  /*0e00*/  FMUL.FTZ R26, R6, 0.00390625 ;  /* 0x3b800000061a7820 */ /* 0x001fe40000410000 */
[----:B------:R-:W0:Y:S01]  /*0e10*/  I2F.U8 R7, R7 ;  /* 0x0000000700077306 */ /* 0x000e220000001000 */
[----:B------:R-:W-:Y:S01]  /*0e20*/  F2FP.BF16.F32.PACK_AB R16, RZ, R16 ;  /* 0x00000010ff10723e */ /* 0x000fe200000010ff */
[----:B------:R-:W-:Y:S01]  /*0e30*/  FFMA.FTZ R26, R9, R26, UR5 ;  /* 0x00000005091a7e23 */ /* 0x000fe2000801001a */
[----:B-1----:R-:W-:-:S05]  /*0e40*/  FMUL.FTZ R24, R5, 0.00390625 ;  /* 0x3b80000005187820 */ /* 0x002fca0000410000 */
[----:B------:R-:W1:Y:S01]  /*0e50*/  I2F.U8 R12, R12 ;  /* 0x0000000c000c7306 */ /* 0x000e620000001000 */
[----:B------:R-:W-:Y:S01]  /*0e60*/  F2FP.BF16.F32.PACK_AB R26, RZ, R26 ;  /* 0x0000001aff1a723e */ /* 0x000fe200000010ff */
[----:B------:R-:W-:Y:S02]  /*0e70*/  IMAD.MOV.U32 R5, RZ, RZ, R19 ;  /* 0x000000ffff057224 */ /* 0x000fe400078e0013 */
[----:B------:R-:W-:Y:S01]  /*0e80*/  FFMA.FTZ R24, R9, R24, UR5 ;  /* 0x0000000509187e23 */ /* 0x000fe20008010018 */
[----:B0-----:R-:W-:-:S03]  /*0e90*/  FMUL.FTZ R6, R7, 0.00390625 ;  /* 0x3b80000007067820 */ /* 0x001fc60000410000 */
[----:B------:R-:W0:Y:S01]  /*0ea0*/  I2F.U8 R14, R14 ;  /* 0x0000000e000e7306 */ /* 0x000e220000001000 */
[----:B------:R-:W-:Y:S01]  /*0eb0*/  F2FP.BF16.F32.PACK_AB R24, RZ, R24 ;  /* 0x00000018ff18723e */ /* 0x000fe200000010ff */
[----:B------:R2:W-:Y:S01]  /*0ec0*/  STG.E.U16 desc[UR6][R4.64+-0x8], R21 ;  /* 0xfffff81504007986 */ /* 0x0005e2000c101506 */
[C---:B------:R-:W-:Y:S01]  /*0ed0*/  FFMA.FTZ R6, R9.reuse, R6, UR5 ;  /* 0x0000000509067e23 */ /* 0x040fe20008010006 */
[----:B------:R-:W-:Y:S02]  /*0ee0*/  PRMT R7, R16, 0x7610, R7 ;  /* 0x0000761010077816 */ /* 0x000fe40000000007 */
[----:B------:R2:W-:Y:S01]  /*0ef0*/  STG.E.U16 desc[UR6][R4.64+-0x6], R24 ;  /* 0xfffffa1804007986 */ /* 0x0005e2000c101506 */
[----:B-1----:R-:W-:Y:S01]  /*0f00*/  FMUL.FTZ R12, R12, 0.00390625 ;  /* 0x3b8000000c0c7820 */ /* 0x002fe20000410000 */
[----:B------:R-:W1:Y:S01]  /*0f10*/  I2F.U8 R15, R15 ;  /* 0x0000000f000f7306 */ /* 0x000e620000001000 */
[----:B------:R-:W-:Y:S01]  /*0f20*/  F2FP.BF16.F32.PACK_AB R6, RZ, R6 ;  /* 0x00000006ff06723e */ /* 0x000fe200000010ff */
[----:B------:R2:W-:Y:S01]  /*0f30*/  STG.E.U16 desc[UR6][R4.64+-0x4], R26 ;  /* 0xfffffc1a04007986 */ /* 0x0005e2000c101506 */
[----:B------:R-:W-:Y:S01]  /*0f40*/  FFMA.FTZ R12, R9, R12, UR5 ;  /* 0x00000005090c7e23 */ /* 0x000fe2000801000c */
[----:B------:R-:W-:-:S02]  /*0f50*/  IADD3 R16, P2, PT, R4, 0x10, RZ ;  /* 0x0000001004107810 */ /* 0x000fc40007f5e0ff */
[----:B------:R2:W-:Y:S01]  /*0f60*/  STG.E.U16 desc[UR6][R4.64+-0x2], R6 ;  /* 0xfffffe0604007986 */ /* 0x0005e2000c101506 */
[----:B0-----:R-:W-:Y:S01]  /*0f70*/  FMUL.FTZ R14, R14, 0.00390625 ;  /* 0x3b8000000e0e7820 */ /* 0x001fe20000410000 */
[----:B------:R-:W-:Y:S01]  /*0f80*/  F2FP.BF16.F32.PACK_AB R12, RZ, R12 ;  /* 0x0000000cff0c723e */ /* 0x000fe200000010ff */
[----:B------:R-:W-:Y:S01]  /*0f90*/  IMAD.X R19, RZ, RZ, R5, P2 ;  /* 0x000000ffff137224 */ /* 0x000fe200010e0605 */
[----:B------:R2:W-:Y:S01]  /*0fa0*/  STG.E.U16 desc[UR6][R4.64+0x2], R7 ;  /* 0x0000020704007986 */ /* 0x0005e2000c101506 */
[----:B------:R-:W-:-:S03]  /*0fb0*/  FFMA.FTZ R14, R9, R14, UR5 ;  /* 0x00000005090e7e23 */ /* 0x000fc6000801000e */
[----:B------:R2:W-:Y:S01]  /*0fc0*/  STG.E.U16 desc[UR6][R4.64], R12 ;  /* 0x0000000c04007986 */ /* 0x0005e2000c101506 */
[----:B-1----:R-:W-:Y:S01]  /*0fd0*/  FMUL.FTZ R22, R15, 0.00390625 ;  /* 0x3b8000000f167820 */ /* 0x002fe20000410000 */
[----:B------:R-:W-:-:S03]  /*0fe0*/  F2FP.BF16.F32.PACK_AB R14, RZ, R14 ;  /* 0x0000000eff0e723e */ /* 0x000fc600000010ff */
[----:B------:R-:W-:Y:S02]  /*0ff0*/  FFMA.FTZ R22, R9, R22, UR5 ;  /* 0x0000000509167e23 */ /* 0x000fe40008010016 */
[----:B------:R2:W-:Y:S03]  /*1000*/  STG.E.U16 desc[UR6][R4.64+0x4], R14 ;  /* 0x0000040e04007986 */ /* 0x0005e6000c101506 */
[----:B------:R-:W-:-:S05]  /*1010*/  F2FP.BF16.F32.PACK_AB R22, RZ, R22 ;  /* 0x00000016ff16723e */ /* 0x000fca00000010ff */
[----:B------:R2:W-:Y:S01]  /*1020*/  STG.E.U16 desc[UR6][R4.64+0x6], R22 ;  /* 0x0000061604007986 */ /* 0x0005e2000c101506 */
[----:B------:R-:W-:Y:S05]  /*1030*/  @P1 BRA `(.L_x_106) ;  /* 0xfffffffc00281947 */ /* 0x000fea000383ffff */
.L_x_105:
[----:B------:R-:W-:Y:S05]  /*1040*/  @!P0 EXIT ;  /* 0x000000000000894d */ /* 0x000fea0003800000 */
[----:B------:R-:W-:Y:S02]  /*1050*/  ISETP.GE.U32.AND P1, PT, R20, 0x4, PT ;  /* 0x000000041400780c */ /* 0x000fe40003f26070 */
[----:B--2---:R-:W-:Y:S02]  /*1060*/  LOP3.LUT R21, R8, 0x3, RZ, 0xc0, !PT ;  /* 0x0000000308157812 */ /* 0x004fe400078ec0ff */
[----:B------:R-:W-:Y:S02]  /*1070*/  ISETP.GE.U32.AND.EX P1, PT, RZ, RZ, PT, P1 ;  /* 0x000000ffff00720c */ /* 0x000fe40003f26110 */
[----:B------:R-:W-:-:S04]  /*1080*/  ISETP.NE.U32.AND P0, PT, R21, RZ, PT ;  /* 0x000000ff1500720c */ /* 0x000fc80003f05070 */
[----:B------:R-:W-:-:S07]  /*1090*/  ISETP.NE.AND.EX P0, PT, RZ, RZ, PT, P0 ;  /* 0x000000ffff00720c */ /* 0x000fce0003f05300 */
[----:B------:R-:W-:Y:S06]  /*10a0*/  @!P1 BRA `(.L_x_107) ;  /* 0x0000000000e09947 */ /* 0x000fec0003800000 */
[C---:B------:R-:W-:Y:S01]  /*10b0*/  VIADD R14, R0.reuse, 0x1 ;  /* 0x00000001000e7836 */ /* 0x040fe20000000000 */
[C---:B------:R-:W-:Y:S01]  /*10c0*/  IADD3 R16, PT, PT, R0.reuse, 0x3, RZ ;  /* 0x0000000300107810 */ /* 0x040fe20007ffe0ff */
[----:B------:R-:W-:Y:S02]  /*10d0*/  VIADD R12, R0, 0x2 ;  /* 0x00000002000c7836 */ /* 0x000fe40000000000 */
[----:B------:R-:W-:Y:S02]  /*10e0*/  IMAD.SHL.U32 R6, R14, 0x4, RZ ;  /* 0x000000040e067824 */ /* 0x000fe400078e00ff */
[----:B------:R-:W-:Y:S02]  /*10f0*/  IMAD.SHL.U32 R4, R12, 0x4, RZ ;  /* 0x000000040c047824 */ /* 0x000fe400078e00ff */
[----:B------:R-:W-:Y:S01]  /*1100*/  IMAD.SHL.U32 R2, R16, 0x4, RZ ;  /* 0x0000000410027824 */ /* 0x000fe200078e00ff */
[----:B------:R-:W-:Y:S01]  /*1110*/  LOP3.LUT R6, R6, 0xfffffffc, RZ, 0xc0, !PT ;  /* 0xfffffffc06067812 */ /* 0x000fe200078ec0ff */
[----:B------:R-:W-:Y:S01]  /*1120*/  IMAD.U32 R7, R0, 0x4, R1 ;  /* 0x0000000400077824 */ /* 0x000fe200078e0001 */
[----:B------:R-:W-:-:S02]  /*1130*/  LOP3.LUT R4, R4, 0xfffffffc, RZ, 0xc0, !PT ;  /* 0xfffffffc04047812 */ /* 0x000fc400078ec0ff */
[----:B------:R-:W-:Y:S02]  /*1140*/  LOP3.LUT R2, R2, 0xfffffffc, RZ, 0xc0, !PT ;  /* 0xfffffffc02027812 */ /* 0x000fe400078ec0ff */
[C---:B------:R-:W-:Y:S01]  /*1150*/  IADD3 R11, PT, PT, R1.reuse, R6, RZ ;  /* 0x00000006010b7210 */ /* 0x040fe20007ffe0ff */
[----:B------:R-:W2:Y:S01]  /*1160*/  LDL.U8 R7, [R7] ;  /* 0x0000000007077983 */ /* 0x000ea20000100000 */
[C---:B------:R-:W-:Y:S02]  /*1170*/  IMAD.IADD R19, R1.reuse, 0x1, R4 ;  /* 0x0000000101137824 */ /* 0x040fe400078e0204 */
[----:B------:R-:W-:Y:S01]  /*1180*/  IMAD.IADD R2, R1, 0x1, R2 ;  /* 0x0000000101027824 */ /* 0x000fe200078e0202 */
[----:B------:R-:W0:Y:S01]  /*1190*/  LDC.64 R4, c[0x0][0x380] ;  /* 0x0000e000ff047b82 */ /* 0x000e220000000a00 */
[----:B------:R-:W3:Y:S04]  /*11a0*/  LDL.U8 R11, [R11] ;  /* 0x000000000b0b7983 */ /* 0x000ee80000100000 */
[----:B------:R-:W4:Y:S04]  /*11b0*/  LDL.U8 R19, [R19] ;  /* 0x0000000013137983 */ /* 0x000f280000100000 */
[----:B------:R1:W5:Y:S01]  /*11c0*/  LDL.U8 R18, [R2] ;  /* 0x0000000002127983 */ /* 0x0003620000100000 */
[CC--:B------:R-:W-:Y:S01]  /*11d0*/  IADD3 R23, P1, PT, R0.reuse, R3.reuse, RZ ;  /* 0x0000000300177210 */ /* 0x0c0fe20007f3e0ff */
[----:B------:R-:W-:Y:S01]  /*11e0*/  VIADD R0, R0, 0x4 ;  /* 0x0000000400007836 */ /* 0x000fe20000000000 */
[----:B------:R-:W-:-:S02]  /*11f0*/  IADD3 R15, P3, PT, R12, R3, RZ ;  /* 0x000000030c0f7210 */ /* 0x000fc40007f7e0ff */
[----:B------:R-:W-:Y:S01]  /*1200*/  IADD3 R13, P2, PT, R14, R3, RZ ;  /* 0x000000030e0d7210 */ /* 0x000fe20007f5e0ff */
[--C-:B------:R-:W-:Y:S02]  /*1210*/  IMAD.X R24, R17, 0x1, R10.reuse, P1 ;  /* 0x0000000111187824 */ /* 0x100fe400008e060a */
[----:B------:R-:W-:Y:S01]  /*1220*/  IMAD.X R20, RZ, RZ, R10, P3 ;  /* 0x000000ffff147224 */ /* 0x000fe200018e060a */
[----:B------:R-:W-:Y:S02]  /*1230*/  IADD3.X R22, PT, PT, RZ, R10, RZ, P2, !PT ;  /* 0x0000000aff167210 */ /* 0x000fe400017fe4ff */
[-C--:B0-----:R-:W-:Y:S02]  /*1240*/  LEA R6, P1, R23, R4.reuse, 0x1 ;  /* 0x0000000417067211 */ /* 0x081fe400078208ff */
[-C--:B------:R-:W-:Y:S02]  /*1250*/  LEA R12, P3, R13, R4.reuse, 0x1 ;  /* 0x000000040d0c7211 */ /* 0x080fe400078608ff */
[----:B------:R-:W-:-:S02]  /*1260*/  LEA R14, P2, R15, R4, 0x1 ;  /* 0x000000040f0e7211 */ /* 0x000fc400078408ff */
[-C--:B------:R-:W-:Y:S02]  /*1270*/  LEA.HI.X R13, R13, R5.reuse, R22, 0x1, P3 ;  /* 0x000000050d0d7211 */ /* 0x080fe400018f0c16 */
[----:B------:R-:W-:Y:S02]  /*1280*/  LEA.HI.X R15, R15, R5, R20, 0x1, P2 ;  /* 0x000000050f0f7211 */ /* 0x000fe400010f0c14 */
[----:B--2---:R-:W-:Y:S02]  /*1290*/  I2FP.F32.U32 R17, R7 ;  /* 0x0000000700117245 */ /* 0x004fe40000201000 */
[----:B------:R-:W-:Y:S02]  /*12a0*/  LEA.HI.X R7, R23, R5, R24, 0x1, P1 ;  /* 0x0000000517077211 */ /* 0x000fe400008f0c18 */
[----:B-1----:R-:W-:Y:S01]  /*12b0*/  IADD3 R2, P1, PT, R16, R3, RZ ;  /* 0x0000000310027210 */ /* 0x002fe20007f3e0ff */
[----:B------:R-:W-:Y:S01]  /*12c0*/  FMUL.FTZ R16, R17, 0.00390625 ;  /* 0x3b80000011107820 */ /* 0x000fe20000410000 */
[----:B---3--:R-:W-:-:S02]  /*12d0*/  I2FP.F32.U32 R17, R11 ;  /* 0x0000000b00117245 */ /* 0x008fc40000201000 */
[----:B----4-:R-:W-:Y:S01]  /*12e0*/  I2FP.F32.U32 R19, R19 ;  /* 0x0000001300137245 */ /* 0x010fe20000201000 */
[----:B------:R-:W-:Y:S01]  /*12f0*/  FFMA.FTZ R16, R9, R16, UR5 ;  /* 0x0000000509107e23 */ /* 0x000fe20008010010 */
[----:B------:R-:W-:Y:S01]  /*1300*/  IMAD.X R11, RZ, RZ, R10, P1 ;  /* 0x000000ffff0b7224 */ /* 0x000fe200008e060a */
[----:B------:R-:W-:Y:S02]  /*1310*/  LEA R4, P1, R2, R4, 0x1 ;  /* 0x0000000402047211 */ /* 0x000fe400078208ff */
[----:B-----5:R-:W-:Y:S01]  /*1320*/  I2FP.F32.U32 R22, R18 ;  /* 0x0000001200167245 */ /* 0x020fe20000201000 */
[----:B------:R-:W-:Y:S01]  /*1330*/  FMUL.FTZ R18, R17, 0.00390625 ;  /* 0x3b80000011127820 */ /* 0x000fe20000410000 */
[----:B------:R-:W-:Y:S01]  /*1340*/  FMUL.FTZ R20, R19, 0.00390625 ;  /* 0x3b80000013147820 */ /* 0x000fe20000410000 */
[----:B------:R-:W-:Y:S01]  /*1350*/  F2FP.BF16.F32.PACK_AB R16, RZ, R16 ;  /* 0x00000010ff10723e */ /* 0x000fe200000010ff */
[----:B------:R-:W-:Y:S02]  /*1360*/  HFMA2 R17, -RZ, RZ, 0, 0 ;  /* 0x00000000ff117431 */ /* 0x000fe400000001ff */
[----:B------:R-:W-:Y:S01]  /*1370*/  FMUL.FTZ R22, R22, 0.00390625 ;  /* 0x3b80000016167820 */ /* 0x000fe20000410000 */
[C---:B------:R-:W-:Y:S01]  /*1380*/  FFMA.FTZ R18, R9.reuse, R18, UR5 ;  /* 0x0000000509127e23 */ /* 0x040fe20008010012 */
[C---:B------:R-:W-:Y:S01]  /*1390*/  FFMA.FTZ R20, R9.reuse, R20, UR5 ;  /* 0x0000000509147e23 */ /* 0x040fe20008010014 */
[----:B------:R-:W-:Y:S01]  /*13a0*/  LEA.HI.X R5, R2, R5, R11, 0x1, P1 ;  /* 0x0000000502057211 */ /* 0x000fe200008f0c0b */
[----:B------:R-:W-:Y:S01]  /*13b0*/  FFMA.FTZ R22, R9, R22, UR5 ;  /* 0x0000000509167e23 */ /* 0x000fe20008010016 */
[----:B------:R0:W-:Y:S01]  /*13c0*/  STG.E.U16 desc[UR6][R6.64], R16 ;  /* 0x0000001006007986 */ /* 0x0001e2000c101506 */
[----:B------:R-:W-:-:S02]  /*13d0*/  F2FP.BF16.F32.PACK_AB R18, RZ, R18 ;  /* 0x00000012ff12723e */ /* 0x000fc400000010ff */
[----:B------:R-:W-:Y:S02]  /*13e0*/  F2FP.BF16.F32.PACK_AB R20, RZ, R20 ;  /* 0x00000014ff14723e */ /* 0x000fe400000010ff */
[----:B------:R-:W-:Y:S01]  /*13f0*/  F2FP.BF16.F32.PACK_AB R22, RZ, R22 ;  /* 0x00000016ff16723e */ /* 0x000fe200000010ff */
[----:B------:R0:W-:Y:S04]  /*1400*/  STG.E.U16 desc[UR6][R12.64], R18 ;  /* 0x000000120c007986 */ /* 0x0001e8000c101506 */
[----:B------:R0:W-:Y:S04]  /*1410*/  STG.E.U16 desc[UR6][R14.64], R20 ;  /* 0x000000140e007986 */ /* 0x0001e8000c101506 */
[----:B------:R0:W-:Y:S02]  /*1420*/  STG.E.U16 desc[UR6][R4.64], R22 ;  /* 0x0000001604007986 */ /* 0x0001e4000c101506 */
.L_x_107:
[----:B------:R-:W-:Y:S05]  /*1430*/  @!P0 EXIT ;  /* 0x000000000000894d */ /* 0x000fea0003800000 */
[----:B------:R-:W-:Y:S02]  /*1440*/  ISETP.NE.U32.AND P1, PT, R21, 0x1, PT ;  /* 0x000000011500780c */ /* 0x000fe40003f25070 */
[----:B------:R-:W-:Y:S02]  /*1450*/  LOP3.LUT R8, R8, 0x1, RZ, 0xc0, !PT ;  /* 0x0000000108087812 */ /* 0x000fe400078ec0ff */
[----:B------:R-:W-:Y:S02]  /*1460*/  ISETP.NE.AND.EX P1, PT, RZ, RZ, PT, P1 ;  /* 0x000000ffff00720c */ /* 0x000fe40003f25310 */
[----:B------:R-:W-:-:S04]  /*1470*/  ISETP.NE.U32.AND P0, PT, R8, 0x1, PT ;  /* 0x000000010800780c */ /* 0x000fc80003f05070 */
[----:B------:R-:W-:-:S07]  /*1480*/  ISETP.NE.U32.AND.EX P0, PT, RZ, RZ, PT, P0 ;  /* 0x000000ffff00720c */ /* 0x000fce0003f05100 */
[----:B------:R-:W-:Y:S06]  /*1490*/  @!P1 BRA `(.L_x_108) ;  /* 0x0000000000709947 */ /* 0x000fec0003800000 */
[C---:B0-----:R-:W-:Y:S01]  /*14a0*/  VIADD R12, R0.reuse, 0x1 ;  /* 0x00000001000c7836 */ /* 0x041fe20000000000 */
[----:B------:R-:W0:Y:S01]  /*14b0*/  LDC.64 R4, c[0x0][0x380] ;  /* 0x0000e000ff047b82 */ /* 0x000e220000000a00 */
[----:B------:R-:W-:Y:S02]  /*14c0*/  IMAD.U32 R6, R0, 0x4, R1 ;  /* 0x0000000400067824 */ /* 0x000fe400078e0001 */
[----:B------:R-:W-:-:S04]  /*14d0*/  IMAD.SHL.U32 R2, R12, 0x4, RZ ;  /* 0x000000040c027824 */ /* 0x000fc800078e00ff */
[----:B------:R-:W2:Y:S01]  /*14e0*/  LDL.U8 R6, [R6] ;  /* 0x0000000006067983 */ /* 0x000ea20000100000 */
[----:B------:R-:W-:-:S04]  /*14f0*/  LOP3.LUT R2, R2, 0xfffffffc, RZ, 0xc0, !PT ;  /* 0xfffffffc02027812 */ /* 0x000fc800078ec0ff */
[----:B------:R-:W-:-:S06]  /*1500*/  IADD3 R11, PT, PT, R1, R2, RZ ;  /* 0x00000002010b7210 */ /* 0x000fcc0007ffe0ff */
[----:B------:R-:W3:Y:S01]  /*1510*/  LDL.U8 R11, [R11] ;  /* 0x000000000b0b7983 */ /* 0x000ee20000100000 */
[-C--:B------:R-:W-:Y:S02]  /*1520*/  IADD3 R7, P1, PT, R0, R3.reuse, RZ ;  /* 0x0000000300077210 */ /* 0x080fe40007f3e0ff */
[----:B------:R-:W-:Y:S01]  /*1530*/  IADD3 R12, P2, PT, R12, R3, RZ ;  /* 0x000000030c0c7210 */ /* 0x000fe20007f5e0ff */
[----:B------:R-:W-:Y:S01]  /*1540*/  VIADD R0, R0, 0x2 ;  /* 0x0000000200007836 */ /* 0x000fe20000000000 */
[----:B--2---:R-:W-:-:S05]  /*1550*/  I2FP.F32.U32 R2, R6 ;  /* 0x0000000600027245 */ /* 0x004fca0000201000 */
[----:B------:R-:W-:Y:S01]  /*1560*/  FMUL.FTZ R2, R2, 0.00390625 ;  /* 0x3b80000002027820 */ /* 0x000fe20000410000 */
[----:B---3--:R-:W-:-:S03]  /*1570*/  I2FP.F32.U32 R8, R11 ;  /* 0x0000000b00087245 */ /* 0x008fc60000201000 */
[----:B------:R-:W-:Y:S02]  /*1580*/  FFMA.FTZ R2, R9, R2, UR5 ;  /* 0x0000000509027e23 */ /* 0x000fe40008010002 */
[----:B------:R-:W-:Y:S01]  /*1590*/  FMUL.FTZ R14, R8, 0.00390625 ;  /* 0x3b800000080e7820 */ /* 0x000fe20000410000 */
[--C-:B------:R-:W-:Y:S01]  /*15a0*/  IMAD.X R8, R17, 0x1, R10.reuse, P1 ;  /* 0x0000000111087824 */ /* 0x100fe200008e060a */
[----:B0-----:R-:W-:Y:S01]  /*15b0*/  LEA R6, P1, R7, R4, 0x1 ;  /* 0x0000000407067211 */ /* 0x001fe200078208ff */
[----:B------:R-:W-:Y:S02]  /*15c0*/  IMAD.X R11, RZ, RZ, R10, P2 ;  /* 0x000000ffff0b7224 */ /* 0x000fe400010e060a */
[----:B------:R-:W-:Y:S01]  /*15d0*/  FFMA.FTZ R14, R9, R14, UR5 ;  /* 0x00000005090e7e23 */ /* 0x000fe2000801000e */
[----:B------:R-:W-:Y:S02]  /*15e0*/  LEA R4, P2, R12, R4, 0x1 ;  /* 0x000000040c047211 */ /* 0x000fe400078408ff */
[----:B------:R-:W-:-:S02]  /*15f0*/  F2FP.BF16.F32.PACK_AB R2, RZ, R2 ;  /* 0x00000002ff02723e */ /* 0x000fc400000010ff */
[-C--:B------:R-:W-:Y:S02]  /*1600*/  LEA.HI.X R7, R7, R5.reuse, R8, 0x1, P1 ;  /* 0x0000000507077211 */ /* 0x080fe400008f0c08 */
[----:B------:R-:W-:Y:S02]  /*1610*/  F2FP.BF16.F32.PACK_AB R14, RZ, R14 ;  /* 0x0000000eff0e723e */ /* 0x000fe400000010ff */
[----:B------:R-:W-:Y:S01]  /*1620*/  LEA.HI.X R5, R12, R5, R11, 0x1, P2 ;  /* 0x000000050c057211 */ /* 0x000fe200010f0c0b */
[----:B------:R1:W-:Y:S04]  /*1630*/  STG.E.U16 desc[UR6][R6.64], R2 ;  /* 0x0000000206007986 */ /* 0x0003e8000c101506 */
[----:B------:R1:W-:Y:S01]  /*1640*/  STG.E.U16 desc[UR6][R4.64], R14 ;  /* 0x0000000e04007986 */ /* 0x0003e2000c101506 */
[----:B------:R-:W-:-:S07]  /*1650*/  MOV R17, RZ ;  /* 0x000000ff00117202 */ /* 0x000fce0000000f00 */
.L_x_108:
[----:B------:R-:W-:Y:S05]  /*1660*/  @P0 EXIT ;  /* 0x000000000000094d */ /* 0x000fea0003800000 */
[C---:B01----:R-:W-:Y:S01]  /*1670*/  IMAD.U32 R4, R0.reuse, 0x4, R1 ;  /* 0x0000000400047824 */ /* 0x043fe200078e0001 */
[----:B------:R-:W0:Y:S04]  /*1680*/  LDC.64 R6, c[0x0][0x380] ;  /* 0x0000e000ff067b82 */ /* 0x000e280000000a00 */
[----:B------:R-:W2:Y:S01]  /*1690*/  LDL.U8 R2, [R4] ;  /* 0x0000000004027983 */ /* 0x000ea20000100000 */
[----:B------:R-:W-:-:S05]  /*16a0*/  IADD3 R0, P0, PT, R0, R3, RZ ;  /* 0x0000000300007210 */ /* 0x000fca0007f1e0ff */
[----:B------:R-:W-:Y:S01]  /*16b0*/  IMAD.X R10, R17, 0x1, R10, P0 ;  /* 0x00000001110a7824 */ /* 0x000fe200000e060a */
[----:B--2---:R-:W-:-:S05]  /*16c0*/  I2FP.F32.U32 R2, R2 ;  /* 0x0000000200027245 */ /* 0x004fca0000201000 */
[----:B------:R-:W-:-:S04]  /*16d0*/  FMUL.FTZ R2, R2, 0.00390625 ;  /* 0x3b80000002027820 */ /* 0x000fc80000410000 */
[----:B------:R-:W-:Y:S01]  /*16e0*/  FFMA.FTZ R9, R9, R2, UR5 ;  /* 0x0000000509097e23 */ /* 0x000fe20008010002 */
[----:B0-----:R-:W-:-:S04]  /*16f0*/  LEA R2, P0, R0, R6, 0x1 ;  /* 0x0000000600027211 */ /* 0x001fc800078008ff */
[----:B------:R-:W-:Y:S02]  /*1700*/  F2FP.BF16.F32.PACK_AB R9, RZ, R9 ;  /* 0x00000009ff09723e */ /* 0x000fe400000010ff */
[----:B------:R-:W-:-:S05]  /*1710*/  LEA.HI.X R3, R0, R7, R10, 0x1, P0 ;  /* 0x0000000700037211 */ /* 0x000fca00000f0c0a */
[----:B------:R-:W-:Y:S01]  /*1720*/  STG.E.U16 desc[UR6][R2.64], R9 ;  /* 0x0000000902007986 */ /* 0x000fe2000c101506 */
[----:B------:R-:W-:Y:S05]  /*1730*/  EXIT ;  /* 0x000000000000794d */ /* 0x000fea0003800000 */
.L_x_109:
        /* <DEDUP_REMOVED lines=12> */
.L_x_167:


//--------------------- .text._ZN2at6native54_GLOBAL__N__f6d41790_21_PhiloxDistribution_cu_0636f2c123philox_multi_key_kernelIN3c104HalfEZZZZNS0_21_philox_uniform_cuda_ERNS_6TensorERKS5_ddENKUlvE_clEvENKUlvE1_clEvENKUlvE_clEvEUlmmE0_ZZZNS0_21_philox_uniform_cuda_ES6_S8_ddENKS9_clEvENKSA_clEvEUlT_E_EEvPSD_PKmllT0_T1_16OffsetCalculatorILi1EjLb0EE --------------------------
	.section	.text._ZN2at6native54_GLOBAL__N__f6d41790_21_PhiloxDistribution_cu_0636f2c123philox_multi_key_kernelIN3c104HalfEZZZZNS0_21_philox_uniform_cuda_ERNS_6TensorERKS5_ddENKUlvE_clEvENKUlvE1_clEvENKUlvE_clEvEUlmmE0_ZZZNS0_21_philox_uniform_cuda_ES6_S8_ddENKS9_clEvENKSA_clEvEUlT_E_EEvPSD_PKmllT0_T1_16OffsetCalculatorILi1EjLb0EE,"ax",@progbits
	.align	128
.text._ZN2at6native54_GLOBAL__N__f6d41790_21_PhiloxDistribution_cu_0636f2c123philox_multi_key_kernelIN3c104HalfEZZZZNS0_21_philox_uniform_cuda_ERNS_6TensorERKS5_ddENKUlvE_clEvENKUlvE1_clEvENKUlvE_clEvEUlmmE0_ZZZNS0_21_philox_uniform_cuda_ES6_S8_ddENKS9_clEvENKSA_clEvEUlT_E_EEvPSD_PKmllT0_T1_16OffsetCalculatorILi1EjLb0EE:
        .type           _ZN2at6native54_GLOBAL__N__f6d41790_21_PhiloxDistribution_cu_0636f2c123philox_multi_key_kernelIN3c104HalfEZZZZNS0_21_philox_uniform_cuda_ERNS_6TensorERKS5_ddENKUlvE_clEvENKUlvE1_clEvENKUlvE_clEvEUlmmE0_ZZZNS0_21_philox_uniform_cuda_ES6_S8_ddENKS9_clEvENKSA_clEvEUlT_E_EEvPSD_PKmllT0_T1_16OffsetCalculatorILi1EjLb0EE,@function
        .size           _ZN2at6native54_GLOBAL__N__f6d41790_21_PhiloxDistribution_cu_0636f2c123philox_multi_key_kernelIN3c104HalfEZZZZNS0_21_philox_uniform_cuda_ERNS_6TensorERKS5_ddENKUlvE_clEvENKUlvE1_clEvENKUlvE_clEvEUlmmE0_ZZZNS0_21_philox_uniform_cuda_ES6_S8_ddENKS9_clEvENKSA_clEvEUlT_E_EEvPSD_PKmllT0_T1_16OffsetCalculatorILi1EjLb0EE,(.L_x_168 - _ZN2at6native54_GLOBAL__N__f6d41790_21_PhiloxDistribution_cu_0636f2c123philox_multi_key_kernelIN3c104HalfEZZZZNS0_21_philox_uniform_cuda_ERNS_6TensorERKS5_ddENKUlvE_clEvENKUlvE1_clEvENKUlvE_clEvEUlmmE0_ZZZNS0_21_philox_uniform_cuda_ES6_S8_ddENKS9_clEvENKSA_clEvEUlT_E_EEvPSD_PKmllT0_T1_16OffsetCalculatorILi1EjLb0EE)
        .other          _ZN2at6native54_GLOBAL__N__f6d41790_21_PhiloxDistribution_cu_0636f2c123philox_multi_key_kernelIN3c104HalfEZZZZNS0_21_philox_uniform_cuda_ERNS_6TensorERKS5_ddENKUlvE_clEvENKUlvE1_clEvENKUlvE_clEvEUlmmE0_ZZZNS0_21_philox_uniform_cuda_ES6_S8_ddENKS9_clEvENKSA_clEvEUlT_E_EEvPSD_PKmllT0_T1_16OffsetCalculatorILi1EjLb0EE,@"STO_CUDA_ENTRY STV_DEFAULT"
_ZN2at6native54_GLOBAL__N__f6d41790_21_PhiloxDistribution_cu_0636f2c123philox_multi_key_kernelIN3c104HalfEZZZZNS0_21_philox_uniform_cuda_ERNS_6TensorERKS5_ddENKUlvE_clEvENKUlvE1_clEvENKUlvE_clEvEUlmmE0_ZZZNS0_21_philox_uniform_cuda_ES6_S8_ddENKS9_clEvENKSA_clEvEUlT_E_EEvPSD_PKmllT0_T1_16OffsetCalculatorILi1EjLb0EE:
[----:B------:R-:W-:Y:S01]  /*0000*/  LDC R1, c[0x0][0x37c] ;  /* 0x0000df00ff017b82 */ /* 0x000fe20000000800 */
[----:B------:R-:W0:Y:S01]  /*0010*/  LDCU.128 UR8, c[0x0][0x390] ;  /* 0x00007200ff0877ac */ /* 0x000e220008000c00 */
[----:B------:R-:W1:Y:S06]  /*0020*/  S2R R8, SR_TID.X ;  /* 0x0000000000087919 */ /* 0x000e6c0000002100 */
[----:B------:R-:W1:Y:S01]  /*0030*/  LDC R3, c[0x0][0x360] ;  /* 0x0000d800ff037b82 */ /* 0x000e620000000800 */
[----:B------:R-:W-:Y:S01]  /*0040*/  IMAD.MOV.U32 R9, RZ, RZ, RZ ;  /* 0x000000ffff097224 */ /* 0x000fe200078e00ff */
        /* <DEDUP_REMOVED lines=30> */
[----:B------:R-:W-:-:S04]  /*0230*/  IMAD.HI.U32 R2, R3, R8, RZ ;  /* 0x0000000803027227 */ /* 0x000fc800078e00ff */
[----:B------:R-:W-:-:S04]  /*0240*/  IMAD.MOV R3, RZ, RZ, -R2 ;  /* 0x000000ffff037224 */ /* 0x000fc800078e0a02 */
[----:B------:R-:W-:-:S05]  /*0250*/  IMAD R3, R3, UR6, R8 ;  /* 0x0000000603037c24 */ /* 0x000fca000f8e0208 */
[----:B------:R-:W-:-:S13]  /*0260*/  ISETP.GE.U32.AND P0, PT, R3, UR6, PT ;  /* 0x0000000603007c0c */ /* 0x000fda000bf06070 */
[----:B------:R-:W-:Y:S01]  /*0270*/  @P0 IADD3 R3, PT, PT, R3, -UR6, RZ ;  /* 0x8000000603030c10 */ /* 0x000fe2000fffe0ff */
[----:B------:R-:W-:-:S03]  /*0280*/  @P0 VIADD R2, R2, 0x1 ;  /* 0x0000000102020836 */ /* 0x000fc60000000000 */
[----:B------:R-:W-:Y:S01]  /*0290*/  ISETP.GE.U32.AND P1, PT, R3, UR6, PT ;  /* 0x0000000603007c0c */ /* 0x000fe2000bf26070 */
[----:B------:R-:W-:-:S12]  /*02a0*/  IMAD.MOV.U32 R3, RZ, RZ, RZ ;  /* 0x000000ffff037224 */ /* 0x000fd800078e00ff */
[----:B------:R-:W-:Y:S01]  /*02b0*/  @P1 VIADD R2, R2, 0x1 ;  /* 0x0000000102021836 */ /* 0x000fe20000000000 */
[----:B------:R-:W-:-:S04]  /*02c0*/  @!P2 LOP3.LUT R2, RZ, UR6, RZ, 0x33, !PT ;  /* 0x00000006ff02ac12 */ /* 0x000fc8000f8e33ff */
[----:B------:R-:W-:-:S05]  /*02d0*/  IADD3 R5, PT, PT, -R2, RZ, RZ ;  /* 0x000000ff02057210 */ /* 0x000fca0007ffe1ff */
[----:B------:R-:W-:Y:S01]  /*02e0*/  IMAD R8, R5, UR6, R8 ;  /* 0x0000000605087c24 */ /* 0x000fe2000f8e0208 */
[----:B------:R-:W-:Y:S06]  /*02f0*/  BRA `(.L_x_112) ;  /* 0x0000000000287947 */ /* 0x000fec0003800000 */
.L_x_111:
[----:B------:R-:W-:-:S07]  /*0300*/  MOV R0, 0x320 ;  /* 0x0000032000007802 */ /* 0x000fce0000000f00 */
[----:B------:R-:W-:Y:S05]  /*0310*/  CALL.REL.NOINC `($__internal_7_$__cuda_sm20_div_s64) ;  /* 0x0000001c00187944 */ /* 0x000fea0003c00000 */
[----:B------:R-:W-:Y:S01]  /*0320*/  IADD3 R3, P0, PT, RZ, -R4, RZ ;  /* 0x80000004ff037210 */ /* 0x000fe20007f1e0ff */
[----:B------:R-:W-:-:S03]  /*0330*/  IMAD.MOV.U32 R2, RZ, RZ, R4 ;  /* 0x000000ffff027224 */ /* 0x000fc600078e0004 */
[----:B------:R-:W-:Y:S01]  /*0340*/  IADD3.X R0, PT, PT, RZ, ~R5, RZ, P0, !PT ;  /* 0x80000005ff007210 */ /* 0x000fe200007fe4ff */
[----:B------:R-:W-:-:S04]  /*0350*/  IMAD.WIDE.U32 R8, R3, UR6, R8 ;  /* 0x0000000603087c25 */ /* 0x000fc8000f8e0008 */
[----:B------:R-:W-:-:S04]  /*0360*/  IMAD R0, R0, UR6, RZ ;  /* 0x0000000600007c24 */ /* 0x000fc8000f8e02ff */
[----:B------:R-:W-:-:S04]  /*0370*/  IMAD R3, R3, UR11, R0 ;  /* 0x0000000b03037c24 */ /* 0x000fc8000f8e0200 */
[----:B------:R-:W-:Y:S01]  /*0380*/  IMAD.IADD R0, R9, 0x1, R3 ;  /* 0x0000000109007824 */ /* 0x000fe200078e0203 */
[----:B------:R-:W-:-:S07]  /*0390*/  MOV R3, R5 ;  /* 0x0000000500037202 */ /* 0x000fce0000000f00 */
.L_x_112:
[----:B------:R-:W-:Y:S05]  /*03a0*/  BSYNC.RECONVERGENT B0 ;  /* 0x0000000000007941 */ /* 0x000fea0003800200 */
.L_x_110:
        /* <DEDUP_REMOVED lines=281> */
.L_x_113:
[----:B------:R-:W0:Y:S01]  /*1540*/  LDC.64 R6, c[0x0][0x388] ;  /* 0x0000e200ff067b82 */ /* 0x000e220000000a00 */
[----:B------:R-:W-:-:S04]  /*1550*/  VIADD R13, R4, 0x1 ;  /* 0x00000001040d7836 */ /* 0x000fc80000000000 */
[----:B0-----:R-:W-:-:S06]  /*1560*/  IMAD.WIDE.U32 R12, R13, 0x8, R6 ;  /* 0x000000080d0c7825 */ /* 0x001fcc00078e0006 */
[----:B------:R-:W2:Y:S01]  /*1570*/  LDG.E.64.CONSTANT R12, desc[UR4][R12.64] ;  /* 0x000000040c0c7981 */ /* 0x000ea2000c1e9b00 */
[----:B------:R-:W-:-:S06]  /*1580*/  IMAD.WIDE.U32 R4, R4, 0x8, R6 ;  /* 0x0000000804047825 */ /* 0x000fcc00078e0006 */
[----:B------:R-:W3:Y:S01]  /*1590*/  LDG.E.64.CONSTANT R4, desc[UR4][R4.64] ;  /* 0x0000000404047981 */ /* 0x000ee2000c1e9b00 */
        /* <DEDUP_REMOVED lines=14> */
[----:B------:R-:W-:Y:S02]  /*1680*/  IADD3 R9, PT, PT, R5, 0x76cf5d0a, RZ ;  /* 0x76cf5d0a05097810 */ /* 0x000fe40007ffe0ff */
[----:B------:R-:W-:Y:S01]  /*1690*/  LOP3.LUT R10, R7, R13, R10, 0x96, !PT ;  /* 0x0000000d070a7212 */ /* 0x000fe200078e960a */
[----:B------:R-:W-:Y:S01]  /*16a0*/  VIADD R13, R5, 0x32370b8f ;  /* 0x32370b8f050d7836 */ /* 0x000fe20000000000 */
[----:B------:R-:W-:Y:S02]  /*16b0*/  LOP3.LUT R9, R9, R6, R15, 0x96, !PT ;  /* 0x0000000609097212 */ /* 0x000fe400078e960f */
[----:B------:R-:W0:Y:S01]  /*16c0*/  LDC.64 R6, c[0x0][0x398] ;  /* 0x0000e600ff067b82 */ /* 0x000e220000000a00 */
[----:B------:R-:W-:-:S04]  /*16d0*/  IMAD.WIDE.U32 R10, R10, -0x2daee0ad, RZ ;  /* 0xd2511f530a0a7825 */ /* 0x000fc800078e00ff */
[----:B------:R-:W-:Y:S01]  /*16e0*/  IMAD.WIDE.U32 R16, R9, -0x326172a9, RZ ;  /* 0xcd9e8d5709107825 */ /* 0x000fe200078e00ff */
[C---:B------:R-:W-:Y:S02]  /*16f0*/  IADD3 R9, PT, PT, R4.reuse, -0x255992d5, RZ ;  /* 0xdaa66d2b04097810 */ /* 0x040fe40007ffe0ff */
[----:B------:R-:W-:Y:S01]  /*1700*/  LOP3.LUT R13, R13, R14, R11, 0x96, !PT ;  /* 0x0000000e0d0d7212 */ /* 0x000fe200078e960b */
[----:B------:R-:W-:Y:S01]  /*1710*/  VIADD R11, R4, 0x78dde6e4 ;  /* 0x78dde6e4040b7836 */ /* 0x000fe20000000000 */
[----:B------:R-:W-:-:S03]  /*1720*/  LOP3.LUT R9, R9, R17, R12, 0x96, !PT ;  /* 0x0000001109097212 */ /* 0x000fc600078e960c */
[----:B------:R-:W-:-:S04]  /*1730*/  IMAD.WIDE.U32 R12, R13, -0x326172a9, RZ ;  /* 0xcd9e8d570d0c7825 */ /* 0x000fc800078e00ff */
[----:B------:R-:W-:Y:S01]  /*1740*/  IMAD.WIDE.U32 R14, R9, -0x2daee0ad, RZ ;  /* 0xd2511f53090e7825 */ /* 0x000fe200078e00ff */
[----:B------:R-:W-:Y:S02]  /*1750*/  IADD3 R9, PT, PT, R5, -0x126145ec, RZ ;  /* 0xed9eba1405097810 */ /* 0x000fe40007ffe0ff */
[----:B------:R-:W-:Y:S01]  /*1760*/  LOP3.LUT R11, R11, R13, R16, 0x96, !PT ;  /* 0x0000000d0b0b7212 */ /* 0x000fe200078e9610 */
[----:B------:R-:W-:Y:S01]  /*1770*/  VIADD R13, R5, 0xa9066899 ;  /* 0xa9066899050d7836 */ /* 0x000fe20000000000 */
[----:B------:R-:W-:Y:S02]  /*1780*/  LOP3.LUT R9, R9, R10, R15, 0x96, !PT ;  /* 0x0000000a09097212 */ /* 0x000fe400078e960f */
[----:B0-----:R-:W-:Y:S01]  /*1790*/  LOP3.LUT P1, RZ, R6, 0x3, RZ, 0xc0, !PT ;  /* 0x0000000306ff7812 */ /* 0x001fe2000782c0ff */
[----:B------:R-:W-:-:S04]  /*17a0*/  IMAD.WIDE.U32 R10, R11, -0x2daee0ad, RZ ;  /* 0xd2511f530b0a7825 */ /* 0x000fc800078e00ff */
[----:B------:R-:W-:Y:S01]  /*17b0*/  IMAD.WIDE.U32 R16, R9, -0x326172a9, RZ ;  /* 0xcd9e8d5709107825 */ /* 0x000fe200078e00ff */
[C---:B------:R-:W-:Y:S02]  /*17c0*/  IADD3 R9, PT, PT, R4.reuse, 0x1715609d, RZ ;  /* 0x1715609d04097810 */ /* 0x040fe40007ffe0ff */
[----:B------:R-:W-:Y:S01]  /*17d0*/  LOP3.LUT R14, R13, R14, R11, 0x96, !PT ;  /* 0x0000000e0d0e7212 */ /* 0x000fe200078e960b */
[----:B------:R-:W-:Y:S01]  /*17e0*/  VIADD R11, R4, 0xb54cda56 ;  /* 0xb54cda56040b7836 */ /* 0x000fe20000000000 */
[----:B------:R-:W-:Y:S02]  /*17f0*/  LOP3.LUT R9, R9, R17, R12, 0x96, !PT ;  /* 0x0000001109097212 */ /* 0x000fe400078e960c */
[----:B------:R-:W-:Y:S01]  /*1800*/  SHF.R.S32.HI R13, RZ, 0x1f, R7 ;  /* 0x0000001fff0d7819 */ /* 0x000fe20000011407 */
[----:B------:R-:W-:-:S03]  /*1810*/  IMAD.WIDE.U32 R14, R14, -0x326172a9, RZ ;  /* 0xcd9e8d570e0e7825 */ /* 0x000fc600078e00ff */
[----:B------:R-:W-:Y:S01]  /*1820*/  LEA.HI R13, P0, R13, R6, RZ, 0x2 ;  /* 0x000000060d0d7211 */ /* 0x000fe200078110ff */
[----:B------:R-:W-:Y:S01]  /*1830*/  IMAD.WIDE.U32 R18, R9, -0x2daee0ad, RZ ;  /* 0xd2511f5309127825 */ /* 0x000fe200078e00ff */
[----:B------:R-:W-:Y:S02]  /*1840*/  IADD3 R9, PT, PT, R5, 0x646e171e, RZ ;  /* 0x646e171e05097810 */ /* 0x000fe40007ffe0ff */
[----:B------:R-:W-:Y:S01]  /*1850*/  LOP3.LUT R12, R11, R15, R16, 0x96, !PT ;  /* 0x0000000f0b0c7212 */ /* 0x000fe200078e9610 */
[----:B------:R-:W-:Y:S01]  /*1860*/  IMAD.X R20, RZ, RZ, R7, P0 ;  /* 0x000000ffff147224 */ /* 0x000fe200000e0607 */
[----:B------:R-:W-:Y:S01]  /*1870*/  LOP3.LUT R9, R9, R10, R19, 0x96, !PT ;  /* 0x0000000a09097212 */ /* 0x000fe200078e9613 */
[----:B------:R-:W-:Y:S01]  /*1880*/  VIADD R15, R4, 0x5384540f ;  /* 0x5384540f040f7836 */ /* 0x000fe20000000000 */
[----:B------:R-:W-:Y:S02]  /*1890*/  SHF.L.U64.HI R11, R8, 0x2, R0 ;  /* 0x00000002080b7819 */ /* 0x000fe40000010200 */
[----:B------:R-:W-:Y:S01]  /*18a0*/  SHF.R.S64 R19, R13, 0x2, R20 ;  /* 0x000000020d137819 */ /* 0x000fe20000001014 */
[----:B------:R-:W-:Y:S01]  /*18b0*/  IMAD.WIDE.U32 R16, R9, -0x326172a9, RZ ;  /* 0xcd9e8d5709107825 */ /* 0x000fe200078e00ff */
[----:B------:R-:W-:-:S02]  /*18c0*/  IADD3 R9, PT, PT, R5, 0x1fd5c5a3, RZ ;  /* 0x1fd5c5a305097810 */ /* 0x000fc40007ffe0ff */
[----:B------:R-:W-:Y:S01]  /*18d0*/  ISETP.LT.U32.AND P0, PT, R8, R19, PT ;  /* 0x000000130800720c */ /* 0x000fe20003f01070 */
[----:B------:R-:W-:Y:S01]  /*18e0*/  IMAD.WIDE.U32 R12, R12, -0x2daee0ad, RZ ;  /* 0xd2511f530c0c7825 */ /* 0x000fe200078e00ff */
[----:B------:R-:W-:Y:S02]  /*18f0*/  LOP3.LUT R19, R15, R17, R14, 0x96, !PT ;  /* 0x000000110f137212 */ /* 0x000fe400078e960e */
[----:B------:R-:W-:Y:S01]  /*1900*/  SHF.R.S32.HI R21, RZ, 0x2, R20 ;  /* 0x00000002ff157819 */ /* 0x000fe20000011414 */
[----:B------:R-:W-:Y:S01]  /*1910*/  IMAD R17, R3, R6, RZ ;  /* 0x0000000603117224 */ /* 0x000fe200078e02ff */
[----:B------:R-:W-:Y:S01]  /*1920*/  LOP3.LUT R14, R9, R18, R13, 0x96, !PT ;  /* 0x00000012090e7212 */ /* 0x000fe200078e960d */
[----:B------:R-:W-:Y:S01]  /*1930*/  VIADD R3, R4, 0xf1bbcdc8 ;  /* 0xf1bbcdc804037836 */ /* 0x000fe20000000000 */
[----:B------:R-:W-:Y:S01]  /*1940*/  SHF.L.U32 R10, R8, 0x2, RZ ;  /* 0x00000002080a7819 */ /* 0x000fe200000006ff */
[----:B------:R-:W-:Y:S01]  /*1950*/  IMAD.WIDE.U32 R18, R19, -0x2daee0ad, RZ ;  /* 0xd2511f5313127825 */ /* 0x000fe200078e00ff */
[----:B------:R-:W-:-:S02]  /*1960*/  ISETP.LT.AND.EX P0, PT, R0, R21, PT, P0 ;  /* 0x000000150000720c */ /* 0x000fc40003f01300 */
[----:B------:R-:W-:Y:S01]  /*1970*/  IADD3 R13, PT, PT, R5, -0x24c28bd8, RZ ;  /* 0xdb3d7428050d7810 */ /* 0x000fe20007ffe0ff */
[----:B------:R-:W-:-:S04]  /*1980*/  IMAD.WIDE.U32 R14, R14, -0x326172a9, RZ ;  /* 0xcd9e8d570e0e7825 */ /* 0x000fc800078e00ff */
[----:B------:R-:W-:Y:S01]  /*1990*/  IMAD.WIDE.U32 R8, R2, R6, R10 ;  /* 0x0000000602087225 */ /* 0x000fe200078e000a */
[----:B------:R-:W-:Y:S02]  /*19a0*/  LOP3.LUT R3, R3, R15, R16, 0x96, !PT ;  /* 0x0000000f03037212 */ /* 0x000fe400078e9610 */
[----:B------:R-:W-:Y:S01]  /*19b0*/  IADD3 R15, PT, PT, R4, -0x700cb87f, RZ ;  /* 0x8ff34781040f7810 */ /* 0x000fe20007ffe0ff */
[----:B------:R-:W-:Y:S01]  /*19c0*/  IMAD R17, R2, R7, R17 ;  /* 0x0000000702117224 */ /* 0x000fe200078e0211 */
[----:B------:R-:W-:Y:S01]  /*19d0*/  LOP3.LUT R2, R13, R12, R19, 0x96, !PT ;  /* 0x0000000c0d027212 */ /* 0x000fe200078e9613 */
[----:B------:R-:W-:-:S04]  /*19e0*/  IMAD.WIDE.U32 R12, R3, -0x2daee0ad, RZ ;  /* 0xd2511f53030c7825 */ /* 0x000fc800078e00ff */
[----:B------:R-:W-:Y:S02]  /*19f0*/  VIADD R5, R5, 0x96a522ad ;  /* 0x96a522ad05057836 */ /* 0x000fe40000000000 */
[----:B------:R-:W-:-:S03]  /*1a00*/  IMAD.WIDE.U32 R2, R2, -0x326172a9, RZ ;  /* 0xcd9e8d5702027825 */ /* 0x000fc600078e00ff */
[----:B------:R-:W-:Y:S01]  /*1a10*/  LOP3.LUT R18, R18, R5, R13, 0x96, !PT ;  /* 0x0000000512127212 */ /* 0x000fe200078e960d */
[----:B------:R-:W-:Y:S01]  /*1a20*/  IMAD.IADD R17, R9, 0x1, R17 ;  /* 0x0000000109117824 */ /* 0x000fe200078e0211 */
[----:B------:R-:W-:Y:S01]  /*1a30*/  LOP3.LUT R15, R14, R3, R15, 0x96, !PT ;  /* 0x000000030e0f7212 */ /* 0x000fe200078e960f */
[----:B------:R-:W-:Y:S06]  /*1a40*/  @!P1 BRA P0, `(.L_x_114) ;  /* 0x0000000000d49947 */ /* 0x000fec0000000000 */
[----:B------:R-:W-:-:S04]  /*1a50*/  ISETP.GE.U32.AND P0, PT, R10, R6, PT ;  /* 0x000000060a00720c */ /* 0x000fc80003f06070 */
[----:B------:R-:W-:-:S13]  /*1a60*/  ISETP.GE.AND.EX P0, PT, R11, R7, PT, P0 ;  /* 0x000000070b00720c */ /* 0x000fda0003f06300 */
[----:B------:R-:W-:Y:S05]  /*1a70*/  @P0 EXIT ;  /* 0x000000000000094d */ /* 0x000fea0003800000 */
[----:B------:R-:W0:Y:S01]  /*1a80*/  LDC.U16 R5, c[0x0][0x3a4] ;  /* 0x0000e900ff057b82 */ /* 0x000e220000000400 */
[----:B------:R-:W1:Y:S01]  /*1a90*/  LDCU.64 UR6, c[0x0][0x380] ;  /* 0x00007000ff0677ac */ /* 0x000e620008000a00 */
[----:B------:R-:W-:Y:S02]  /*1aa0*/  LOP3.LUT R4, R15, 0x7ff, RZ, 0xc0, !PT ;  /* 0x000007ff0f047812 */ /* 0x000fe400078ec0ff */
[----:B------:R-:W-:Y:S02]  /*1ab0*/  IADD3 R15, P1, PT, R10, 0x1, RZ ;  /* 0x000000010a0f7810 */ /* 0x000fe40007f3e0ff */
[----:B------:R-:W-:Y:S02]  /*1ac0*/  I2FP.F32.U32 R4, R4 ;  /* 0x0000000400047245 */ /* 0x000fe40000201000 */
[----:B------:R-:W2:Y:S01]  /*1ad0*/  LDC.U16 R0, c[0x0][0x3a2] ;  /* 0x0000e880ff007b82 */ /* 0x000ea20000000400 */
[----:B------:R-:W-:Y:S02]  /*1ae0*/  ISETP.GE.U32.AND P0, PT, R15, R6, PT ;  /* 0x000000060f00720c */ /* 0x000fe40003f06070 */
[----:B------:R-:W-:-:S04]  /*1af0*/  IADD3.X R16, PT, PT, RZ, R11, RZ, P1, !PT ;  /* 0x0000000bff107210 */ /* 0x000fc80000ffe4ff */
[----:B------:R-:W-:Y:S01]  /*1b00*/  ISETP.GE.U32.AND.EX P0, PT, R16, R7, PT, P0 ;  /* 0x000000071000720c */ /* 0x000fe20003f06100 */
[----:B0-----:R-:W-:Y:S02]  /*1b10*/  HADD2.F32 R5, -RZ, R5.H0_H0 ;  /* 0x20000005ff057230 */ /* 0x001fe40000004100 */
[----:B--2---:R-:W-:-:S05]  /*1b20*/  HADD2.F32 R0, -RZ, R0.H0_H0 ;  /* 0x20000000ff007230 */ /* 0x004fca0000004100 */
[----:B------:R-:W-:-:S05]  /*1b30*/  FADD.FTZ R5, R5, -R0 ;  /* 0x8000000005057221 */ /* 0x000fca0000010000 */
[----:B------:R-:W-:-:S05]  /*1b40*/  F2FP.F16.F32.PACK_AB R5, RZ, R5 ;  /* 0x00000005ff05723e */ /* 0x000fca00000000ff */
[----:B------:R-:W-:Y:S02]  /*1b50*/  HADD2.F32 R9, -RZ, R5.H0_H0 ;  /* 0x20000005ff097230 */ /* 0x000fe40000004100 */
[----:B------:R-:W-:Y:S01]  /*1b60*/  FMUL.FTZ R5, R4, 0.00048828125 ;  /* 0x3a00000004057820 */ /* 0x000fe20000410000 */
[----:B-1----:R-:W-:-:S03]  /*1b70*/  LEA R4, P1, R8, UR6, 0x1 ;  /* 0x0000000608047c11 */ /* 0x002fc6000f8208ff */
[----:B------:R-:W-:-:S05]  /*1b80*/  FFMA.FTZ R5, R5, R9, R0 ;  /* 0x0000000905057223 */ /* 0x000fca0000010000 */
[----:B------:R-:W-:Y:S02]  /*1b90*/  F2FP.F16.F32.PACK_AB R14, RZ, R5 ;  /* 0x00000005ff0e723e */ /* 0x000fe400000000ff */
[----:B------:R-:W-:-:S05]  /*1ba0*/  LEA.HI.X R5, R8, UR7, R17, 0x1, P1 ;  /* 0x0000000708057c11 */ /* 0x000fca00088f0c11 */
[----:B------:R0:W-:Y:S01]  /*1bb0*/  STG.E.U16 desc[UR4][R4.64], R14 ;  /* 0x0000000e04007986 */ /* 0x0001e2000c101504 */
[----:B------:R-:W-:Y:S05]  /*1bc0*/  @P0 EXIT ;  /* 0x000000000000094d */ /* 0x000fea0003800000 */
[----:B------:R-:W-:Y:S02]  /*1bd0*/  LOP3.LUT R2, R2, 0x7ff, RZ, 0xc0, !PT ;  /* 0x000007ff02027812 */ /* 0x000fe400078ec0ff */
[----:B------:R-:W-:Y:S02]  /*1be0*/  IADD3 R3, P1, PT, R10, 0x2, RZ ;  /* 0x000000020a037810 */ /* 0x000fe40007f3e0ff */
[----:B------:R-:W-:Y:S02]  /*1bf0*/  I2FP.F32.U32 R2, R2 ;  /* 0x0000000200027245 */ /* 0x000fe40000201000 */
[----:B------:R-:W-:Y:S01]  /*1c00*/  ISETP.GE.U32.AND P0, PT, R3, R6, PT ;  /* 0x000000060300720c */ /* 0x000fe20003f06070 */
[----:B------:R-:W-:Y:S02]  /*1c10*/  IMAD.X R8, RZ, RZ, R11, P1 ;  /* 0x000000ffff087224 */ /* 0x000fe400008e060b */
[----:B------:R-:W-:-:S03]  /*1c20*/  FMUL.FTZ R2, R2, 0.00048828125 ;  /* 0x3a00000002027820 */ /* 0x000fc60000410000 */
[----:B------:R-:W-:Y:S01]  /*1c30*/  ISETP.GE.U32.AND.EX P0, PT, R8, R7, PT, P0 ;  /* 0x000000070800720c */ /* 0x000fe20003f06100 */
[----:B------:R-:W-:-:S05]  /*1c40*/  FFMA.FTZ R2, R9, R2, R0 ;  /* 0x0000000209027223 */ /* 0x000fca0000010000 */
[----:B------:R-:W-:-:S05]  /*1c50*/  F2FP.F16.F32.PACK_AB R2, RZ, R2 ;  /* 0x00000002ff02723e */ /* 0x000fca00000000ff */
[----:B------:R1:W-:Y:S02]  /*1c60*/  STG.E.U16 desc[UR4][R4.64+0x2], R2 ;  /* 0x0000020204007986 */ /* 0x0003e4000c101504 */
[----:B------:R-:W-:Y:S05]  /*1c70*/  @P0 EXIT ;  /* 0x000000000000094d */ /* 0x000fea0003800000 */
[----:B------:R-:W-:Y:S02]  /*1c80*/  LOP3.LUT R18, R18, 0x7ff, RZ, 0xc0, !PT ;  /* 0x000007ff12127812 */ /* 0x000fe400078ec0ff */
[----:B------:R-:W-:Y:S02]  /*1c90*/  IADD3 R3, P1, PT, R10, 0x3, RZ ;  /* 0x000000030a037810 */ /* 0x000fe40007f3e0ff */
[----:B------:R-:W-:Y:S02]  /*1ca0*/  I2FP.F32.U32 R18, R18 ;  /* 0x0000001200127245 */ /* 0x000fe40000201000 */
[----:B------:R-:W-:Y:S02]  /*1cb0*/  ISETP.GE.U32.AND P0, PT, R3, R6, PT ;  /* 0x000000060300720c */ /* 0x000fe40003f06070 */
[----:B------:R-:W-:Y:S01]  /*1cc0*/  IADD3.X R10, PT, PT, RZ, R11, RZ, P1, !PT ;  /* 0x0000000bff0a7210 */ /* 0x000fe20000ffe4ff */
[----:B------:R-:W-:-:S03]  /*1cd0*/  FMUL.FTZ R18, R18, 0.00048828125 ;  /* 0x3a00000012127820 */ /* 0x000fc60000410000 */
[----:B------:R-:W-:Y:S01]  /*1ce0*/  ISETP.GE.U32.AND.EX P0, PT, R10, R7, PT, P0 ;  /* 0x000000070a00720c */ /* 0x000fe20003f06100 */
[----:B------:R-:W-:-:S05]  /*1cf0*/  FFMA.FTZ R18, R9, R18, R0 ;  /* 0x0000001209127223 */ /* 0x000fca0000010000 */
[----:B------:R-:W-:-:S05]  /*1d00*/  F2FP.F16.F32.PACK_AB R18, RZ, R18 ;  /* 0x00000012ff12723e */ /* 0x000fca00000000ff */
[----:B------:R2:W-:Y:S02]  /*1d10*/  STG.E.U16 desc[UR4][R4.64+0x4], R18 ;  /* 0x0000041204007986 */ /* 0x0005e4000c101504 */
[----:B------:R-:W-:Y:S05]  /*1d20*/  @P0 EXIT ;  /* 0x000000000000094d */ /* 0x000fea0003800000 */
[----:B------:R-:W-:-:S04]  /*1d30*/  LOP3.LUT R12, R12, 0x7ff, RZ, 0xc0, !PT ;  /* 0x000007ff0c0c7812 */ /* 0x000fc800078ec0ff */
[----:B------:R-:W-:-:S05]  /*1d40*/  I2FP.F32.U32 R12, R12 ;  /* 0x0000000c000c7245 */ /* 0x000fca0000201000 */
[----:B------:R-:W-:-:S04]  /*1d50*/  FMUL.FTZ R12, R12, 0.00048828125 ;  /* 0x3a0000000c0c7820 */ /* 0x000fc80000410000 */
[----:B------:R-:W-:-:S05]  /*1d60*/  FFMA.FTZ R12, R9, R12, R0 ;  /* 0x0000000c090c7223 */ /* 0x000fca0000010000 */
[----:B------:R-:W-:-:S05]  /*1d70*/  F2FP.F16.F32.PACK_AB R12, RZ, R12 ;  /* 0x0000000cff0c723e */ /* 0x000fca00000000ff */
[----:B------:R-:W-:Y:S01]  /*1d80*/  STG.E.U16 desc[UR4][R4.64+0x6], R12 ;  /* 0x0000060c04007986 */ /* 0x000fe2000c101504 */
[----:B------:R-:W-:Y:S05]  /*1d90*/  EXIT ;  /* 0x000000000000794d */ /* 0x000fea0003800000 */
.L_x_114:
[----:B------:R-:W0:Y:S01]  /*1da0*/  LDC.U16 R0, c[0x0][0x3a4] ;  /* 0x0000e900ff007b82 */ /* 0x000e220000000400 */
[----:B------:R-:W1:Y:S01]  /*1db0*/  LDCU.64 UR6, c[0x0][0x380] ;  /* 0x00007000ff0677ac */ /* 0x000e620008000a00 */
[----:B------:R-:W-:Y:S02]  /*1dc0*/  LOP3.LUT R2, R2, 0x7ff, RZ, 0xc0, !PT ;  /* 0x000007ff02027812 */ /* 0x000fe400078ec0ff */
[----:B------:R-:W-:Y:S02]  /*1dd0*/  LOP3.LUT R15, R15, 0x7ff, RZ, 0xc0, !PT ;  /* 0x000007ff0f0f7812 */ /* 0x000fe400078ec0ff */
[----:B------:R-:W-:Y:S02]  /*1de0*/  LOP3.LUT R18, R18, 0x7ff, RZ, 0xc0, !PT ;  /* 0x000007ff12127812 */ /* 0x000fe400078ec0ff */
[----:B------:R-:W2:Y:S01]  /*1df0*/  LDC.U16 R4, c[0x0][0x3a2] ;  /* 0x0000e880ff047b82 */ /* 0x000ea20000000400 */
[----:B------:R-:W-:Y:S02]  /*1e00*/  LOP3.LUT R12, R12, 0x7ff, RZ, 0xc0, !PT ;  /* 0x000007ff0c0c7812 */ /* 0x000fe400078ec0ff */
[----:B------:R-:W-:-:S02]  /*1e10*/  I2FP.F32.U32 R15, R15 ;  /* 0x0000000f000f7245 */ /* 0x000fc40000201000 */
[----:B------:R-:W-:Y:S02]  /*1e20*/  I2FP.F32.U32 R18, R18 ;  /* 0x0000001200127245 */ /* 0x000fe40000201000 */
[----:B------:R-:W-:Y:S01]  /*1e30*/  I2FP.F32.U32 R12, R12 ;  /* 0x0000000c000c7245 */ /* 0x000fe20000201000 */
[----:B------:R-:W-:Y:S02]  /*1e40*/  FMUL.FTZ R15, R15, 0.00048828125 ;  /* 0x3a0000000f0f7820 */ /* 0x000fe40000410000 */
[----:B------:R-:W-:Y:S02]  /*1e50*/  FMUL.FTZ R7, R18, 0.00048828125 ;  /* 0x3a00000012077820 */ /* 0x000fe40000410000 */
[----:B------:R-:W-:Y:S01]  /*1e60*/  FMUL.FTZ R9, R12, 0.00048828125 ;  /* 0x3a0000000c097820 */ /* 0x000fe20000410000 */
[----:B0-----:R-:W-:Y:S02]  /*1e70*/  HADD2.F32 R3, -RZ, R0.H0_H0 ;  /* 0x20000000ff037230 */ /* 0x001fe40000004100 */
[----:B--2---:R-:W-:Y:S01]  /*1e80*/  HADD2.F32 R0, -RZ, R4.H0_H0 ;  /* 0x20000004ff007230 */ /* 0x004fe20000004100 */
[----:B------:R-:W-:-:S02]  /*1e90*/  I2FP.F32.U32 R4, R2 ;  /* 0x0000000200047245 */ /* 0x000fc40000201000 */
[----:B-1----:R-:W-:Y:S02]  /*1ea0*/  LEA R2, P0, R8, UR6, 0x1 ;  /* 0x0000000608027c11 */ /* 0x002fe4000f8008ff */
[----:B------:R-:W-:Y:S01]  /*1eb0*/  FADD.FTZ R3, R3, -R0 ;  /* 0x8000000003037221 */ /* 0x000fe20000010000 */
[----:B------:R-:W-:-:S04]  /*1ec0*/  FMUL.FTZ R5, R4, 0.00048828125 ;  /* 0x3a00000004057820 */ /* 0x000fc80000410000 */
[----:B------:R-:W-:-:S05]  /*1ed0*/  F2FP.F16.F32.PACK_AB R3, RZ, R3 ;  /* 0x00000003ff03723e */ /* 0x000fca00000000ff */
[----:B------:R-:W-:-:S05]  /*1ee0*/  HADD2.F32 R3, -RZ, R3.H0_H0 ;  /* 0x20000003ff037230 */ /* 0x000fca0000004100 */
[--C-:B------:R-:W-:Y:S01]  /*1ef0*/  FFMA.FTZ R4, R15, R3, R0.reuse ;  /* 0x000000030f047223 */ /* 0x100fe20000010000 */
[C-C-:B------:R-:W-:Y:S01]  /*1f00*/  FFMA.FTZ R5, R3.reuse, R5, R0.reuse ;  /* 0x0000000503057223 */ /* 0x140fe20000010000 */
[C-C-:B------:R-:W-:Y:S01]  /*1f10*/  FFMA.FTZ R7, R3.reuse, R7, R0.reuse ;  /* 0x0000000703077223 */ /* 0x140fe20000010000 */
[----:B------:R-:W-:Y:S01]  /*1f20*/  FFMA.FTZ R0, R3, R9, R0 ;  /* 0x0000000903007223 */ /* 0x000fe20000010000 */
[----:B------:R-:W-:Y:S02]  /*1f30*/  LEA.HI.X R3, R8, UR7, R17, 0x1, P0 ;  /* 0x0000000708037c11 */ /* 0x000fe400080f0c11 */
[----:B------:R-:W-:Y:S02]  /*1f40*/  F2FP.F16.F32.PACK_AB R4, R5, R4 ;  /* 0x000000040504723e */ /* 0x000fe400000000ff */
[----:B------:R-:W-:-:S05]  /*1f50*/  F2FP.F16.F32.PACK_AB R5, R0, R7 ;  /* 0x000000070005723e */ /* 0x000fca00000000ff */
[----:B------:R-:W-:Y:S01]  /*1f60*/  STG.E.64 desc[UR4][R2.64], R4 ;  /* 0x0000000402007986 */ /* 0x000fe2000c101b04 */
[----:B------:R-:W-:Y:S05]  /*1f70*/  EXIT ;  /* 0x000000000000794d */ /* 0x000fea0003800000 */
        .weak           $__internal_7_$__cuda_sm20_div_s64
        .type           $__internal_7_$__cuda_sm20_div_s64,@function
        .size           $__internal_7_$__cuda_sm20_div_s64,(.L_x_168 - $__internal_7_$__cuda_sm20_div_s64)
$__internal_7_$__cuda_sm20_div_s64:
        /* <DEDUP_REMOVED lines=26> */
[----:B------:R-:W-:-:S03]  /*2120*/  IMAD.WIDE.U32 R2, R5, UR4, RZ ;  /* 0x0000000405027c25 */ /* 0x000fc6000f8e00ff */
[----:B------:R-:W-:Y:S01]  /*2130*/  IADD3.X R7, PT, PT, RZ, RZ, R4, P2, P1 ;  /* 0x000000ffff077210 */ /* 0x000fe200017e2404 */
        /* <DEDUP_REMOVED lines=10> */
[----:B------:R-:W-:Y:S02]  /*21e0*/  HFMA2 R3, -RZ, RZ, 0, 0 ;  /* 0x00000000ff037431 */ /* 0x000fe400000001ff */
[----:B------:R-:W-:-:S04]  /*21f0*/  IMAD.HI.U32 R5, P1, R7, R11, R4 ;  /* 0x0000000b07057227 */ /* 0x000fc80007820004 */
[CC--:B------:R-:W-:Y:S02]  /*2200*/  IMAD R4, R7.reuse, R2.reuse, RZ ;  /* 0x0000000207047224 */ /* 0x0c0fe400078e02ff */
[----:B------:R-:W-:-:S03]  /*2210*/  IMAD.HI.U32 R2, R7, R2, RZ ;  /* 0x0000000207027227 */ /* 0x000fc600078e00ff */
[----:B------:R-:W-:Y:S01]  /*2220*/  IADD3 R5, P2, PT, R4, R5, RZ ;  /* 0x0000000504057210 */ /* 0x000fe20007f5e0ff */
[----:B------:R-:W-:-:S04]  /*2230*/  IMAD.X R7, R2, 0x1, R7, P0 ;  /* 0x0000000102077824 */ /* 0x000fc800000e0607 */
[----:B------:R-:W-:Y:S01]  /*2240*/  IMAD.HI.U32 R2, R5, R6, RZ ;  /* 0x0000000605027227 */ /* 0x000fe200078e00ff */
[----:B------:R-:W-:-:S03]  /*2250*/  IADD3.X R7, PT, PT, RZ, RZ, R7, P2, P1 ;  /* 0x000000ffff077210 */ /* 0x000fc600017e2407 */
[----:B------:R-:W-:-:S04]  /*2260*/  IMAD.WIDE.U32 R2, R5, R10, R2 ;  /* 0x0000000a05027225 */ /* 0x000fc800078e0002 */
[C---:B------:R-:W-:Y:S02]  /*2270*/  IMAD R5, R7.reuse, R10, RZ ;  /* 0x0000000a07057224 */ /* 0x040fe400078e02ff */
[----:B------:R-:W-:-:S04]  /*2280*/  IMAD.HI.U32 R2, P0, R7, R6, R2 ;  /* 0x0000000607027227 */ /* 0x000fc80007800002 */
[----:B------:R-:W-:Y:S01]  /*2290*/  IMAD.HI.U32 R4, R7, R10, RZ ;  /* 0x0000000a07047227 */ /* 0x000fe200078e00ff */
[----:B------:R-:W-:-:S03]  /*22a0*/  IADD3 R5, P1, PT, R5, R2, RZ ;  /* 0x0000000205057210 */ /* 0x000fc60007f3e0ff */
[----:B------:R-:W-:Y:S02]  /*22b0*/  IMAD.X R4, RZ, RZ, R4, P0 ;  /* 0x000000ffff047224 */ /* 0x000fe400000e0604 */
        /* <DEDUP_REMOVED lines=26> */
[----:B------:R-:W-:Y:S02]  /*2460*/  IADD3.X R2, PT, PT, RZ, ~R5, RZ, P2, !PT ;  /* 0x80000005ff027210 */ /* 0x000fe400017fe4ff */
[----:B------:R-:W-:-:S02]  /*2470*/  SEL R4, R3, R4, !P1 ;  /* 0x0000000403047207 */ /* 0x000fc40004800000 */
[----:B------:R-:W-:Y:S01]  /*2480*/  SEL R5, R2, R5, !P1 ;  /* 0x0000000502057207 */ /* 0x000fe20004800000 */
[----:B------:R-:W-:Y:S01]  /*2490*/  IMAD.MOV.U32 R2, RZ, RZ, R0 ;  /* 0x000000ffff027224 */ /* 0x000fe200078e0000 */
[----:B------:R-:W-:Y:S02]  /*24a0*/  MOV R3, 0x0 ;  /* 0x0000000000037802 */ /* 0x000fe40000000f00 */
[----:B------:R-:W-:-:S04]  /*24b0*/  ISETP.NE.AND.EX P0, PT, RZ, UR11, PT, P0 ;  /* 0x0000000bff007c0c */ /* 0x000fc8000bf05300 */
[----:B------:R-:W-:Y:S02]  /*24c0*/  SEL R4, R4, 0xffffffff, P0 ;  /* 0xffffffff04047807 */ /* 0x000fe40000000000 */
[----:B------:R-:W-:Y:S01]  /*24d0*/  SEL R5, R5, 0xffffffff, P0 ;  /* 0xffffffff05057807 */ /* 0x000fe20000000000 */
[----:B------:R-:W-:Y:S06]  /*24e0*/  RET.REL.NODEC R2 `(_ZN2at6native54_GLOBAL__N__f6d41790_21_PhiloxDistribution_cu_0636f2c123philox_multi_key_kernelIN3c104HalfEZZZZNS0_21_philox_uniform_cuda_ERNS_6TensorERKS5_ddENKUlvE_clEvENKUlvE1_clEvENKUlvE_clEvEUlmmE0_ZZZNS0_21_philox_uniform_cuda_ES6_S8_ddENKS9_clEvENKSA_clEvEUlT_E_EEvPSD_PKmllT0_T1_16OffsetCalculatorILi1EjLb0EE) ;  /* 0xffffffd802c47950 */ /* 0x000fec0003c3ffff */
.L_x_115:
        /* <DEDUP_REMOVED lines=9> */
.L_x_168:


//--------------------- .text._ZN2at6native54_GLOBAL__N__f6d41790_21_PhiloxDistribution_cu_0636f2c124philox_single_key_kernelIN3c104HalfEZZZZNS0_21_philox_uniform_cuda_ERNS_6TensorERKS5_ddENKUlvE_clEvENKUlvE1_clEvENKUlvE_clEvEUlmmE0_ZZZNS0_21_philox_uniform_cuda_ES6_S8_ddENKS9_clEvENKSA_clEvEUlT_E_EEvPSD_PKmlT0_T1_ --------------------------
	.section	.text._ZN2at6native54_GLOBAL__N__f6d41790_21_PhiloxDistribution_cu_0636f2c124philox_single_key_kernelIN3c104HalfEZZZZNS0_21_philox_uniform_cuda_ERNS_6TensorERKS5_ddENKUlvE_clEvENKUlvE1_clEvENKUlvE_clEvEUlmmE0_ZZZNS0_21_philox_uniform_cuda_ES6_S8_ddENKS9_clEvENKSA_clEvEUlT_E_EEvPSD_PKmlT0_T1_,"ax",@progbits
	.align	128
.text._ZN2at6native54_GLOBAL__N__f6d41790_21_PhiloxDistribution_cu_0636f2c124philox_single_key_kernelIN3c104HalfEZZZZNS0_21_philox_uniform_cuda_ERNS_6TensorERKS5_ddENKUlvE_clEvENKUlvE1_clEvENKUlvE_clEvEUlmmE0_ZZZNS0_21_philox_uniform_cuda_ES6_S8_ddENKS9_clEvENKSA_clEvEUlT_E_EEvPSD_PKmlT0_T1_:
        .type           _ZN2at6native54_GLOBAL__N__f6d41790_21_PhiloxDistribution_cu_0636f2c124philox_single_key_kernelIN3c104HalfEZZZZNS0_21_philox_uniform_cuda_ERNS_6TensorERKS5_ddENKUlvE_clEvENKUlvE1_clEvENKUlvE_clEvEUlmmE0_ZZZNS0_21_philox_uniform_cuda_ES6_S8_ddENKS9_clEvENKSA_clEvEUlT_E_EEvPSD_PKmlT0_T1_,@function
        .size           _ZN2at6native54_GLOBAL__N__f6d41790_21_PhiloxDistribution_cu_0636f2c124philox_single_key_kernelIN3c104HalfEZZZZNS0_21_philox_uniform_cuda_ERNS_6TensorERKS5_ddENKUlvE_clEvENKUlvE1_clEvENKUlvE_clEvEUlmmE0_ZZZNS0_21_philox_uniform_cuda_ES6_S8_ddENKS9_clEvENKSA_clEvEUlT_E_EEvPSD_PKmlT0_T1_,(.L_x_170 - _ZN2at6native54_GLOBAL__N__f6d41790_21_PhiloxDistribution_cu_0636f2c124philox_single_key_kernelIN3c104HalfEZZZZNS0_21_philox_uniform_cuda_ERNS_6TensorERKS5_ddENKUlvE_clEvENKUlvE1_clEvENKUlvE_clEvEUlmmE0_ZZZNS0_21_philox_uniform_cuda_ES6_S8_ddENKS9_clEvENKSA_clEvEUlT_E_EEvPSD_PKmlT0_T1_)
        .other          _ZN2at6native54_GLOBAL__N__f6d41790_21_PhiloxDistribution_cu_0636f2c124philox_single_key_kernelIN3c104HalfEZZZZNS0_21_philox_uniform_cuda_ERNS_6TensorERKS5_ddENKUlvE_clEvENKUlvE1_clEvENKUlvE_clEvEUlmmE0_ZZZNS0_21_philox_uniform_cuda_ES6_S8_ddENKS9_clEvENKSA_clEvEUlT_E_EEvPSD_PKmlT0_T1_,@"STO_CUDA_ENTRY STV_DEFAULT"
_ZN2at6native54_GLOBAL__N__f6d41790_21_PhiloxDistribution_cu_0636f2c124philox_single_key_kernelIN3c104HalfEZZZZNS0_21_philox_uniform_cuda_ERNS_6TensorERKS5_ddENKUlvE_clEvENKUlvE1_clEvENKUlvE_clEvEUlmmE0_ZZZNS0_21_philox_uniform_cuda_ES6_S8_ddENKS9_clEvENKSA_clEvEUlT_E_EEvPSD_PKmlT0_T1_:
        /* <DEDUP_REMOVED lines=23> */
[----:B------:R-:W0:Y:S01]  /*0170*/  LDC.U16 R0, c[0x0][0x39c] ;  /* 0x0000e700ff007b82 */ /* 0x000e220000000400 */
[----:B------:R-:W1:Y:S02]  /*0180*/  LDCU.64 UR6, c[0x0][0x380] ;  /* 0x00007000ff0677ac */ /* 0x000e640008000a00 */
[----:B------:R-:W-:-:S04]  /*0190*/  IMAD.WIDE.U32 R16, R16, -0x2daee0ad, RZ ;  /* 0xd2511f5310107825 */ /* 0x000fc800078e00ff */
[----:B------:R-:W-:Y:S01]  /*01a0*/  IMAD.X R11, R7, 0x1, R9, P0 ;  /* 0x00000001070b7824 */ /* 0x000fe200000e0609 */
[----:B------:R-:W-:Y:S01]  /*01b0*/  LOP3.LUT R10, R17, R5, RZ, 0x3c, !PT ;  /* 0x00000005110a7212 */ /* 0x000fe200078e3cff */
[----:B------:R-:W-:-:S03]  /*01c0*/  VIADD R17, R4, 0x9e3779b9 ;  /* 0x9e3779b904117836 */ /* 0x000fc60000000000 */
[----:B------:R-:W-:Y:S01]  /*01d0*/  LOP3.LUT R14, R11, R4, RZ, 0x3c, !PT ;  /* 0x000000040b0e7212 */ /* 0x000fe200078e3cff */
[----:B------:R-:W-:-:S04]  /*01e0*/  IMAD.WIDE.U32 R10, R10, -0x326172a9, RZ ;  /* 0xcd9e8d570a0a7825 */ /* 0x000fc800078e00ff */
[----:B------:R-:W-:Y:S01]  /*01f0*/  IMAD.WIDE.U32 R14, R14, -0x2daee0ad, RZ ;  /* 0xd2511f530e0e7825 */ /* 0x000fe200078e00ff */
[----:B------:R-:W-:-:S03]  /*0200*/  LOP3.LUT R17, R11, R17, RZ, 0x3c, !PT ;  /* 0x000000110b117212 */ /* 0x000fc600078e3cff */
        /* <DEDUP_REMOVED lines=15> */
[----:B------:R-:W-:Y:S02]  /*0300*/  VIADD R15, R5, 0xed9eba14 ;  /* 0xed9eba14050f7836 */ /* 0x000fe40000000000 */
[----:B------:R-:W-:-:S03]  /*0310*/  IMAD.WIDE.U32 R18, R19, -0x326172a9, RZ ;  /* 0xcd9e8d5713127825 */ /* 0x000fc600078e00ff */
[----:B------:R-:W-:Y:S02]  /*0320*/  LOP3.LUT R15, R15, R14, R17, 0x96, !PT ;  /* 0x0000000e0f0f7212 */ /* 0x000fe400078e9611 */
[----:B------:R-:W-:Y:S01]  /*0330*/  LOP3.LUT R11, R11, R19, R10, 0x96, !PT ;  /* 0x000000130b0b7212 */ /* 0x000fe200078e960a */
[----:B------:R-:W-:Y:S01]  /*0340*/  VIADD R19, R4, 0x1715609d ;  /* 0x1715609d04137836 */ /* 0x000fe20000000000 */
[----:B------:R-:W2:Y:S01]  /*0350*/  LDC.U16 R17, c[0x0][0x39a] ;  /* 0x0000e680ff117b82 */ /* 0x000ea20000000400 */
[----:B------:R-:W-:-:S04]  /*0360*/  IMAD.WIDE.U32 R14, R15, -0x326172a9, RZ ;  /* 0xcd9e8d570f0e7825 */ /* 0x000fc800078e00ff */
        /* <DEDUP_REMOVED lines=15> */
[----:B0-----:R-:W-:Y:S01]  /*0460*/  HADD2.F32 R16, -RZ, R0.H0_H0 ;  /* 0x20000000ff107230 */ /* 0x001fe20000004100 */
[----:B------:R-:W-:Y:S01]  /*0470*/  LOP3.LUT R19, R19, R10, R21, 0x96, !PT ;  /* 0x0000000a13137212 */ /* 0x000fe200078e9615 */
[----:B--2---:R-:W-:Y:S02]  /*0480*/  HADD2.F32 R17, -RZ, R17.H0_H0 ;  /* 0x20000011ff117230 */ /* 0x004fe40000004100 */
[----:B------:R-:W-:Y:S02]  /*0490*/  VIADD R15, R5, 0xdb3d7428 ;  /* 0xdb3d7428050f7836 */ /* 0x000fe40000000000 */
[----:B------:R-:W-:-:S04]  /*04a0*/  IMAD.HI.U32 R0, R18, -0x2daee0ad, RZ ;  /* 0xd2511f5312007827 */ /* 0x000fc800078e00ff */
[----:B------:R-:W-:Y:S01]  /*04b0*/  FADD.FTZ R16, R16, -R17 ;  /* 0x8000001110107221 */ /* 0x000fe20000010000 */
[----:B------:R-:W-:Y:S01]  /*04c0*/  IMAD.HI.U32 R10, R19, -0x326172a9, RZ ;  /* 0xcd9e8d57130a7827 */ /* 0x000fe200078e00ff */
[----:B------:R-:W-:-:S03]  /*04d0*/  LOP3.LUT R20, R15, R20, R0, 0x96, !PT ;  /* 0x000000140f147212 */ /* 0x000fc600078e9600 */
[----:B------:R-:W-:Y:S01]  /*04e0*/  F2FP.F16.F32.PACK_AB R0, RZ, R16 ;  /* 0x00000010ff00723e */ /* 0x000fe200000000ff */
[----:B------:R-:W-:Y:S02]  /*04f0*/  VIADD R11, R4, 0xf1bbcdc8 ;  /* 0xf1bbcdc8040b7836 */ /* 0x000fe40000000000 */
[----:B------:R-:W-:Y:S02]  /*0500*/  IMAD R15, R18, 0x753, RZ ;  /* 0x00000753120f7824 */ /* 0x000fe400078e02ff */
[----:B------:R-:W-:Y:S01]  /*0510*/  HADD2.F32 R0, -RZ, R0.H0_H0 ;  /* 0x20000000ff007230 */ /* 0x000fe20000004100 */
[----:B------:R-:W-:Y:S01]  /*0520*/  LOP3.LUT R16, R11, R10, R14, 0x96, !PT ;  /* 0x0000000a0b107212 */ /* 0x000fe200078e960e */
[----:B------:R-:W-:Y:S02]  /*0530*/  IMAD R14, R19, 0x557, RZ ;  /* 0x00000557130e7824 */ /* 0x000fe400078e02ff */
[----:B------:R-:W-:Y:S02]  /*0540*/  VIADD R11, R4, 0x781 ;  /* 0x00000781040b7836 */ /* 0x000fe40000000000 */
[----:B------:R-:W-:-:S04]  /*0550*/  IMAD.HI.U32 R19, R20, -0x326172a9, RZ ;  /* 0xcd9e8d5714137827 */ /* 0x000fc800078e00ff */
[----:B------:R-:W-:Y:S01]  /*0560*/  IMAD.HI.U32 R18, R16, -0x2daee0ad, RZ ;  /* 0xd2511f5310127827 */ /* 0x000fe200078e00ff */
[----:B------:R-:W-:-:S03]  /*0570*/  LOP3.LUT R11, R14, R19, R11, 0x96, !PT ;  /* 0x000000130e0b7212 */ /* 0x000fc600078e960b */
[----:B------:R-:W-:Y:S01]  /*0580*/  VIADD R10, R5, 0x2ad ;  /* 0x000002ad050a7836 */ /* 0x000fe20000000000 */
[----:B------:R-:W-:Y:S01]  /*0590*/  LOP3.LUT R11, R11, 0x7ff, RZ, 0xc0, !PT ;  /* 0x000007ff0b0b7812 */ /* 0x000fe200078ec0ff */
[----:B------:R-:W-:Y:S02]  /*05a0*/  IMAD R20, R20, 0x557, RZ ;  /* 0x0000055714147824 */ /* 0x000fe400078e02ff */
[----:B------:R-:W-:Y:S01]  /*05b0*/  IMAD R16, R16, 0x753, RZ ;  /* 0x0000075310107824 */ /* 0x000fe200078e02ff */
[----:B------:R-:W-:Y:S02]  /*05c0*/  LOP3.LUT R10, R15, R10, R18, 0x96, !PT ;  /* 0x0000000a0f0a7212 */ /* 0x000fe400078e9612 */
[----:B------:R-:W-:Y:S02]  /*05d0*/  LOP3.LUT R20, R20, 0x7ff, RZ, 0xc0, !PT ;  /* 0x000007ff14147812 */ /* 0x000fe400078ec0ff */
[----:B------:R-:W-:Y:S02]  /*05e0*/  LOP3.LUT R16, R16, 0x7ff, RZ, 0xc0, !PT ;  /* 0x000007ff10107812 */ /* 0x000fe400078ec0ff */
[----:B------:R-:W-:-:S02]  /*05f0*/  LOP3.LUT R10, R10, 0x7ff, RZ, 0xc0, !PT ;  /* 0x000007ff0a0a7812 */ /* 0x000fc400078ec0ff */
[----:B------:R-:W-:Y:S02]  /*0600*/  I2FP.F32.U32 R20, R20 ;  /* 0x0000001400147245 */ /* 0x000fe40000201000 */
[----:B------:R-:W-:Y:S02]  /*0610*/  I2FP.F32.U32 R16, R16 ;  /* 0x0000001000107245 */ /* 0x000fe40000201000 */
[----:B------:R-:W-:Y:S01]  /*0620*/  I2FP.F32.U32 R11, R11 ;  /* 0x0000000b000b7245 */ /* 0x000fe20000201000 */
[----:B------:R-:W-:Y:S01]  /*0630*/  FMUL.FTZ R20, R20, 0.00048828125 ;  /* 0x3a00000014147820 */ /* 0x000fe20000410000 */
[----:B------:R-:W-:Y:S01]  /*0640*/  I2FP.F32.U32 R15, R10 ;  /* 0x0000000a000f7245 */ /* 0x000fe20000201000 */
[----:B------:R-:W-:Y:S01]  /*0650*/  FMUL.FTZ R18, R16, 0.00048828125 ;  /* 0x3a00000010127820 */ /* 0x000fe20000410000 */
[----:B-1----:R-:W-:Y:S01]  /*0660*/  LEA R10, P0, R8, UR6, 0x3 ;  /* 0x00000006080a7c11 */ /* 0x002fe2000f8018ff */
[----:B------:R-:W-:Y:S02]  /*0670*/  FMUL.FTZ R14, R11, 0.00048828125 ;  /* 0x3a0000000b0e7820 */ /* 0x000fe40000410000 */
[----:B------:R-:W-:Y:S01]  /*0680*/  FMUL.FTZ R16, R15, 0.00048828125 ;  /* 0x3a0000000f107820 */ /* 0x000fe20000410000 */
[C-C-:B------:R-:W-:Y:S01]  /*0690*/  FFMA.FTZ R15, R0.reuse, R20, R17.reuse ;  /* 0x00000014000f7223 */ /* 0x140fe20000010011 */
[C-C-:B------:R-:W-:Y:S01]  /*06a0*/  FFMA.FTZ R14, R0.reuse, R14, R17.reuse ;  /* 0x0000000e000e7223 */ /* 0x140fe20000010011 */
[C-C-:B------:R-:W-:Y:S01]  /*06b0*/  FFMA.FTZ R19, R0.reuse, R18, R17.reuse ;  /* 0x0000001200137223 */ /* 0x140fe20000010011 */
[----:B------:R-:W-:Y:S01]  /*06c0*/  FFMA.FTZ R16, R0, R16, R17 ;  /* 0x0000001000107223 */ /* 0x000fe20000010011 */
[----:B------:R-:W-:-:S02]  /*06d0*/  LEA.HI.X R11, R8, UR7, R9, 0x3, P0 ;  /* 0x00000007080b7c11 */ /* 0x000fc400080f1c09 */
[----:B------:R-:W-:Y:S02]  /*06e0*/  F2FP.F16.F32.PACK_AB R14, R15, R14 ;  /* 0x0000000e0f0e723e */ /* 0x000fe400000000ff */
[----:B------:R-:W-:-:S05]  /*06f0*/  F2FP.F16.F32.PACK_AB R15, R19, R16 ;  /* 0x00000010130f723e */ /* 0x000fca00000000ff */
[----:B------:R0:W-:Y:S02]  /*0700*/  STG.E.64 desc[UR4][R10.64], R14 ;  /* 0x0000000e0a007986 */ /* 0x0001e4000c101b04 */
.L_x_117:
[----:B------:R-:W-:Y:S05]  /*0710*/  BSYNC.RECONVERGENT B0 ;  /* 0x0000000000007941 */ /* 0x000fea0003800200 */
.L_x_116:
[----:B------:R-:W-:Y:S05]  /*0720*/  @P1 EXIT ;  /* 0x000000000000194d */ /* 0x000fea0003800000 */
[----:B-----5:R-:W-:Y:S01]  /*0730*/  IADD3 R8, P0, PT, R6, R13, RZ ;  /* 0x0000000d06087210 */ /* 0x020fe20007f1e0ff */
[----:B0-----:R-:W-:Y:S01]  /*0740*/  VIADD R11, R5, 0xbb67ae85 ;  /* 0xbb67ae85050b7836 */ /* 0x001fe20000000000 */
[--C-:B------:R-:W-:Y:S01]  /*0750*/  SHF.L.U64.HI R0, R13, 0x2, R12.reuse ;  /* 0x000000020d007819 */ /* 0x100fe2000001020c */
[----:B------:R-:W-:Y:S02]  /*0760*/  VIADD R15, R4, 0x3c6ef372 ;  /* 0x3c6ef372040f7836 */ /* 0x000fe40000000000 */
[----:B------:R-:W-:Y:S02]  /*0770*/  IMAD.X R7, R7, 0x1, R12, P0 ;  /* 0x0000000107077824 */ /* 0x000fe400000e060c */
[----:B------:R-:W-:-:S03]  /*0780*/  IMAD.WIDE.U32 R8, R8, -0x2daee0ad, RZ ;  /* 0xd2511f5308087825 */ /* 0x000fc600078e00ff */
[----:B------:R-:W-:Y:S01]  /*0790*/  LOP3.LUT R6, R7, R4, RZ, 0x3c, !PT ;  /* 0x0000000407067212 */ /* 0x000fe200078e3cff */
[----:B------:R-:W-:Y:S01]  /*07a0*/  VIADD R19, R4, 0x78dde6e4 ;  /* 0x78dde6e404137836 */ /* 0x000fe20000000000 */
[----:B------:R-:W-:Y:S01]  /*07b0*/  LOP3.LUT R9, R9, R5, RZ, 0x3c, !PT ;  /* 0x0000000509097212 */ /* 0x000fe200078e3cff */
[----:B------:R-:W-:Y:S02]  /*07c0*/  VIADD R21, R5, 0xa9066899 ;  /* 0xa906689905157836 */ /* 0x000fe40000000000 */
[----:B------:R-:W-:-:S04]  /*07d0*/  IMAD.WIDE.U32 R6, R6, -0x2daee0ad, RZ ;  /* 0xd2511f5306067825 */ /* 0x000fc800078e00ff */
[C---:B------:R-:W-:Y:S01]  /*07e0*/  VIADD R23, R4.reuse, 0xb54cda56 ;  /* 0xb54cda5604177836 */ /* 0x040fe20000000000 */
[----:B------:R-:W-:Y:S01]  /*07f0*/  LOP3.LUT R10, R11, R8, R7, 0x96, !PT ;  /* 0x000000080b0a7212 */ /* 0x000fe200078e9607 */
[----:B------:R-:W-:Y:S02]  /*0800*/  VIADD R7, R4, 0x9e3779b9 ;  /* 0x9e3779b904077836 */ /* 0x000fe40000000000 */
[----:B------:R-:W-:-:S04]  /*0810*/  IMAD.WIDE.U32 R8, R9, -0x326172a9, RZ ;  /* 0xcd9e8d5709087825 */ /* 0x000fc800078e00ff */
[----:B------:R-:W-:Y:S01]  /*0820*/  IMAD.WIDE.U32 R10, R10, -0x326172a9, RZ ;  /* 0xcd9e8d570a0a7825 */ /* 0x000fe200078e00ff */
[----:B------:R-:W-:-:S03]  /*0830*/  LOP3.LUT R14, R9, R7, RZ, 0x3c, !PT ;  /* 0x00000007090e7212 */ /* 0x000fc600078e3cff */
        /* <DEDUP_REMOVED lines=8> */
[----:B------:R-:W-:Y:S02]  /*08c0*/  IMAD.SHL.U32 R9, R13, 0x4, RZ ;  /* 0x000000040d097824 */ /* 0x000fe400078e00ff */
[----:B------:R-:W-:Y:S02]  /*08d0*/  VIADD R11, R4, 0xdaa66d2b ;  /* 0xdaa66d2b040b7836 */ /* 0x000fe40000000000 */
[----:B------:R-:W-:Y:S01]  /*08e0*/  IMAD.WIDE.U32 R6, R6, -0x326172a9, RZ ;  /* 0xcd9e8d5706067825 */ /* 0x000fe200078e00ff */
[----:B------:R-:W-:Y:S02]  /*08f0*/  IADD3 R15, P1, PT, -R9, R2, RZ ;  /* 0x00000002090f7210 */ /* 0x000fe40007f3e1ff */
[----:B------:R-:W-:Y:S02]  /*0900*/  LOP3.LUT R10, R11, R17, R10, 0x96, !PT ;  /* 0x000000110b0a7212 */ /* 0x000fe400078e960a */
[----:B------:R-:W-:Y:S01]  /*0910*/  ISETP.GE.U32.AND P0, PT, R15, 0x1, PT ;  /* 0x000000010f00780c */ /* 0x000fe20003f06070 */
[----:B------:R-:W-:Y:S01]  /*0920*/  IMAD.X R14, R3, 0x1, ~R0, P1 ;  /* 0x00000001030e7824 */ /* 0x000fe200008e0e00 */
[----:B------:R-:W-:Y:S01]  /*0930*/  LOP3.LUT R16, R19, R7, R16, 0x96, !PT ;  /* 0x0000000713107212 */ /* 0x000fe200078e9610 */
[----:B------:R-:W-:-:S02]  /*0940*/  VIADD R19, R5, 0xed9eba14 ;  /* 0xed9eba1405137836 */ /* 0x000fc40000000000 */
[----:B------:R-:W-:Y:S01]  /*0950*/  IMAD.WIDE.U32 R10, R10, -0x2daee0ad, RZ ;  /* 0xd2511f530a0a7825 */ /* 0x000fe200078e00ff */
[----:B------:R-:W-:-:S03]  /*0960*/  ISETP.GE.AND.EX P0, PT, R14, RZ, PT, P0 ;  /* 0x000000ff0e00720c */ /* 0x000fc60003f06300 */
[----:B------:R-:W-:Y:S01]  /*0970*/  IMAD.WIDE.U32 R16, R16, -0x2daee0ad, RZ ;  /* 0xd2511f5310107825 */ /* 0x000fe200078e00ff */
[----:B------:R-:W-:-:S03]  /*0980*/  LOP3.LUT R20, R19, R8, R11, 0x96, !PT ;  /* 0x0000000813147212 */ /* 0x000fc600078e960b */
[----:B------:R-:W-:Y:S01]  /*0990*/  VIADD R19, R4, 0x1715609d ;  /* 0x1715609d04137836 */ /* 0x000fe20000000000 */
[----:B------:R-:W-:Y:S01]  /*09a0*/  LOP3.LUT R10, R21, R10, R17, 0x96, !PT ;  /* 0x0000000a150a7212 */ /* 0x000fe200078e9611 */
[----:B------:R-:W-:-:S04]  /*09b0*/  IMAD.WIDE.U32 R20, R20, -0x326172a9, RZ ;  /* 0xcd9e8d5714147825 */ /* 0x000fc800078e00ff */
[----:B------:R-:W-:Y:S05]  /*09c0*/  @!P0 EXIT ;  /* 0x000000000000894d */ /* 0x000fea0003800000 */
[----:B------:R-:W-:Y:S01]  /*09d0*/  IMAD.WIDE.U32 R10, R10, -0x326172a9, RZ ;  /* 0xcd9e8d570a0a7825 */ /* 0x000fe200078e00ff */
[----:B------:R-:W0:Y:S01]  /*09e0*/  LDC.U16 R18, c[0x0][0x39c] ;  /* 0x0000e700ff127b82 */ /* 0x000e220000000400 */
[----:B------:R-:W-:Y:S02]  /*09f0*/  LOP3.LUT R21, R19, R21, R6, 0x96, !PT ;  /* 0x0000001513157212 */ /* 0x000fe400078e9606 */
[----:B------:R-:W-:Y:S01]  /*0a00*/  VIADD R17, R5, 0x1fd5c5a3 ;  /* 0x1fd5c5a305117836 */ /* 0x000fe20000000000 */
[----:B------:R-:W-:Y:S01]  /*0a10*/  LOP3.LUT R6, R23, R11, R20, 0x96, !PT ;  /* 0x0000000b17067212 */ /* 0x000fe200078e9614 */
[----:B------:R-:W-:Y:S02]  /*0a20*/  VIADD R11, R5, 0x646e171e ;  /* 0x646e171e050b7836 */ /* 0x000fe40000000000 */
[----:B------:R-:W-:Y:S01]  /*0a30*/  IMAD.WIDE.U32 R20, R21, -0x2daee0ad, RZ ;  /* 0xd2511f5315147825 */ /* 0x000fe200078e00ff */
[----:B------:R-:W1:Y:S03]  /*0a40*/  LDC.U16 R8, c[0x0][0x39a] ;  /* 0x0000e680ff087b82 */ /* 0x000e660000000400 */
[----:B------:R-:W-:Y:S01]  /*0a50*/  IMAD.WIDE.U32 R6, R6, -0x2daee0ad, RZ ;  /* 0xd2511f5306067825 */ /* 0x000fe200078e00ff */
[----:B------:R-:W-:-:S03]  /*0a60*/  LOP3.LUT R16, R11, R16, R21, 0x96, !PT ;  /* 0x000000100b107212 */ /* 0x000fc600078e9615 */
[----:B------:R-:W-:Y:S01]  /*0a70*/  VIADD R19, R4, 0x5384540f ;  /* 0x5384540f04137836 */ /* 0x000fe20000000000 */
[----:B------:R-:W-:Y:S01]  /*0a80*/  LOP3.LUT R11, R17, R20, R7, 0x96, !PT ;  /* 0x00000014110b7212 */ /* 0x000fe200078e9607 */
[----:B------:R-:W-:Y:S01]  /*0a90*/  IMAD.WIDE.U32 R16, R16, -0x326172a9, RZ ;  /* 0xcd9e8d5710107825 */ /* 0x000fe200078e00ff */
[----:B------:R-:W-:-:S03]  /*0aa0*/  IADD3 R20, P0, PT, R9, -R2, RZ ;  /* 0x8000000209147210 */ /* 0x000fc60007f1e0ff */
[----:B------:R-:W-:Y:S01]  /*0ab0*/  VIADD R21, R5, 0x96a522ad ;  /* 0x96a522ad05157836 */ /* 0x000fe20000000000 */
[----:B------:R-:W-:Y:S01]  /*0ac0*/  LOP3.LUT R19, R19, R17, R10, 0x96, !PT ;  /* 0x0000001113137212 */ /* 0x000fe200078e960a */
[----:B------:R-:W-:Y:S01]  /*0ad0*/  IMAD.X R3, R0, 0x1, ~R3, P0 ;  /* 0x0000000100037824 */ /* 0x000fe200000e0e03 */
[----:B------:R-:W-:Y:S01]  /*0ae0*/  ISETP.GT.U32.AND P1, PT, R20, -0x8, PT ;  /* 0xfffffff81400780c */ /* 0x000fe20003f24070 */
[----:B------:R-:W-:Y:S01]  /*0af0*/  VIADD R7, R4, 0xf1bbcdc8 ;  /* 0xf1bbcdc804077836 */ /* 0x000fe20000000000 */
[----:B------:R-:W-:Y:S01]  /*0b00*/  LOP3.LUT R17, R15, 0x7, RZ, 0xc0, !PT ;  /* 0x000000070f117812 */ /* 0x000fe200078ec0ff */
[----:B0-----:R-:W-:Y:S01]  /*0b10*/  HADD2.F32 R25, -RZ, R18.H0_H0 ;  /* 0x20000012ff197230 */ /* 0x001fe20000004100 */
[----:B------:R-:W-:Y:S01]  /*0b20*/  ISETP.GT.U32.AND.EX P1, PT, R3, -0x1, PT, P1 ;  /* 0xffffffff0300780c */ /* 0x000fe20003f24110 */
[----:B------:R-:W-:Y:S01]  /*0b30*/  IMAD.WIDE.U32 R10, R11, -0x326172a9, RZ ;  /* 0xcd9e8d570b0a7825 */ /* 0x000fe200078e00ff */
[----:B------:R-:W-:-:S03]  /*0b40*/  ISETP.NE.U32.AND P0, PT, R17, RZ, PT ;  /* 0x000000ff1100720c */ /* 0x000fc60003f05070 */
[----:B------:R-:W-:Y:S01]  /*0b50*/  VIADD R5, R5, 0xdb3d7428 ;  /* 0xdb3d742805057836 */ /* 0x000fe20000000000 */
[----:B------:R-:W-:Y:S01]  /*0b60*/  ISETP.NE.AND.EX P0, PT, RZ, RZ, PT, P0 ;  /* 0x000000ffff00720c */ /* 0x000fe20003f05300 */
[----:B-1----:R-:W-:Y:S02]  /*0b70*/  HADD2.F32 R8, -RZ, R8.H0_H0 ;  /* 0x20000008ff087230 */ /* 0x002fe40000004100 */
[----:B------:R-:W-:-:S04]  /*0b80*/  IMAD.WIDE.U32 R18, R19, -0x2daee0ad, RZ ;  /* 0xd2511f5313127825 */ /* 0x000fc800078e00ff */
[----:B------:R-:W-:Y:S01]  /*0b90*/  FADD.FTZ R25, R25, -R8 ;  /* 0x8000000819197221 */ /* 0x000fe20000010000 */
[----:B------:R-:W-:Y:S01]  /*0ba0*/  VIADD R23, R4, 0x8ff34781 ;  /* 0x8ff3478104177836 */ /* 0x000fe20000000000 */
[----:B------:R-:W-:Y:S02]  /*0bb0*/  LOP3.LUT R4, R7, R11, R16, 0x96, !PT ;  /* 0x0000000b07047212 */ /* 0x000fe400078e9610 */
[----:B------:R-:W-:Y:S02]  /*0bc0*/  LOP3.LUT R6, R5, R6, R19, 0x96, !PT ;  /* 0x0000000605067212 */ /* 0x000fe400078e9613 */
[----:B------:R-:W-:Y:S01]  /*0bd0*/  F2FP.F16.F32.PACK_AB R19, RZ, R25 ;  /* 0x00000019ff13723e */ /* 0x000fe200000000ff */
[----:B------:R-:W-:-:S04]  /*0be0*/  IMAD.WIDE.U32 R4, R4, -0x2daee0ad, RZ ;  /* 0xd2511f5304047825 */ /* 0x000fc800078e00ff */
[----:B------:R-:W-:Y:S01]  /*0bf0*/  IMAD.WIDE.U32 R6, R6, -0x326172a9, RZ ;  /* 0xcd9e8d5706067825 */ /* 0x000fe200078e00ff */
[----:B------:R-:W-:Y:S02]  /*0c00*/  LOP3.LUT R3, R18, R21, R5, 0x96, !PT ;  /* 0x0000001512037212 */ /* 0x000fe400078e9605 */
[----:B------:R-:W-:Y:S01]  /*0c10*/  CS2R R20, SRZ ;  /* 0x0000000000147805 */ /* 0x000fe2000001ff00 */
[----:B------:R-:W-:Y:S01]  /*0c20*/  HADD2.F32 R19, -RZ, R19.H0_H0 ;  /* 0x20000013ff137230 */ /* 0x000fe20000004100 */
[----:B------:R-:W-:Y:S01]  /*0c30*/  LOP3.LUT R18, R10, R7, R23, 0x96, !PT ;  /* 0x000000070a127212 */ /* 0x000fe200078e9617 */
[----:B------:R-:W-:Y:S06]  /*0c40*/  @P1 BRA `(.L_x_118) ;  /* 0x0000000000c81947 */ /* 0x000fec0003800000 */
[----:B------:R-:W0:Y:S01]  /*0c50*/  LDC.64 R10, c[0x0][0x380] ;  /* 0x0000e000ff0a7b82 */ /* 0x000e220000000a00 */
[----:B------:R-:W-:Y:S02]  /*0c60*/  LOP3.LUT R20, R6, 0x7ff, RZ, 0xc0, !PT ;  /* 0x000007ff06147812 */ /* 0x000fe400078ec0ff */
[----:B------:R-:W-:Y:S02]  /*0c70*/  LOP3.LUT R21, R3, 0x7ff, RZ, 0xc0, !PT ;  /* 0x000007ff03157812 */ /* 0x000fe400078ec0ff */
[----:B------:R-:W-:Y:S02]  /*0c80*/  I2FP.F32.U32 R20, R20 ;  /* 0x0000001400147245 */ /* 0x000fe40000201000 */
[----:B------:R-:W-:Y:S02]  /*0c90*/  LOP3.LUT R16, R18, 0x7ff, RZ, 0xc0, !PT ;  /* 0x000007ff12107812 */ /* 0x000fe400078ec0ff */
[----:B------:R-:W-:Y:S02]  /*0ca0*/  LOP3.LUT R23, R4, 0x7ff, RZ, 0xc0, !PT ;  /* 0x000007ff04177812 */ /* 0x000fe400078ec0ff */
[----:B------:R-:W-:Y:S01]  /*0cb0*/  I2FP.F32.U32 R22, R21 ;  /* 0x0000001500167245 */ /* 0x000fe20000201000 */
[----:B------:R-:W-:Y:S01]  /*0cc0*/  FMUL.FTZ R21, R20, 0.00048828125 ;  /* 0x3a00000014157820 */ /* 0x000fe20000410000 */
[----:B------:R-:W-:-:S02]  /*0cd0*/  I2FP.F32.U32 R16, R16 ;  /* 0x0000001000107245 */ /* 0x000fc40000201000 */
[----:B------:R-:W-:Y:S01]  /*0ce0*/  I2FP.F32.U32 R23, R23 ;  /* 0x0000001700177245 */ /* 0x000fe20000201000 */
[--C-:B------:R-:W-:Y:S01]  /*0cf0*/  FFMA.FTZ R21, R19, R21, R8.reuse ;  /* 0x0000001513157223 */ /* 0x100fe20000010008 */
[----:B------:R-:W-:Y:S01]  /*0d00*/  FMUL.FTZ R22, R22, 0.00048828125 ;  /* 0x3a00000016167820 */ /* 0x000fe20000410000 */
[----:B------:R-:W-:Y:S01]  /*0d10*/  FMUL.FTZ R16, R16, 0.00048828125 ;  /* 0x3a00000010107820 */ /* 0x000fe20000410000 */
[----:B------:R-:W-:Y:S01]  /*0d20*/  LOP3.LUT R20, R15, 0xfffffff8, RZ, 0xc0, !PT ;  /* 0xfffffff80f147812 */ /* 0x000fe200078ec0ff */
[----:B------:R-:W-:Y:S01]  /*0d30*/  FMUL.FTZ R23, R23, 0.00048828125 ;  /* 0x3a00000017177820 */ /* 0x000fe20000410000 */
[C-C-:B------:R-:W-:Y:S01]  /*0d40*/  FFMA.FTZ R22, R19.reuse, R22, R8.reuse ;  /* 0x0000001613167223 */ /* 0x140fe20000010008 */
[--C-:B------:R-:W-:Y:S01]  /*0d50*/  FFMA.FTZ R16, R19, R16, R8.reuse ;  /* 0x0000001013107223 */ /* 0x100fe20000010008 */
[----:B0-----:R-:W-:Y:S01]  /*0d60*/  LEA R10, P1, R13, R10, 0x3 ;  /* 0x0000000a0d0a7211 */ /* 0x001fe200078218ff */
[----:B------:R-:W-:-:S03]  /*0d70*/  FFMA.FTZ R23, R19, R23, R8 ;  /* 0x0000001713177223 */ /* 0x000fc60000010008 */
[----:B------:R-:W-:Y:S02]  /*0d80*/  LEA.HI.X R11, R13, R11, R12, 0x3, P1 ;  /* 0x0000000b0d0b7211 */ /* 0x000fe400008f1c0c */
[----:B------:R-:W-:Y:S02]  /*0d90*/  F2FP.F16.F32.PACK_AB R13, RZ, R21 ;  /* 0x00000015ff0d723e */ /* 0x000fe400000000ff */
[----:B------:R-:W-:Y:S02]  /*0da0*/  IADD3 R15, P1, PT, R10, 0x8, RZ ;  /* 0x000000080a0f7810 */ /* 0x000fe40007f3e0ff */
[----:B------:R-:W-:Y:S02]  /*0db0*/  LOP3.LUT R21, R14, 0x7fffffff, RZ, 0xc0, !PT ;  /* 0x7fffffff0e157812 */ /* 0x000fe400078ec0ff */
[----:B------:R-:W-:Y:S01]  /*0dc0*/  F2FP.F16.F32.PACK_AB R12, RZ, R16 ;  /* 0x00000010ff0c723e */ /* 0x000fe200000000ff */
[----:B------:R-:W-:Y:S01]  /*0dd0*/  IMAD.X R24, RZ, RZ, R11, P1 ;  /* 0x000000ffff187224 */ /* 0x000fe200008e060b */
[----:B------:R-:W-:Y:S01]  /*0de0*/  F2FP.F16.F32.PACK_AB R14, RZ, R22 ;  /* 0x00000016ff0e723e */ /* 0x000fe200000000ff */
[----:B------:R-:W-:Y:S01]  /*0df0*/  IMAD.MOV.U32 R22, RZ, RZ, R20 ;  /* 0x000000ffff167224 */ /* 0x000fe200078e0014 */
[----:B------:R-:W-:Y:S01]  /*0e00*/  F2FP.F16.F32.PACK_AB R23, RZ, R23 ;  /* 0x00000017ff17723e */ /* 0x000fe200000000ff */
[----:B------:R-:W-:-:S07]  /*0e10*/  IMAD.MOV.U32 R16, RZ, RZ, R21 ;  /* 0x000000ffff107224 */ /* 0x000fce00078e0015 */
.L_x_119:
[----:B0-----:R-:W-:Y:S01]  /*0e20*/  IMAD.MOV.U32 R10, RZ, RZ, R15 ;  /* 0x000000ffff0a7224 */ /* 0x001fe200078e000f */
[----:B------:R-:W-:Y:S01]  /*0e30*/  PRMT R25, R12, 0x7610, R25 ;  /* 0x000076100c197816 */ /* 0x000fe20000000019 */
[----:B------:R-:W-:Y:S01]  /*0e40*/  IMAD.MOV.U32 R11, RZ, RZ, R24 ;  /* 0x000000ffff0b7224 */ /* 0x000fe200078e0018 */
[----:B------:R-:W-:Y:S02]  /*0e50*/  PRMT R26, R13, 0x7610, R26 ;  /* 0x000076100d1a7816 */ /* 0x000fe4000000001a */
[----:B------:R-:W-:Y:S02]  /*0e60*/  PRMT R27, R14, 0x7610, R27 ;  /* 0x000076100e1b7816 */ /* 0x000fe4000000001b */
[----:B------:R-:W-:Y:S01]  /*0e70*/  PRMT R28, R23, 0x7610, R28 ;  /* 0x00007610171c7816 */ /* 0x000fe2000000001c */
[----:B------:R0:W-:Y:S01]  /*0e80*/  STG.E.U16 desc[UR4][R10.64+-0x8], R12 ;  /* 0xfffff80c0a007986 */ /* 0x0001e2000c101504 */
[----:B------:R-:W-:Y:S02]  /*0e90*/  IADD3 R22, P1, PT, R22, -0x8, RZ ;  /* 0xfffffff816167810 */ /* 0x000fe40007f3e0ff */
[----:B------:R-:W-:Y:S01]  /*0ea0*/  IADD3 R15, P2, PT, R10, 0x10, RZ ;  /* 0x000000100a0f7810 */ /* 0x000fe20007f5e0ff */
[----:B------:R0:W-:Y:S01]  /*0eb0*/  STG.E.U16 desc[UR4][R10.64+-0x6], R13 ;  /* 0xfffffa0d0a007986 */ /* 0x0001e2000c101504 */
[----:B------:R-:W-:-:S02]  /*0ec0*/  IADD3.X R16, PT, PT, R16, -0x1, RZ, P1, !PT ;  /* 0xffffffff10107810 */ /* 0x000fc40000ffe4ff */
[----:B------:R-:W-:Y:S01]  /*0ed0*/  ISETP.NE.U32.AND P1, PT, R22, RZ, PT ;  /* 0x000000ff1600720c */ /* 0x000fe20003f25070 */
[----:B------:R0:W-:Y:S01]  /*0ee0*/  STG.E.U16 desc[UR4][R10.64+-0x4], R14 ;  /* 0xfffffc0e0a007986 */ /* 0x0001e2000c101504 */
[----:B------:R-:W-:Y:S02]  /*0ef0*/  IMAD.X R24, RZ, RZ, R11, P2 ;  /* 0x000000ffff187224 */ /* 0x000fe400010e060b */
[----:B------:R-:W-:Y:S01]  /*0f00*/  ISETP.NE.AND.EX P1, PT, R16, RZ, PT, P1 ;  /* 0x000000ff1000720c */ /* 0x000fe20003f25310 */
[----:B------:R0:W-:Y:S04]  /*0f10*/  STG.E.U16 desc[UR4][R10.64+-0x2], R23 ;  /* 0xfffffe170a007986 */ /* 0x0001e8000c101504 */
[----:B------:R0:W-:Y:S04]  /*0f20*/  STG.E.U16 desc[UR4][R10.64], R25 ;  /* 0x000000190a007986 */ /* 0x0001e8000c101504 */
[----:B------:R0:W-:Y:S04]  /*0f30*/  STG.E.U16 desc[UR4][R10.64+0x2], R26 ;  /* 0x0000021a0a007986 */ /* 0x0001e8000c101504 */
[----:B------:R0:W-:Y:S04]  /*0f40*/  STG.E.U16 desc[UR4][R10.64+0x4], R27 ;  /* 0x0000041b0a007986 */ /* 0x0001e8000c101504 */
[----:B------:R0:W-:Y:S01]  /*0f50*/  STG.E.U16 desc[UR4][R10.64+0x6], R28 ;  /* 0x0000061c0a007986 */ /* 0x0001e2000c101504 */
[----:B------:R-:W-:Y:S05]  /*0f60*/  @P1 BRA `(.L_x_119) ;  /* 0xfffffffc00ac1947 */ /* 0x000fea000383ffff */
.L_x_118:
[----:B------:R-:W-:Y:S05]  /*0f70*/  @!P0 EXIT ;  /* 0x000000000000894d */ /* 0x000fea0003800000 */
[----:B------:R-:W-:Y:S02]  /*0f80*/  ISETP.GE.U32.AND P1, PT, R17, 0x4, PT ;  /* 0x000000041100780c */ /* 0x000fe40003f26070 */
[----:B------:R-:W-:Y:S02]  /*0f90*/  LOP3.LUT R24, R2, 0x3, RZ, 0xc0, !PT ;  /* 0x0000000302187812 */ /* 0x000fe400078ec0ff */
[----:B------:R-:W-:Y:S02]  /*0fa0*/  ISETP.GE.U32.AND.EX P1, PT, RZ, RZ, PT, P1 ;  /* 0x000000ffff00720c */ /* 0x000fe40003f26110 */
[----:B------:R-:W-:-:S04]  /*0fb0*/  ISETP.NE.U32.AND P0, PT, R24, RZ, PT ;  /* 0x000000ff1800720c */ /* 0x000fc80003f05070 */
[----:B------:R-:W-:-:S07]  /*0fc0*/  ISETP.NE.AND.EX P0, PT, RZ, RZ, PT, P0 ;  /* 0x000000ffff00720c */ /* 0x000fce0003f05300 */
[----:B------:R-:W-:Y:S06]  /*0fd0*/  @!P1 BRA `(.L_x_120) ;  /* 0x0000000400389947 */ /* 0x000fec0003800000 */
[----:B0-----:R-:W0:Y:S01]  /*0fe0*/  LDC.64 R10, c[0x0][0x380] ;  /* 0x0000e000ff0a7b82 */ /* 0x001e220000000a00 */
[C---:B------:R-:W-:Y:S01]  /*0ff0*/  VIADD R14, R20.reuse, 0x1 ;  /* 0x00000001140e7836 */ /* 0x040fe20000000000 */
[C---:B------:R-:W-:Y:S01]  /*1000*/  IADD3 R13, P1, PT, R20.reuse, R9, RZ ;  /* 0x00000009140d7210 */ /* 0x040fe20007f3e0ff */
[----:B------:R-:W-:Y:S02]  /*1010*/  IMAD.SHL.U32 R15, R20, 0x4, RZ ;  /* 0x00000004140f7824 */ /* 0x000fe400078e00ff */
[----:B------:R-:W-:Y:S02]  /*1020*/  IMAD.SHL.U32 R17, R14, 0x4, RZ ;  /* 0x000000040e117824 */ /* 0x000fe400078e00ff */
[----:B------:R-:W-:Y:S01]  /*1030*/  IMAD.X R22, R21, 0x1, R0, P1 ;  /* 0x0000000115167824 */ /* 0x000fe200008e0600 */
[----:B------:R-:W-:Y:S01]  /*1040*/  ISETP.EQ.AND P6, PT, R15, RZ, PT ;  /* 0x000000ff0f00720c */ /* 0x000fe20003fc2270 */
[C---:B------:R-:W-:Y:S01]  /*1050*/  VIADD R16, R20.reuse, 0x2 ;  /* 0x0000000214107836 */ /* 0x040fe20000000000 */
[----:B------:R-:W-:Y:S01]  /*1060*/  LOP3.LUT R17, R17, 0xfffffffc, RZ, 0xc0, !PT ;  /* 0xfffffffc11117812 */ /* 0x000fe200078ec0ff */
[----:B------:R-:W-:Y:S01]  /*1070*/  VIADD R26, R20, 0x3 ;  /* 0x00000003141a7836 */ /* 0x000fe20000000000 */
[----:B------:R-:W-:Y:S01]  /*1080*/  ISETP.EQ.AND P4, PT, R15, 0x8, PT ;  /* 0x000000080f00780c */ /* 0x000fe20003f82270 */
[----:B------:R-:W-:Y:S01]  /*1090*/  IMAD.SHL.U32 R15, R16, 0x4, RZ ;  /* 0x00000004100f7824 */ /* 0x000fe200078e00ff */
[C---:B------:R-:W-:Y:S01]  /*10a0*/  ISETP.EQ.AND P3, PT, R17.reuse, RZ, PT ;  /* 0x000000ff1100720c */ /* 0x040fe20003f62270 */
[----:B------:R-:W-:Y:S01]  /*10b0*/  IMAD.SHL.U32 R25, R26, 0x4, RZ ;  /* 0x000000041a197824 */ /* 0x000fe200078e00ff */
[C---:B------:R-:W-:Y:S01]  /*10c0*/  ISETP.EQ.AND P2, PT, R17.reuse, 0x4, PT ;  /* 0x000000041100780c */ /* 0x040fe20003f42270 */
[----:B------:R-:W-:Y:S01]  /*10d0*/  VIADD R20, R20, 0x4 ;  /* 0x0000000414147836 */ /* 0x000fe20000000000 */
[----:B------:R-:W-:-:S02]  /*10e0*/  ISETP.EQ.AND P5, PT, R17, 0x8, PT ;  /* 0x000000081100780c */ /* 0x000fc40003fa2270 */
[----:B------:R-:W-:Y:S02]  /*10f0*/  LOP3.LUT R15, R15, 0xfffffffc, RZ, 0xc0, !PT ;  /* 0xfffffffc0f0f7812 */ /* 0x000fe400078ec0ff */
[----:B------:R-:W-:Y:S02]  /*1100*/  LOP3.LUT R25, R25, 0xfffffffc, RZ, 0xc0, !PT ;  /* 0xfffffffc19197812 */ /* 0x000fe400078ec0ff */
[----:B0-----:R-:W-:-:S03]  /*1110*/  LEA R12, P1, R13, R10, 0x1 ;  /* 0x0000000a0d0c7211 */ /* 0x001fc600078208ff */
[----:B------:R-:W-:Y:S01]  /*1120*/  @P3 IMAD.MOV.U32 R21, RZ, RZ, R18 ;  /* 0x000000ffff153224 */ /* 0x000fe200078e0012 */
[----:B------:R-:W-:Y:S01]  /*1130*/  LEA.HI.X R13, R13, R11, R22, 0x1, P1 ;  /* 0x0000000b0d0d7211 */ /* 0x000fe200008f0c16 */
[----:B------:R-:W-:Y:S01]  /*1140*/  @P6 IMAD.MOV.U32 R22, RZ, RZ, R18 ;  /* 0x000000ffff166224 */ /* 0x000fe200078e0012 */
[----:B------:R-:W-:Y:S01]  /*1150*/  IADD3 R23, P6, PT, R14, R9, RZ ;  /* 0x000000090e177210 */ /* 0x000fe20007fde0ff */
[----:B------:R-:W-:Y:S01]  /*1160*/  @P2 IMAD.MOV.U32 R21, RZ, RZ, R6 ;  /* 0x000000ffff152224 */ /* 0x000fe200078e0006 */
[----:B------:R-:W-:Y:S01]  /*1170*/  ISETP.EQ.AND P1, PT, R17, 0xc, PT ;  /* 0x0000000c1100780c */ /* 0x000fe20003f22270 */
[--C-:B------:R-:W-:Y:S01]  /*1180*/  @P5 IMAD.MOV.U32 R21, RZ, RZ, R3.reuse ;  /* 0x000000ffff155224 */ /* 0x100fe200078e0003 */
[----:B------:R-:W-:Y:S01]  /*1190*/  LEA R14, P5, R23, R10, 0x1 ;  /* 0x0000000a170e7211 */ /* 0x000fe200078a08ff */
[----:B------:R-:W-:Y:S01]  /*11a0*/  IMAD.X R28, RZ, RZ, R0, P6 ;  /* 0x000000ffff1c7224 */ /* 0x000fe200030e0600 */
[C---:B------:R-:W-:Y:S01]  /*11b0*/  ISETP.EQ.AND P3, PT, R15.reuse, RZ, PT ;  /* 0x000000ff0f00720c */ /* 0x040fe20003f62270 */
[----:B------:R-:W-:Y:S01]  /*11c0*/  @P4 IMAD.MOV.U32 R22, RZ, RZ, R3 ;  /* 0x000000ffff164224 */ /* 0x000fe200078e0003 */
[----:B------:R-:W-:-:S02]  /*11d0*/  ISETP.EQ.AND P2, PT, R15, 0x8, PT ;  /* 0x000000080f00780c */ /* 0x000fc40003f42270 */
[----:B------:R-:W-:Y:S02]  /*11e0*/  LEA.HI.X R15, R23, R11, R28, 0x1, P5 ;  /* 0x0000000b170f7211 */ /* 0x000fe400028f0c1c */
[----:B------:R-:W-:Y:S02]  /*11f0*/  ISETP.EQ.AND P5, PT, R25, RZ, PT ;  /* 0x000000ff1900720c */ /* 0x000fe40003fa2270 */
[-C--:B------:R-:W-:Y:S01]  /*1200*/  IADD3 R17, P6, PT, R16, R9.reuse, RZ ;  /* 0x0000000910117210 */ /* 0x080fe20007fde0ff */
[----:B------:R-:W-:Y:S01]  /*1210*/  @P1 IMAD.MOV.U32 R21, RZ, RZ, R4 ;  /* 0x000000ffff151224 */ /* 0x000fe200078e0004 */
[----:B------:R-:W-:Y:S02]  /*1220*/  IADD3 R26, P4, PT, R26, R9, RZ ;  /* 0x000000091a1a7210 */ /* 0x000fe40007f9e0ff */
[----:B------:R-:W-:Y:S01]  /*1230*/  LOP3.LUT R22, R22, 0x7ff, RZ, 0xc0, !PT ;  /* 0x000007ff16167812 */ /* 0x000fe200078ec0ff */
[----:B------:R-:W-:Y:S01]  /*1240*/  IMAD.X R28, RZ, RZ, R0, P6 ;  /* 0x000000ffff1c7224 */ /* 0x000fe200030e0600 */
[----:B------:R-:W-:-:S02]  /*1250*/  LEA R16, P6, R17, R10, 0x1 ;  /* 0x0000000a11107211 */ /* 0x000fc400078c08ff */
[----:B------:R-:W-:Y:S02]  /*1260*/  LOP3.LUT R21, R21, 0x7ff, RZ, 0xc0, !PT ;  /* 0x000007ff15157812 */ /* 0x000fe400078ec0ff */
[----:B------:R-:W-:Y:S01]  /*1270*/  LEA.HI.X R17, R17, R11, R28, 0x1, P6 ;  /* 0x0000000b11117211 */ /* 0x000fe200030f0c1c */
[----:B------:R-:W-:Y:S01]  /*1280*/  @P5 IMAD.MOV.U32 R23, RZ, RZ, R18 ;  /* 0x000000ffff175224 */ /* 0x000fe200078e0012 */
[C---:B------:R-:W-:Y:S02]  /*1290*/  ISETP.EQ.AND P6, PT, R25.reuse, 0x4, PT ;  /* 0x000000041900780c */ /* 0x040fe40003fc2270 */
[C---:B------:R-:W-:Y:S02]  /*12a0*/  ISETP.EQ.AND P1, PT, R25.reuse, 0x8, PT ;  /* 0x000000081900780c */ /* 0x040fe40003f22270 */
[----:B------:R-:W-:Y:S01]  /*12b0*/  ISETP.EQ.AND P5, PT, R25, 0xc, PT ;  /* 0x0000000c1900780c */ /* 0x000fe20003fa2270 */
[----:B------:R-:W-:Y:S01]  /*12c0*/  IMAD.X R25, RZ, RZ, R0, P4 ;  /* 0x000000ffff197224 */ /* 0x000fe200020e0600 */
[----:B------:R-:W-:-:S02]  /*12d0*/  I2FP.F32.U32 R22, R22 ;  /* 0x0000001600167245 */ /* 0x000fc40000201000 */
[----:B------:R-:W-:Y:S02]  /*12e0*/  LEA R10, P4, R26, R10, 0x1 ;  /* 0x0000000a1a0a7211 */ /* 0x000fe400078808ff */
[----:B------:R-:W-:Y:S01]  /*12f0*/  I2FP.F32.U32 R21, R21 ;  /* 0x0000001500157245 */ /* 0x000fe20000201000 */
[----:B------:R-:W-:Y:S01]  /*1300*/  FMUL.FTZ R22, R22, 0.00048828125 ;  /* 0x3a00000016167820 */ /* 0x000fe20000410000 */
[----:B------:R-:W-:Y:S01]  /*1310*/  LEA.HI.X R11, R26, R11, R25, 0x1, P4 ;  /* 0x0000000b1a0b7211 */ /* 0x000fe200020f0c19 */
[----:B------:R-:W-:Y:S02]  /*1320*/  @P6 IMAD.MOV.U32 R23, RZ, RZ, R6 ;  /* 0x000000ffff176224 */ /* 0x000fe400078e0006 */
[----:B------:R-:W-:Y:S01]  /*1330*/  FMUL.FTZ R25, R21, 0.00048828125 ;  /* 0x3a00000015197820 */ /* 0x000fe20000410000 */
[C-C-:B------:R-:W-:Y:S01]  /*1340*/  FFMA.FTZ R21, R19.reuse, R22, R8.reuse ;  /* 0x0000001613157223 */ /* 0x140fe20000010008 */
[--C-:B------:R-:W-:Y:S02]  /*1350*/  @P1 IMAD.MOV.U32 R23, RZ, RZ, R3.reuse ;  /* 0x000000ffff171224 */ /* 0x100fe400078e0003 */
[----:B------:R-:W-:Y:S01]  /*1360*/  FFMA.FTZ R22, R19, R25, R8 ;  /* 0x0000001913167223 */ /* 0x000fe20000010008 */
[----:B------:R-:W-:Y:S01]  /*1370*/  @P3 IMAD.MOV.U32 R25, RZ, RZ, R18 ;  /* 0x000000ffff193224 */ /* 0x000fe200078e0012 */
[----:B------:R-:W-:Y:S01]  /*1380*/  F2FP.F16.F32.PACK_AB R21, RZ, R21 ;  /* 0x00000015ff15723e */ /* 0x000fe200000000ff */
[----:B------:R-:W-:-:S02]  /*1390*/  @P2 IMAD.MOV.U32 R25, RZ, RZ, R3 ;  /* 0x000000ffff192224 */ /* 0x000fc400078e0003 */
[----:B------:R-:W-:Y:S01]  /*13a0*/  @P5 IMAD.MOV.U32 R23, RZ, RZ, R4 ;  /* 0x000000ffff175224 */ /* 0x000fe200078e0004 */
[----:B------:R-:W-:Y:S01]  /*13b0*/  PRMT R26, R21, 0x7610, R26 ;  /* 0x00007610151a7816 */ /* 0x000fe2000000001a */
[----:B------:R-:W-:Y:S01]  /*13c0*/  IMAD.MOV.U32 R21, RZ, RZ, RZ ;  /* 0x000000ffff157224 */ /* 0x000fe200078e00ff */
[----:B------:R-:W-:Y:S02]  /*13d0*/  LOP3.LUT R25, R25, 0x7ff, RZ, 0xc0, !PT ;  /* 0x000007ff19197812 */ /* 0x000fe400078ec0ff */
[----:B------:R-:W-:Y:S01]  /*13e0*/  LOP3.LUT R23, R23, 0x7ff, RZ, 0xc0, !PT ;  /* 0x000007ff17177812 */ /* 0x000fe200078ec0ff */
[----:B------:R1:W-:Y:S01]  /*13f0*/  STG.E.U16 desc[UR4][R12.64], R26 ;  /* 0x0000001a0c007986 */ /* 0x0003e2000c101504 */
[----:B------:R-:W-:Y:S02]  /*1400*/  I2FP.F32.U32 R25, R25 ;  /* 0x0000001900197245 */ /* 0x000fe40000201000 */
[----:B------:R-:W-:Y:S02]  /*1410*/  I2FP.F32.U32 R23, R23 ;  /* 0x0000001700177245 */ /* 0x000fe40000201000 */
[----:B------:R-:W-:Y:S01]  /*1420*/  F2FP.F16.F32.PACK_AB R22, RZ, R22 ;  /* 0x00000016ff16723e */ /* 0x000fe200000000ff */
[----:B------:R-:W-:-:S02]  /*1430*/  FMUL.FTZ R25, R25, 0.00048828125 ;  /* 0x3a00000019197820 */ /* 0x000fc40000410000 */
[----:B------:R-:W-:Y:S02]  /*1440*/  FMUL.FTZ R23, R23, 0.00048828125 ;  /* 0x3a00000017177820 */ /* 0x000fe40000410000 */
[C-C-:B------:R-:W-:Y:S01]  /*1450*/  FFMA.FTZ R25, R19.reuse, R25, R8.reuse ;  /* 0x0000001913197223 */ /* 0x140fe20000010008 */
[----:B------:R1:W-:Y:S01]  /*1460*/  STG.E.U16 desc[UR4][R14.64], R22 ;  /* 0x000000160e007986 */ /* 0x0003e2000c101504 */
[----:B------:R-:W-:-:S03]  /*1470*/  FFMA.FTZ R23, R19, R23, R8 ;  /* 0x0000001713177223 */ /* 0x000fc60000010008 */
[----:B------:R-:W-:Y:S02]  /*1480*/  F2FP.F16.F32.PACK_AB R25, RZ, R25 ;  /* 0x00000019ff19723e */ /* 0x000fe400000000ff */
[----:B------:R-:W-:-:S03]  /*1490*/  F2FP.F16.F32.PACK_AB R23, RZ, R23 ;  /* 0x00000017ff17723e */ /* 0x000fc600000000ff */
[----:B------:R1:W-:Y:S04]  /*14a0*/  STG.E.U16 desc[UR4][R16.64], R25 ;  /* 0x0000001910007986 */ /* 0x0003e8000c101504 */
[----:B------:R1:W-:Y:S02]  /*14b0*/  STG.E.U16 desc[UR4][R10.64], R23 ;  /* 0x000000170a007986 */ /* 0x0003e4000c101504 */
.L_x_120:
[----:B------:R-:W-:Y:S05]  /*14c0*/  @!P0 EXIT ;  /* 0x000000000000894d */ /* 0x000fea0003800000 */
[----:B------:R-:W-:Y:S02]  /*14d0*/  ISETP.NE.U32.AND P1, PT, R24, 0x1, PT ;  /* 0x000000011800780c */ /* 0x000fe40003f25070 */
[----:B------:R-:W-:Y:S02]  /*14e0*/  LOP3.LUT R2, R2, 0x1, RZ, 0xc0, !PT ;  /* 0x0000000102027812 */ /* 0x000fe400078ec0ff */
[----:B------:R-:W-:Y:S02]  /*14f0*/  ISETP.NE.AND.EX P1, PT, RZ, RZ, PT, P1 ;  /* 0x000000ffff00720c */ /* 0x000fe40003f25310 */
[----:B------:R-:W-:-:S04]  /*1500*/  ISETP.NE.U32.AND P0, PT, R2, 0x1, PT ;  /* 0x000000010200780c */ /* 0x000fc80003f05070 */
[----:B------:R-:W-:-:S07]  /*1510*/  ISETP.NE.U32.AND.EX P0, PT, RZ, RZ, PT, P0 ;  /* 0x000000ffff00720c */ /* 0x000fce0003f05100 */
[----:B------:R-:W-:Y:S06]  /*1520*/  @!P1 BRA `(.L_x_121) ;  /* 0x00000000009c9947 */ /* 0x000fec0003800000 */
[C---:B01----:R-:W-:Y:S02]  /*1530*/  VIADD R10, R20.reuse, 0x1 ;  /* 0x00000001140a7836 */ /* 0x043fe40000000000 */
[----:B------:R-:W-:Y:S02]  /*1540*/  IMAD.SHL.U32 R5, R20, 0x4, RZ ;  /* 0x0000000414057824 */ /* 0x000fe400078e00ff */
[----:B------:R-:W-:-:S03]  /*1550*/  IMAD.SHL.U32 R2, R10, 0x4, RZ ;  /* 0x000000040a027824 */ /* 0x000fc600078e00ff */
[C---:B------:R-:W-:Y:S02]  /*1560*/  ISETP.EQ.AND P1, PT, R5.reuse, RZ, PT ;  /* 0x000000ff0500720c */ /* 0x040fe40003f22270 */
[----:B------:R-:W-:Y:S02]  /*1570*/  LOP3.LUT R2, R2, 0xfffffffc, RZ, 0xc0, !PT ;  /* 0xfffffffc02027812 */ /* 0x000fe400078ec0ff */
[----:B------:R-:W-:Y:S02]  /*1580*/  ISETP.EQ.AND P2, PT, R5, 0x8, PT ;  /* 0x000000080500780c */ /* 0x000fe40003f42270 */
[C---:B------:R-:W-:Y:S02]  /*1590*/  ISETP.EQ.AND P3, PT, R2.reuse, RZ, PT ;  /* 0x000000ff0200720c */ /* 0x040fe40003f62270 */
[C---:B------:R-:W-:Y:S02]  /*15a0*/  ISETP.EQ.AND P4, PT, R2.reuse, 0x4, PT ;  /* 0x000000040200780c */ /* 0x040fe40003f82270 */
[----:B------:R-:W-:-:S02]  /*15b0*/  ISETP.EQ.AND P5, PT, R2, 0x8, PT ;  /* 0x000000080200780c */ /* 0x000fc40003fa2270 */
[----:B------:R-:W-:Y:S01]  /*15c0*/  ISETP.EQ.AND P6, PT, R2, 0xc, PT ;  /* 0x0000000c0200780c */ /* 0x000fe20003fc2270 */
[--C-:B------:R-:W-:Y:S01]  /*15d0*/  @P1 IMAD.MOV.U32 R2, RZ, RZ, R18.reuse ;  /* 0x000000ffff021224 */ /* 0x100fe200078e0012 */
[CC--:B------:R-:W-:Y:S01]  /*15e0*/  IADD3 R11, P1, PT, R20.reuse, R9.reuse, RZ ;  /* 0x00000009140b7210 */ /* 0x0c0fe20007f3e0ff */
[----:B------:R-:W-:Y:S02]  /*15f0*/  VIADD R20, R20, 0x2 ;  /* 0x0000000214147836 */ /* 0x000fe40000000000 */
[--C-:B------:R-:W-:Y:S01]  /*1600*/  @P2 IMAD.MOV.U32 R2, RZ, RZ, R3.reuse ;  /* 0x000000ffff022224 */ /* 0x100fe200078e0003 */
[----:B------:R-:W-:Y:S01]  /*1610*/  IADD3 R13, P2, PT, R10, R9, RZ ;  /* 0x000000090a0d7210 */ /* 0x000fe20007f5e0ff */
[----:B------:R-:W-:Y:S02]  /*1620*/  @P3 IMAD.MOV.U32 R5, RZ, RZ, R18 ;  /* 0x000000ffff053224 */ /* 0x000fe400078e0012 */
[----:B------:R-:W-:Y:S01]  /*1630*/  @P4 IMAD.MOV.U32 R5, RZ, RZ, R6 ;  /* 0x000000ffff054224 */ /* 0x000fe200078e0006 */
[----:B------:R-:W-:Y:S01]  /*1640*/  LOP3.LUT R2, R2, 0x7ff, RZ, 0xc0, !PT ;  /* 0x000007ff02027812 */ /* 0x000fe200078ec0ff */
[----:B------:R-:W0:Y:S01]  /*1650*/  LDC.64 R6, c[0x0][0x380] ;  /* 0x0000e000ff067b82 */ /* 0x000e220000000a00 */
[----:B------:R-:W-:-:S02]  /*1660*/  @P5 IMAD.MOV.U32 R5, RZ, RZ, R3 ;  /* 0x000000ffff055224 */ /* 0x000fc400078e0003 */
[----:B------:R-:W-:Y:S01]  /*1670*/  @P6 IMAD.MOV.U32 R5, RZ, RZ, R4 ;  /* 0x000000ffff056224 */ /* 0x000fe200078e0004 */
[----:B------:R-:W-:Y:S01]  /*1680*/  I2FP.F32.U32 R2, R2 ;  /* 0x0000000200027245 */ /* 0x000fe20000201000 */
[--C-:B------:R-:W-:Y:S02]  /*1690*/  IMAD.X R12, R21, 0x1, R0.reuse, P1 ;  /* 0x00000001150c7824 */ /* 0x100fe400008e0600 */
[----:B------:R-:W-:Y:S01]  /*16a0*/  IMAD.X R14, RZ, RZ, R0, P2 ;  /* 0x000000ffff0e7224 */ /* 0x000fe200010e0600 */
[----:B------:R-:W-:Y:S01]  /*16b0*/  LOP3.LUT R4, R5, 0x7ff, RZ, 0xc0, !PT ;  /* 0x000007ff05047812 */ /* 0x000fe200078ec0ff */
[----:B------:R-:W-:Y:S01]  /*16c0*/  FMUL.FTZ R2, R2, 0.00048828125 ;  /* 0x3a00000002027820 */ /* 0x000fe20000410000 */
[----:B------:R-:W-:Y:S02]  /*16d0*/  IMAD.MOV.U32 R21, RZ, RZ, RZ ;  /* 0x000000ffff157224 */ /* 0x000fe400078e00ff */
[----:B------:R-:W-:Y:S01]  /*16e0*/  I2FP.F32.U32 R4, R4 ;  /* 0x0000000400047245 */ /* 0x000fe20000201000 */
[----:B------:R-:W-:-:S04]  /*16f0*/  FFMA.FTZ R2, R19, R2, R8 ;  /* 0x0000000213027223 */ /* 0x000fc80000010008 */
[----:B------:R-:W-:Y:S01]  /*1700*/  FMUL.FTZ R5, R4, 0.00048828125 ;  /* 0x3a00000004057820 */ /* 0x000fe20000410000 */
[----:B------:R-:W-:-:S03]  /*1710*/  F2FP.F16.F32.PACK_AB R2, RZ, R2 ;  /* 0x00000002ff02723e */ /* 0x000fc600000000ff */
[----:B------:R-:W-:Y:S01]  /*1720*/  FFMA.FTZ R5, R19, R5, R8 ;  /* 0x0000000513057223 */ /* 0x000fe20000010008 */
[-C--:B0-----:R-:W-:Y:S02]  /*1730*/  LEA R4, P1, R11, R6.reuse, 0x1 ;  /* 0x000000060b047211 */ /* 0x081fe400078208ff */
[----:B------:R-:W-:Y:S02]  /*1740*/  LEA R6, P2, R13, R6, 0x1 ;  /* 0x000000060d067211 */ /* 0x000fe400078408ff */
[----:B------:R-:W-:Y:S02]  /*1750*/  F2FP.F16.F32.PACK_AB R10, RZ, R5 ;  /* 0x00000005ff0a723e */ /* 0x000fe400000000ff */
[-C--:B------:R-:W-:Y:S02]  /*1760*/  LEA.HI.X R5, R11, R7.reuse, R12, 0x1, P1 ;  /* 0x000000070b057211 */ /* 0x080fe400008f0c0c */
[----:B------:R-:W-:-:S03]  /*1770*/  LEA.HI.X R7, R13, R7, R14, 0x1, P2 ;  /* 0x000000070d077211 */ /* 0x000fc600010f0c0e */
[----:B------:R2:W-:Y:S04]  /*1780*/  STG.E.U16 desc[UR4][R4.64], R2 ;  /* 0x0000000204007986 */ /* 0x0005e8000c101504 */
[----:B------:R2:W-:Y:S02]  /*1790*/  STG.E.U16 desc[UR4][R6.64], R10 ;  /* 0x0000000a06007986 */ /* 0x0005e4000c101504 */
.L_x_121:
[----:B------:R-:W-:Y:S05]  /*17a0*/  @P0 EXIT ;  /* 0x000000000000094d */ /* 0x000fea0003800000 */
[----:B--2---:R-:W-:Y:S01]  /*17b0*/  IMAD.SHL.U32 R2, R20, 0x4, RZ ;  /* 0x0000000414027824 */ /* 0x004fe200078e00ff */
[----:B------:R-:W2:Y:S04]  /*17c0*/  LDC.64 R4, c[0x0][0x380] ;  /* 0x0000e000ff047b82 */ /* 0x000ea80000000a00 */
[C---:B------:R-:W-:Y:S02]  /*17d0*/  ISETP.EQ.AND P1, PT, R2.reuse, 0x8, PT ;  /* 0x000000080200780c */ /* 0x040fe40003f22270 */
[----:B------:R-:W-:Y:S02]  /*17e0*/  ISETP.EQ.AND P0, PT, R2, RZ, PT ;  /* 0x000000ff0200720c */ /* 0x000fe40003f02270 */
[----:B------:R-:W-:-:S05]  /*17f0*/  IADD3 R9, P0, PT, R20, R9, RZ ;  /* 0x0000000914097210 */ /* 0x000fca0007f1e0ff */
[----:B------:R-:W-:-:S04]  /*1800*/  IMAD.X R0, R21, 0x1, R0, P0 ;  /* 0x0000000115007824 */ /* 0x000fc800000e0600 */
[----:B------:R-:W-:-:S05]  /*1810*/  @P1 IMAD.MOV.U32 R18, RZ, RZ, R3 ;  /* 0x000000ffff121224 */ /* 0x000fca00078e0003 */
[----:B------:R-:W-:Y:S02]  /*1820*/  LOP3.LUT R18, R18, 0x7ff, RZ, 0xc0, !PT ;  /* 0x000007ff12127812 */ /* 0x000fe400078ec0ff */
[C---:B--2---:R-:W-:Y:S02]  /*1830*/  LEA R4, P0, R9.reuse, R4, 0x1 ;  /* 0x0000000409047211 */ /* 0x044fe400078008ff */
[----:B------:R-:W-:Y:S02]  /*1840*/  I2FP.F32.U32 R18, R18 ;  /* 0x0000001200127245 */ /* 0x000fe40000201000 */
[----:B------:R-:W-:-:S03]  /*1850*/  LEA.HI.X R5, R9, R5, R0, 0x1, P0 ;  /* 0x0000000509057211 */ /* 0x000fc600000f0c00 */
[----:B------:R-:W-:-:S04]  /*1860*/  FMUL.FTZ R18, R18, 0.00048828125 ;  /* 0x3a00000012127820 */ /* 0x000fc80000410000 */
[----:B------:R-:W-:-:S05]  /*1870*/  FFMA.FTZ R18, R19, R18, R8 ;  /* 0x0000001213127223 */ /* 0x000fca0000010008 */
[----:B------:R-:W-:-:S05]  /*1880*/  F2FP.F16.F32.PACK_AB R18, RZ, R18 ;  /* 0x00000012ff12723e */ /* 0x000fca00000000ff */
[----:B------:R-:W-:Y:S01]  /*1890*/  STG.E.U16 desc[UR4][R4.64], R18 ;  /* 0x0000001204007986 */ /* 0x000fe2000c101504 */
[----:B------:R-:W-:Y:S05]  /*18a0*/  EXIT ;  /* 0x000000000000794d */ /* 0x000fea0003800000 */
.L_x_122:
        /* <DEDUP_REMOVED lines=13> */
.L_x_170:


//--------------------- .text._ZN2at6native54_GLOBAL__N__f6d41790_21_PhiloxDistribution_cu_0636f2c123philox_multi_key_kernelIfZZZZNS0_21_philox_uniform_cuda_ERNS_6TensorERKS3_ddENKUlvE_clEvENKUlvE0_clEvENKUlvE_clEvEUlmmE0_ZZZNS0_21_philox_uniform_cuda_ES4_S6_ddENKS7_clEvENKS8_clEvEUlT_E_EEvPSB_PKmllT0_T1_16OffsetCalculatorILi1EjLb0EE --------------------------
	.section	.text._ZN2at6native54_GLOBAL__N__f6d41790_21_PhiloxDistribution_cu_0636f2c123philox_multi_key_kernelIfZZZZNS0_21_philox_uniform_cuda_ERNS_6TensorERKS3_ddENKUlvE_clEvENKUlvE0_clEvENKUlvE_clEvEUlmmE0_ZZZNS0_21_philox_uniform_cuda_ES4_S6_ddENKS7_clEvENKS8_clEvEUlT_E_EEvPSB_PKmllT0_T1_16OffsetCalculatorILi1EjLb0EE,"ax",@progbits
	.align	128
.text._ZN2at6native54_GLOBAL__N__f6d41790_21_PhiloxDistribution_cu_0636f2c123philox_multi_key_kernelIfZZZZNS0_21_philox_uniform_cuda_ERNS_6TensorERKS3_ddENKUlvE_clEvENKUlvE0_clEvENKUlvE_clEvEUlmmE0_ZZZNS0_21_philox_uniform_cuda_ES4_S6_ddENKS7_clEvENKS8_clEvEUlT_E_EEvPSB_PKmllT0_T1_16OffsetCalculatorILi1EjLb0EE:
        .type           _ZN2at6native54_GLOBAL__N__f6d41790_21_PhiloxDistribution_cu_0636f2c123philox_multi_key_kernelIfZZZZNS0_21_philox_uniform_cuda_ERNS_6TensorERKS3_ddENKUlvE_clEvENKUlvE0_clEvENKUlvE_clEvEUlmmE0_ZZZNS0_21_philox_uniform_cuda_ES4_S6_ddENKS7_clEvENKS8_clEvEUlT_E_EEvPSB_PKmllT0_T1_16OffsetCalculatorILi1EjLb0EE,@function
        .size           _ZN2at6native54_GLOBAL__N__f6d41790_21_PhiloxDistribution_cu_0636f2c123philox_multi_key_kernelIfZZZZNS0_21_philox_uniform_cuda_ERNS_6TensorERKS3_ddENKUlvE_clEvENKUlvE0_clEvENKUlvE_clEvEUlmmE0_ZZZNS0_21_philox_uniform_cuda_ES4_S6_ddENKS7_clEvENKS8_clEvEUlT_E_EEvPSB_PKmllT0_T1_16OffsetCalculatorILi1EjLb0EE,(.L_x_171 - _ZN2at6native54_GLOBAL__N__f6d41790_21_PhiloxDistribution_cu_0636f2c123philox_multi_key_kernelIfZZZZNS0_21_philox_uniform_cuda_ERNS_6TensorERKS3_ddENKUlvE_clEvENKUlvE0_clEvENKUlvE_clEvEUlmmE0_ZZZNS0_21_philox_uniform_cuda_ES4_S6_ddENKS7_clEvENKS8_clEvEUlT_E_EEvPSB_PKmllT0_T1_16OffsetCalculatorILi1EjLb0EE)
        .other          _ZN2at6native54_GLOBAL__N__f6d41790_21_PhiloxDistribution_cu_0636f2c123philox_multi_key_kernelIfZZZZNS0_21_philox_uniform_cuda_ERNS_6TensorERKS3_ddENKUlvE_clEvENKUlvE0_clEvENKUlvE_clEvEUlmmE0_ZZZNS0_21_philox_uniform_cuda_ES4_S6_ddENKS7_clEvENKS8_clEvEUlT_E_EEvPSB_PKmllT0_T1_16OffsetCalculatorILi1EjLb0EE,@"STO_CUDA_ENTRY STV_DEFAULT"
_ZN2at6native54_GLOBAL__N__f6d41790_21_PhiloxDistribution_cu_0636f2c123philox_multi_key_kernelIfZZZZNS0_21_philox_uniform_cuda_ERNS_6TensorERKS3_ddENKUlvE_clEvENKUlvE0_clEvENKUlvE_clEvEUlmmE0_ZZZNS0_21_philox_uniform_cuda_ES4_S6_ddENKS7_clEvENKS8_clEvEUlT_E_EEvPSB_PKmllT0_T1_16OffsetCalculatorILi1EjLb0EE:
        /* <DEDUP_REMOVED lines=42> */
[----:B------:R-:W-:-:S12]  /*02a0*/  HFMA2 R3, -RZ, RZ, 0, 0 ;  /* 0x00000000ff037431 */ /* 0x000fd800000001ff */
[----:B------:R-:W-:Y:S01]  /*02b0*/  @P1 VIADD R2, R2, 0x1 ;  /* 0x0000000102021836 */ /* 0x000fe20000000000 */
[----:B------:R-:W-:-:S04]  /*02c0*/  @!P2 LOP3.LUT R2, RZ, UR6, RZ, 0x33, !PT ;  /* 0x00000006ff02ac12 */ /* 0x000fc8000f8e33ff */
[----:B------:R-:W-:-:S05]  /*02d0*/  IADD3 R5, PT, PT, -R2, RZ, RZ ;  /* 0x000000ff02057210 */ /* 0x000fca0007ffe1ff */
[----:B------:R-:W-:Y:S01]  /*02e0*/  IMAD R8, R5, UR6, R8 ;  /* 0x0000000605087c24 */ /* 0x000fe2000f8e0208 */
[----:B------:R-:W-:Y:S06]  /*02f0*/  BRA `(.L_x_125) ;  /* 0x0000000000287947 */ /* 0x000fec0003800000 */
.L_x_124:
[----:B------:R-:W-:-:S07]  /*0300*/  MOV R0, 0x320 ;  /* 0x0000032000007802 */ /* 0x000fce0000000f00 */
[----:B------:R-:W-:Y:S05]  /*0310*/  CALL.REL.NOINC `($__internal_8_$__cuda_sm20_div_s64) ;  /* 0x0000001800e07944 */ /* 0x000fea0003c00000 */
        /* <DEDUP_REMOVED lines=8> */
.L_x_125:
[----:B------:R-:W-:Y:S05]  /*03a0*/  BSYNC.RECONVERGENT B0 ;  /* 0x0000000000007941 */ /* 0x000fea0003800200 */
.L_x_123:
        /* <DEDUP_REMOVED lines=12> */
[----:B-1----:R-:W-:Y:S02]  /*0470*/  SHF.R.U32.HI R7, RZ, UR6, R4 ;  /* 0x00000006ff077c19 */ /* 0x002fe40008011604 */
[----:B------:R-:W-:-:S03]  /*0480*/  ISETP.NE.AND P0, PT, R5, RZ, PT ;  /* 0x000000ff0500720c */ /* 0x000fc60003f05270 */
[----:B------:R-:W-:-:S04]  /*0490*/  IMAD.MOV R9, RZ, RZ, -R7 ;  /* 0x000000ffff097224 */ /* 0x000fc800078e0a07 */
[----:B------:R-:W-:-:S04]  /*04a0*/  IMAD R4, R9, UR8, R2 ;  /* 0x0000000809047c24 */ /* 0x000fc8000f8e0202 */
        /* <DEDUP_REMOVED lines=265> */
.L_x_126:
        /* <DEDUP_REMOVED lines=64> */
[----:B------:R-:W-:Y:S01]  /*1940*/  ISETP.LT.AND.EX P0, PT, R0, R21, PT, P0 ;  /* 0x000000150000720c */ /* 0x000fe20003f01300 */
[----:B------:R-:W-:Y:S01]  /*1950*/  IMAD.WIDE.U32 R18, R19, -0x2daee0ad, RZ ;  /* 0xd2511f5313127825 */ /* 0x000fe200078e00ff */
[----:B------:R-:W-:-:S02]  /*1960*/  IADD3 R13, PT, PT, R5, -0x24c28bd8, RZ ;  /* 0xdb3d7428050d7810 */ /* 0x000fc40007ffe0ff */
[----:B------:R-:W-:Y:S01]  /*1970*/  SHF.L.U32 R10, R8, 0x2, RZ ;  /* 0x00000002080a7819 */ /* 0x000fe200000006ff */
[----:B------:R-:W-:Y:S01]  /*1980*/  IMAD.WIDE.U32 R14, R14, -0x326172a9, RZ ;  /* 0xcd9e8d570e0e7825 */ /* 0x000fe200078e00ff */
[----:B------:R-:W-:-:S03]  /*1990*/  LOP3.LUT R13, R13, R12, R19, 0x96, !PT ;  /* 0x0000000c0d0d7212 */ /* 0x000fc600078e9613 */
[----:B------:R-:W-:Y:S01]  /*19a0*/  IMAD.WIDE.U32 R8, R2, R6, R10 ;  /* 0x0000000602087225 */ /* 0x000fe200078e000a */
[----:B------:R-:W-:Y:S02]  /*19b0*/  LOP3.LUT R3, R3, R15, R16, 0x96, !PT ;  /* 0x0000000f03037212 */ /* 0x000fe400078e9610 */
[----:B------:R-:W-:Y:S01]  /*19c0*/  IADD3 R15, PT, PT, R4, -0x700cb87f, RZ ;  /* 0x8ff34781040f7810 */ /* 0x000fe20007ffe0ff */
[----:B------:R-:W-:Y:S02]  /*19d0*/  IMAD R17, R2, R7, R17 ;  /* 0x0000000702117224 */ /* 0x000fe400078e0211 */
[----:B------:R-:W-:Y:S02]  /*19e0*/  VIADD R5, R5, 0x96a522ad ;  /* 0x96a522ad05057836 */ /* 0x000fe40000000000 */
[----:B------:R-:W-:-:S04]  /*19f0*/  IMAD.WIDE.U32 R2, R3, -0x2daee0ad, RZ ;  /* 0xd2511f5303027825 */ /* 0x000fc800078e00ff */
[----:B------:R-:W-:Y:S01]  /*1a00*/  IMAD.WIDE.U32 R12, R13, -0x326172a9, RZ ;  /* 0xcd9e8d570d0c7825 */ /* 0x000fe200078e00ff */
[----:B------:R-:W-:-:S03]  /*1a10*/  LOP3.LUT R18, R18, R5, R3, 0x96, !PT ;  /* 0x0000000512127212 */ /* 0x000fc600078e9603 */
[----:B------:R-:W-:Y:S01]  /*1a20*/  IMAD.IADD R17, R9, 0x1, R17 ;  /* 0x0000000109117824 */ /* 0x000fe200078e0211 */
[----:B------:R-:W-:Y:S01]  /*1a30*/  LOP3.LUT R15, R14, R13, R15, 0x96, !PT ;  /* 0x0000000d0e0f7212 */ /* 0x000fe200078e960f */
[----:B------:R-:W-:Y:S06]  /*1a40*/  @!P1 BRA P0, `(.L_x_127) ;  /* 0x0000000000b49947 */ /* 0x000fec0000000000 */
[----:B------:R-:W-:-:S04]  /*1a50*/  ISETP.GE.U32.AND P0, PT, R10, R6, PT ;  /* 0x000000060a00720c */ /* 0x000fc80003f06070 */
[----:B------:R-:W-:-:S13]  /*1a60*/  ISETP.GE.AND.EX P0, PT, R11, R7, PT, P0 ;  /* 0x000000070b00720c */ /* 0x000fda0003f06300 */
[----:B------:R-:W-:Y:S05]  /*1a70*/  @P0 EXIT ;  /* 0x000000000000094d */ /* 0x000fea0003800000 */
[----:B------:R-:W0:Y:S01]  /*1a80*/  LDC R0, c[0x0][0x3a4] ;  /* 0x0000e900ff007b82 */ /* 0x000e220000000800 */
[----:B------:R-:W1:Y:S01]  /*1a90*/  LDCU.64 UR8, c[0x0][0x380] ;  /* 0x00007000ff0877ac */ /* 0x000e620008000a00 */
[----:B------:R-:W-:Y:S02]  /*1aa0*/  IADD3 R9, P2, PT, R10, 0x1, RZ ;  /* 0x000000010a097810 */ /* 0x000fe40007f5e0ff */
[----:B------:R-:W-:Y:S01]  /*1ab0*/  LOP3.LUT R4, R15, 0xffffff, RZ, 0xc0, !PT ;  /* 0x00ffffff0f047812 */ /* 0x000fe200078ec0ff */
[----:B------:R-:W0:Y:S01]  /*1ac0*/  LDCU UR6, c[0x0][0x3a8] ;  /* 0x00007500ff0677ac */ /* 0x000e220008000800 */
[----:B------:R-:W-:Y:S02]  /*1ad0*/  ISETP.GE.U32.AND P0, PT, R9, R6, PT ;  /* 0x000000060900720c */ /* 0x000fe40003f06070 */
[----:B------:R-:W-:Y:S02]  /*1ae0*/  IADD3.X R16, PT, PT, RZ, R11, RZ, P2, !PT ;  /* 0x0000000bff107210 */ /* 0x000fe400017fe4ff */
[----:B------:R-:W-:-:S02]  /*1af0*/  I2FP.F32.U32 R5, R4 ;  /* 0x0000000400057245 */ /* 0x000fc40000201000 */
[----:B------:R-:W-:-:S03]  /*1b00*/  ISETP.GE.U32.AND.EX P0, PT, R16, R7, PT, P0 ;  /* 0x000000071000720c */ /* 0x000fc60003f06100 */
[----:B------:R-:W-:Y:S01]  /*1b10*/  FMUL.FTZ R14, R5, 5.9604644775390625e-08 ;  /* 0x33800000050e7820 */ /* 0x000fe20000410000 */
[----:B-1----:R-:W-:-:S04]  /*1b20*/  LEA R4, P1, R8, UR8, 0x2 ;  /* 0x0000000808047c11 */ /* 0x002fc8000f8210ff */
[----:B------:R-:W-:Y:S01]  /*1b30*/  LEA.HI.X R5, R8, UR9, R17, 0x2, P1 ;  /* 0x0000000908057c11 */ /* 0x000fe200088f1411 */
[----:B0-----:R-:W-:-:S04]  /*1b40*/  FADD.FTZ R9, -R0, UR6 ;  /* 0x0000000600097e21 */ /* 0x001fc80008010100 */
[----:B------:R-:W-:-:S05]  /*1b50*/  FFMA.FTZ R15, R9, R14, R0 ;  /* 0x0000000e090f7223 */ /* 0x000fca0000010000 */
[----:B------:R0:W-:Y:S01]  /*1b60*/  STG.E desc[UR4][R4.64], R15 ;  /* 0x0000000f04007986 */ /* 0x0001e2000c101904 */
[----:B------:R-:W-:Y:S05]  /*1b70*/  @P0 EXIT ;  /* 0x000000000000094d */ /* 0x000fea0003800000 */
[----:B------:R-:W-:Y:S02]  /*1b80*/  IADD3 R13, P1, PT, R10, 0x2, RZ ;  /* 0x000000020a0d7810 */ /* 0x000fe40007f3e0ff */
[----:B------:R-:W-:Y:S02]  /*1b90*/  LOP3.LUT R12, R12, 0xffffff, RZ, 0xc0, !PT ;  /* 0x00ffffff0c0c7812 */ /* 0x000fe400078ec0ff */
[----:B------:R-:W-:Y:S01]  /*1ba0*/  ISETP.GE.U32.AND P0, PT, R13, R6, PT ;  /* 0x000000060d00720c */ /* 0x000fe20003f06070 */
[----:B------:R-:W-:Y:S01]  /*1bb0*/  IMAD.X R8, RZ, RZ, R11, P1 ;  /* 0x000000ffff087224 */ /* 0x000fe200008e060b */
[----:B------:R-:W-:-:S04]  /*1bc0*/  I2FP.F32.U32 R12, R12 ;  /* 0x0000000c000c7245 */ /* 0x000fc80000201000 */
[----:B------:R-:W-:Y:S01]  /*1bd0*/  ISETP.GE.U32.AND.EX P0, PT, R8, R7, PT, P0 ;  /* 0x000000070800720c */ /* 0x000fe20003f06100 */
[----:B------:R-:W-:-:S04]  /*1be0*/  FMUL.FTZ R12, R12, 5.9604644775390625e-08 ;  /* 0x338000000c0c7820 */ /* 0x000fc80000410000 */
[----:B------:R-:W-:-:S05]  /*1bf0*/  FFMA.FTZ R13, R9, R12, R0 ;  /* 0x0000000c090d7223 */ /* 0x000fca0000010000 */
[----:B------:R1:W-:Y:S03]  /*1c00*/  STG.E desc[UR4][R4.64+0x4], R13 ;  /* 0x0000040d04007986 */ /* 0x0003e6000c101904 */
[----:B------:R-:W-:Y:S05]  /*1c10*/  @P0 EXIT ;  /* 0x000000000000094d */ /* 0x000fea0003800000 */
[----:B-1----:R-:W-:Y:S02]  /*1c20*/  IADD3 R13, P1, PT, R10, 0x3, RZ ;  /* 0x000000030a0d7810 */ /* 0x002fe40007f3e0ff */
[----:B------:R-:W-:Y:S02]  /*1c30*/  LOP3.LUT R18, R18, 0xffffff, RZ, 0xc0, !PT ;  /* 0x00ffffff12127812 */ /* 0x000fe400078ec0ff */
[----:B------:R-:W-:Y:S02]  /*1c40*/  ISETP.GE.U32.AND P0, PT, R13, R6, PT ;  /* 0x000000060d00720c */ /* 0x000fe40003f06070 */
[----:B------:R-:W-:Y:S02]  /*1c50*/  IADD3.X R10, PT, PT, RZ, R11, RZ, P1, !PT ;  /* 0x0000000bff0a7210 */ /* 0x000fe40000ffe4ff */
[----:B------:R-:W-:Y:S02]  /*1c60*/  I2FP.F32.U32 R18, R18 ;  /* 0x0000001200127245 */ /* 0x000fe40000201000 */
[----:B------:R-:W-:-:S03]  /*1c70*/  ISETP.GE.U32.AND.EX P0, PT, R10, R7, PT, P0 ;  /* 0x000000070a00720c */ /* 0x000fc60003f06100 */
[----:B------:R-:W-:-:S04]  /*1c80*/  FMUL.FTZ R18, R18, 5.9604644775390625e-08 ;  /* 0x3380000012127820 */ /* 0x000fc80000410000 */
[----:B------:R-:W-:-:S05]  /*1c90*/  FFMA.FTZ R7, R9, R18, R0 ;  /* 0x0000001209077223 */ /* 0x000fca0000010000 */
[----:B------:R1:W-:Y:S01]  /*1ca0*/  STG.E desc[UR4][R4.64+0x8], R7 ;  /* 0x0000080704007986 */ /* 0x0003e2000c101904 */
[----:B------:R-:W-:Y:S05]  /*1cb0*/  @P0 EXIT ;  /* 0x000000000000094d */ /* 0x000fea0003800000 */
[----:B------:R-:W-:-:S04]  /*1cc0*/  LOP3.LUT R2, R2, 0xffffff, RZ, 0xc0, !PT ;  /* 0x00ffffff02027812 */ /* 0x000fc800078ec0ff */
[----:B------:R-:W-:-:S05]  /*1cd0*/  I2FP.F32.U32 R2, R2 ;  /* 0x0000000200027245 */ /* 0x000fca0000201000 */
[----:B------:R-:W-:-:S04]  /*1ce0*/  FMUL.FTZ R2, R2, 5.9604644775390625e-08 ;  /* 0x3380000002027820 */ /* 0x000fc80000410000 */
[----:B------:R-:W-:-:S05]  /*1cf0*/  FFMA.FTZ R9, R9, R2, R0 ;  /* 0x0000000209097223 */ /* 0x000fca0000010000 */
[----:B------:R-:W-:Y:S01]  /*1d00*/  STG.E desc[UR4][R4.64+0xc], R9 ;  /* 0x00000c0904007986 */ /* 0x000fe2000c101904 */
[----:B------:R-:W-:Y:S05]  /*1d10*/  EXIT ;  /* 0x000000000000794d */ /* 0x000fea0003800000 */
.L_x_127:
[----:B------:R-:W0:Y:S01]  /*1d20*/  LDC R11, c[0x0][0x3a4] ;  /* 0x0000e900ff0b7b82 */ /* 0x000e220000000800 */
[----:B------:R-:W1:Y:S01]  /*1d30*/  LDCU.64 UR8, c[0x0][0x380] ;  /* 0x00007000ff0877ac */ /* 0x000e620008000a00 */
[----:B------:R-:W-:Y:S02]  /*1d40*/  LOP3.LUT R12, R12, 0xffffff, RZ, 0xc0, !PT ;  /* 0x00ffffff0c0c7812 */ /* 0x000fe400078ec0ff */
[----:B------:R-:W-:Y:S01]  /*1d50*/  LOP3.LUT R15, R15, 0xffffff, RZ, 0xc0, !PT ;  /* 0x00ffffff0f0f7812 */ /* 0x000fe200078ec0ff */
[----:B------:R-:W0:Y:S01]  /*1d60*/  LDCU UR6, c[0x0][0x3a8] ;  /* 0x00007500ff0677ac */ /* 0x000e220008000800 */
[----:B------:R-:W-:Y:S02]  /*1d70*/  LOP3.LUT R18, R18, 0xffffff, RZ, 0xc0, !PT ;  /* 0x00ffffff12127812 */ /* 0x000fe400078ec0ff */
[----:B------:R-:W-:Y:S02]  /*1d80*/  LOP3.LUT R2, R2, 0xffffff, RZ, 0xc0, !PT ;  /* 0x00ffffff02027812 */ /* 0x000fe400078ec0ff */
[----:B------:R-:W-:-:S02]  /*1d90*/  I2FP.F32.U32 R15, R15 ;  /* 0x0000000f000f7245 */ /* 0x000fc40000201000 */
[----:B------:R-:W-:Y:S02]  /*1da0*/  I2FP.F32.U32 R12, R12 ;  /* 0x0000000c000c7245 */ /* 0x000fe40000201000 */
[----:B------:R-:W-:Y:S02]  /*1db0*/  I2FP.F32.U32 R18, R18 ;  /* 0x0000001200127245 */ /* 0x000fe40000201000 */
[----:B------:R-:W-:Y:S01]  /*1dc0*/  I2FP.F32.U32 R2, R2 ;  /* 0x0000000200027245 */ /* 0x000fe20000201000 */
[----:B------:R-:W-:Y:S01]  /*1dd0*/  FMUL.FTZ R12, R12, 5.9604644775390625e-08 ;  /* 0x338000000c0c7820 */ /* 0x000fe20000410000 */
[----:B-1----:R-:W-:Y:S01]  /*1de0*/  LEA R4, P0, R8, UR8, 0x2 ;  /* 0x0000000808047c11 */ /* 0x002fe2000f8010ff */
[----:B------:R-:W-:Y:S02]  /*1df0*/  FMUL.FTZ R10, R18, 5.9604644775390625e-08 ;  /* 0x33800000120a7820 */ /* 0x000fe40000410000 */
[----:B------:R-:W-:Y:S01]  /*1e00*/  FMUL.FTZ R2, R2, 5.9604644775390625e-08 ;  /* 0x3380000002027820 */ /* 0x000fe20000410000 */
[----:B------:R-:W-:Y:S01]  /*1e10*/  LEA.HI.X R5, R8, UR9, R17, 0x2, P0 ;  /* 0x0000000908057c11 */ /* 0x000fe200080f1411 */
[----:B0-----:R-:W-:Y:S01]  /*1e20*/  FADD.FTZ R0, -R11, UR6 ;  /* 0x000000060b007e21 */ /* 0x001fe20008010100 */
[----:B------:R-:W-:-:S03]  /*1e30*/  FMUL.FTZ R8, R15, 5.9604644775390625e-08 ;  /* 0x338000000f087820 */ /* 0x000fc60000410000 */
[C-C-:B------:R-:W-:Y:S01]  /*1e40*/  FFMA.FTZ R9, R0.reuse, R12, R11.reuse ;  /* 0x0000000c00097223 */ /* 0x140fe2000001000b */
[C-C-:B------:R-:W-:Y:S01]  /*1e50*/  FFMA.FTZ R8, R0.reuse, R8, R11.reuse ;  /* 0x0000000800087223 */ /* 0x140fe2000001000b */
[C-C-:B------:R-:W-:Y:S01]  /*1e60*/  FFMA.FTZ R10, R0.reuse, R10, R11.reuse ;  /* 0x0000000a000a7223 */ /* 0x140fe2000001000b */
[----:B------:R-:W-:-:S05]  /*1e70*/  FFMA.FTZ R11, R0, R2, R11 ;  /* 0x00000002000b7223 */ /* 0x000fca000001000b */
[----:B------:R-:W-:Y:S01]  /*1e80*/  STG.E.128 desc[UR4][R4.64], R8 ;  /* 0x0000000804007986 */ /* 0x000fe2000c101d04 */
[----:B------:R-:W-:Y:S05]  /*1e90*/  EXIT ;  /* 0x000000000000794d */ /* 0x000fea0003800000 */
        .weak           $__internal_8_$__cuda_sm20_div_s64
        .type           $__internal_8_$__cuda_sm20_div_s64,@function
        .size           $__internal_8_$__cuda_sm20_div_s64,(.L_x_171 - $__internal_8_$__cuda_sm20_div_s64)
$__internal_8_$__cuda_sm20_div_s64:
        /* <DEDUP_REMOVED lines=86> */
[----:B------:R-:W-:Y:S06]  /*2400*/  RET.REL.NODEC R2 `(_ZN2at6native54_GLOBAL__N__f6d41790_21_PhiloxDistribution_cu_0636f2c123philox_multi_key_kernelIfZZZZNS0_21_philox_uniform_cuda_ERNS_6TensorERKS3_ddENKUlvE_clEvENKUlvE0_clEvENKUlvE_clEvEUlmmE0_ZZZNS0_21_philox_uniform_cuda_ES4_S6_ddENKS7_clEvENKS8_clEvEUlT_E_EEvPSB_PKmllT0_T1_16OffsetCalculatorILi1EjLb0EE) ;  /* 0xffffffd802fc7950 */ /* 0x000fec0003c3ffff */
.L_x_128:
        /* <DEDUP_REMOVED lines=15> */
.L_x_171:


//--------------------- .text._ZN2at6native54_GLOBAL__N__f6d41790_21_PhiloxDistribution_cu_0636f2c124philox_single_key_kernelIfZZZZNS0_21_philox_uniform_cuda_ERNS_6TensorERKS3_ddENKUlvE_clEvENKUlvE0_clEvENKUlvE_clEvEUlmmE0_ZZZNS0_21_philox_uniform_cuda_ES4_S6_ddENKS7_clEvENKS8_clEvEUlT_E_EEvPSB_PKmlT0_T1_ --------------------------
	.section	.text._ZN2at6native54_GLOBAL__N__f6d41790_21_PhiloxDistribution_cu_0636f2c124philox_single_key_kernelIfZZZZNS0_21_philox_uniform_cuda_ERNS_6TensorERKS3_ddENKUlvE_clEvENKUlvE0_clEvENKUlvE_clEvEUlmmE0_ZZZNS0_21_philox_uniform_cuda_ES4_S6_ddENKS7_clEvENKS8_clEvEUlT_E_EEvPSB_PKmlT0_T1_,"ax",@progbits
	.align	128
.text._ZN2at6native54_GLOBAL__N__f6d41790_21_PhiloxDistribution_cu_0636f2c124philox_single_key_kernelIfZZZZNS0_21_philox_uniform_cuda_ERNS_6TensorERKS3_ddENKUlvE_clEvENKUlvE0_clEvENKUlvE_clEvEUlmmE0_ZZZNS0_21_philox_uniform_cuda_ES4_S6_ddENKS7_clEvENKS8_clEvEUlT_E_EEvPSB_PKmlT0_T1_:
        .type           _ZN2at6native54_GLOBAL__N__f6d41790_21_PhiloxDistribution_cu_0636f2c124philox_single_key_kernelIfZZZZNS0_21_philox_uniform_cuda_ERNS_6TensorERKS3_ddENKUlvE_clEvENKUlvE0_clEvENKUlvE_clEvEUlmmE0_ZZZNS0_21_philox_uniform_cuda_ES4_S6_ddENKS7_clEvENKS8_clEvEUlT_E_EEvPSB_PKmlT0_T1_,@function
        .size           _ZN2at6native54_GLOBAL__N__f6d41790_21_PhiloxDistribution_cu_0636f2c124philox_single_key_kernelIfZZZZNS0_21_philox_uniform_cuda_ERNS_6TensorERKS3_ddENKUlvE_clEvENKUlvE0_clEvENKUlvE_clEvEUlmmE0_ZZZNS0_21_philox_uniform_cuda_ES4_S6_ddENKS7_clEvENKS8_clEvEUlT_E_EEvPSB_PKmlT0_T1_,(.L_x_173 - _ZN2at6native54_GLOBAL__N__f6d41790_21_PhiloxDistribution_cu_0636f2c124philox_single_key_kernelIfZZZZNS0_21_philox_uniform_cuda_ERNS_6TensorERKS3_ddENKUlvE_clEvENKUlvE0_clEvENKUlvE_clEvEUlmmE0_ZZZNS0_21_philox_uniform_cuda_ES4_S6_ddENKS7_clEvENKS8_clEvEUlT_E_EEvPSB_PKmlT0_T1_)
        .other          _ZN2at6native54_GLOBAL__N__f6d41790_21_PhiloxDistribution_cu_0636f2c124philox_single_key_kernelIfZZZZNS0_21_philox_uniform_cuda_ERNS_6TensorERKS3_ddENKUlvE_clEvENKUlvE0_clEvENKUlvE_clEvEUlmmE0_ZZZNS0_21_philox_uniform_cuda_ES4_S6_ddENKS7_clEvENKS8_clEvEUlT_E_EEvPSB_PKmlT0_T1_,@"STO_CUDA_ENTRY STV_DEFAULT"
_ZN2at6native54_GLOBAL__N__f6d41790_21_PhiloxDistribution_cu_0636f2c124philox_single_key_kernelIfZZZZNS0_21_philox_uniform_cuda_ERNS_6TensorERKS3_ddENKUlvE_clEvENKUlvE0_clEvENKUlvE_clEvEUlmmE0_ZZZNS0_21_philox_uniform_cuda_ES4_S6_ddENKS7_clEvENKS8_clEvEUlT_E_EEvPSB_PKmlT0_T1_:
        /* <DEDUP_REMOVED lines=12> */
[----:B------:R-:W-:Y:S02]  /*00c0*/  IMAD.X R13, RZ, RZ, R3, P0 ;  /* 0x000000ffff0d7224 */ /* 0x000fe400000e0603 */
[----:B0-----:R-:W-:-:S03]  /*00d0*/  IMAD.WIDE.U32 R8, R11, UR6, R8 ;  /* 0x000000060b087c25 */ /* 0x001fc6000f8e0008 */
[--C-:B------:R-:W-:Y:S02]  /*00e0*/  SHF.R.S64 R11, R0, 0x2, R13.reuse ;  /* 0x00000002000b7819 */ /* 0x100fe4000000100d */
[----:B------:R-:W-:Y:S02]  /*00f0*/  SHF.R.S32.HI R0, RZ, 0x2, R13 ;  /* 0x00000002ff007819 */ /* 0x000fe4000001140d */
[CC--:B------:R-:W-:Y:S02]  /*0100*/  ISETP.GE.U32.AND P0, PT, R8.reuse, R11.reuse, PT ;  /* 0x0000000b0800720c */ /* 0x0c0fe40003f06070 */
[----:B------:R-:W-:Y:S02]  /*0110*/  ISETP.NE.U32.AND P1, PT, R8, R11, PT ;  /* 0x0000000b0800720c */ /* 0x000fe40003f25070 */
[CC--:B------:R-:W-:Y:S02]  /*0120*/  ISETP.GE.AND.EX P0, PT, R9.reuse, R0.reuse, PT, P0 ;  /* 0x000000000900720c */ /* 0x0c0fe40003f06300 */
[----:B------:R-:W-:-:S11]  /*0130*/  ISETP.NE.AND.EX P1, PT, R9, R0, PT, P1 ;  /* 0x000000000900720c */ /* 0x000fd60003f25310 */
[----:B------:R-:W-:Y:S05]  /*0140*/  @P0 BRA `(.L_x_130) ;  /* 0x0000000400580947 */ /* 0x000fea0003800000 */
[----:B-----5:R-:W-:Y:S01]  /*0150*/  IADD3 R16, P0, PT, R6, R8, RZ ;  /* 0x0000000806107210 */ /* 0x020fe20007f1e0ff */
[----:B------:R-:W-:Y:S01]  /*0160*/  VIADD R19, R5, 0xbb67ae85 ;  /* 0xbb67ae8505137836 */ /* 0x000fe20000000000 */
[----:B------:R-:W0:Y:S01]  /*0170*/  LDC R10, c[0x0][0x39c] ;  /* 0x0000e700ff0a7b82 */ /* 0x000e220000000800 */
[----:B------:R-:W1:Y:S02]  /*0180*/  LDCU.64 UR8, c[0x0][0x380] ;  /* 0x00007000ff0877ac */ /* 0x000e640008000a00 */
[----:B------:R-:W-:Y:S01]  /*0190*/  IMAD.WIDE.U32 R16, R16, -0x2daee0ad, RZ ;  /* 0xd2511f5310107825 */ /* 0x000fe200078e00ff */
[----:B------:R-:W0:Y:S03]  /*01a0*/  LDCU UR6, c[0x0][0x3a0] ;  /* 0x00007400ff0677ac */ /* 0x000e260008000800 */
        /* <DEDUP_REMOVED lines=43> */
[----:B------:R-:W-:-:S04]  /*0460*/  IADD3 R13, PT, PT, R4, -0xe443238, RZ ;  /* 0xf1bbcdc8040d7810 */ /* 0x000fc80007ffe0ff */
[----:B------:R-:W-:Y:S01]  /*0470*/  LOP3.LUT R19, R19, R16, R15, 0x96, !PT ;  /* 0x0000001013137212 */ /* 0x000fe200078e960f */
[----:B------:R-:W-:Y:S02]  /*0480*/  VIADD R15, R5, 0xdb3d7428 ;  /* 0xdb3d7428050f7836 */ /* 0x000fe40000000000 */
[----:B------:R-:W-:-:S04]  /*0490*/  IMAD.HI.U32 R16, R18, -0x2daee0ad, RZ ;  /* 0xd2511f5312107827 */ /* 0x000fc800078e00ff */
[----:B------:R-:W-:Y:S01]  /*04a0*/  IMAD.HI.U32 R17, R19, -0x326172a9, RZ ;  /* 0xcd9e8d5713117827 */ /* 0x000fe200078e00ff */
[----:B------:R-:W-:Y:S02]  /*04b0*/  LOP3.LUT R20, R15, R14, R16, 0x96, !PT ;  /* 0x0000000e0f147212 */ /* 0x000fe400078e9610 */
[----:B-1----:R-:W-:Y:S01]  /*04c0*/  LEA R16, P0, R8, UR8, 0x4 ;  /* 0x0000000808107c11 */ /* 0x002fe2000f8020ff */
[----:B------:R-:W-:Y:S01]  /*04d0*/  IMAD R14, R19, 0x9e8d57, RZ ;  /* 0x009e8d57130e7824 */ /* 0x000fe200078e02ff */
[----:B------:R-:W-:Y:S01]  /*04e0*/  LOP3.LUT R17, R13, R17, R12, 0x96, !PT ;  /* 0x000000110d117212 */ /* 0x000fe200078e960c */
[----:B------:R-:W-:Y:S02]  /*04f0*/  VIADD R13, R4, 0xf34781 ;  /* 0x00f34781040d7836 */ /* 0x000fe40000000000 */
[----:B------:R-:W-:Y:S02]  /*0500*/  VIADD R12, R5, 0xa522ad ;  /* 0x00a522ad050c7836 */ /* 0x000fe40000000000 */
[----:B------:R-:W-:-:S02]  /*0510*/  IMAD R15, R18, 0x511f53, RZ ;  /* 0x00511f53120f7824 */ /* 0x000fc400078e02ff */
[----:B------:R-:W-:-:S04]  /*0520*/  IMAD.HI.U32 R21, R20, -0x326172a9, RZ ;  /* 0xcd9e8d5714157827 */ /* 0x000fc800078e00ff */
[----:B------:R-:W-:Y:S01]  /*0530*/  IMAD.HI.U32 R19, R17, -0x2daee0ad, RZ ;  /* 0xd2511f5311137827 */ /* 0x000fe200078e00ff */
[----:B------:R-:W-:-:S03]  /*0540*/  LOP3.LUT R13, R14, R21, R13, 0x96, !PT ;  /* 0x000000150e0d7212 */ /* 0x000fc600078e960d */
[----:B------:R-:W-:Y:S01]  /*0550*/  IMAD R20, R20, 0x9e8d57, RZ ;  /* 0x009e8d5714147824 */ /* 0x000fe200078e02ff */
[----:B------:R-:W-:Y:S01]  /*0560*/  LOP3.LUT R12, R15, R12, R19, 0x96, !PT ;  /* 0x0000000c0f0c7212 */ /* 0x000fe200078e9613 */
[----:B------:R-:W-:Y:S01]  /*0570*/  IMAD R18, R17, 0x511f53, RZ ;  /* 0x00511f5311127824 */ /* 0x000fe200078e02ff */
[----:B------:R-:W-:Y:S02]  /*0580*/  LOP3.LUT R13, R13, 0xffffff, RZ, 0xc0, !PT ;  /* 0x00ffffff0d0d7812 */ /* 0x000fe400078ec0ff */
[----:B------:R-:W-:Y:S02]  /*0590*/  LOP3.LUT R20, R20, 0xffffff, RZ, 0xc0, !PT ;  /* 0x00ffffff14147812 */ /* 0x000fe400078ec0ff */
[----:B------:R-:W-:Y:S02]  /*05a0*/  LOP3.LUT R18, R18, 0xffffff, RZ, 0xc0, !PT ;  /* 0x00ffffff12127812 */ /* 0x000fe400078ec0ff */
[----:B------:R-:W-:Y:S02]  /*05b0*/  LOP3.LUT R12, R12, 0xffffff, RZ, 0xc0, !PT ;  /* 0x00ffffff0c0c7812 */ /* 0x000fe400078ec0ff */
[----:B------:R-:W-:-:S02]  /*05c0*/  I2FP.F32.U32 R20, R20 ;  /* 0x0000001400147245 */ /* 0x000fc40000201000 */
[----:B------:R-:W-:Y:S02]  /*05d0*/  I2FP.F32.U32 R18, R18 ;  /* 0x0000001200127245 */ /* 0x000fe40000201000 */
[----:B------:R-:W-:Y:S01]  /*05e0*/  I2FP.F32.U32 R13, R13 ;  /* 0x0000000d000d7245 */ /* 0x000fe20000201000 */
[----:B------:R-:W-:Y:S01]  /*05f0*/  FMUL.FTZ R20, R20, 5.9604644775390625e-08 ;  /* 0x3380000014147820 */ /* 0x000fe20000410000 */
[----:B------:R-:W-:Y:S01]  /*0600*/  I2FP.F32.U32 R12, R12 ;  /* 0x0000000c000c7245 */ /* 0x000fe20000201000 */
[----:B------:R-:W-:Y:S01]  /*0610*/  FMUL.FTZ R15, R18, 5.9604644775390625e-08 ;  /* 0x33800000120f7820 */ /* 0x000fe20000410000 */
[----:B------:R-:W-:Y:S01]  /*0620*/  LEA.HI.X R17, R8, UR9, R9, 0x4, P0 ;  /* 0x0000000908117c11 */ /* 0x000fe200080f2409 */
[----:B0-----:R-:W-:Y:S01]  /*0630*/  FADD.FTZ R9, -R10, UR6 ;  /* 0x000000060a097e21 */ /* 0x001fe20008010100 */
[----:B------:R-:W-:Y:S01]  /*0640*/  FMUL.FTZ R19, R13, 5.9604644775390625e-08 ;  /* 0x338000000d137820 */ /* 0x000fe20000410000 */
[----:B------:R-:W-:Y:S02]  /*0650*/  FMUL.FTZ R21, R12, 5.9604644775390625e-08 ;  /* 0x338000000c157820 */ /* 0x000fe40000410000 */
[C-C-:B------:R-:W-:Y:S01]  /*0660*/  FFMA.FTZ R13, R9.reuse, R20, R10.reuse ;  /* 0x00000014090d7223 */ /* 0x140fe2000001000a */
[C-C-:B------:R-:W-:Y:S01]  /*0670*/  FFMA.FTZ R15, R9.reuse, R15, R10.reuse ;  /* 0x0000000f090f7223 */ /* 0x140fe2000001000a */
[C-C-:B------:R-:W-:Y:S01]  /*0680*/  FFMA.FTZ R12, R9.reuse, R19, R10.reuse ;  /* 0x00000013090c7223 */ /* 0x140fe2000001000a */
[----:B------:R-:W-:-:S05]  /*0690*/  FFMA.FTZ R14, R9, R21, R10 ;  /* 0x00000015090e7223 */ /* 0x000fca000001000a */
[----:B------:R0:W-:Y:S02]  /*06a0*/  STG.E.128 desc[UR4][R16.64], R12 ;  /* 0x0000000c10007986 */ /* 0x0001e4000c101d04 */
.L_x_130:
[----:B------:R-:W-:Y:S05]  /*06b0*/  BSYNC.RECONVERGENT B0 ;  /* 0x0000000000007941 */ /* 0x000fea0003800200 */
.L_x_129:
[----:B------:R-:W-:Y:S05]  /*06c0*/  @P1 EXIT ;  /* 0x000000000000194d */ /* 0x000fea0003800000 */
[----:B-----5:R-:W-:Y:S01]  /*06d0*/  IADD3 R8, P0, PT, R6, R11, RZ ;  /* 0x0000000b06087210 */ /* 0x020fe20007f1e0ff */
[----:B0-----:R-:W-:Y:S01]  /*06e0*/  VIADD R15, R5, 0xbb67ae85 ;  /* 0xbb67ae85050f7836 */ /* 0x001fe20000000000 */
[----:B------:R-:W-:-:S03]  /*06f0*/  SHF.L.U64.HI R10, R11, 0x2, R0 ;  /* 0x000000020b0a7819 */ /* 0x000fc60000010200 */
[----:B------:R-:W-:Y:S02]  /*0700*/  IMAD.X R7, R7, 0x1, R0, P0 ;  /* 0x0000000107077824 */ /* 0x000fe400000e0600 */
[----:B------:R-:W-:-:S03]  /*0710*/  IMAD.WIDE.U32 R8, R8, -0x2daee0ad, RZ ;  /* 0xd2511f5308087825 */ /* 0x000fc600078e00ff */
        /* <DEDUP_REMOVED lines=10> */
[----:B------:R-:W-:-:S03]  /*07c0*/  LOP3.LUT R7, R7, R9, R12, 0x96, !PT ;  /* 0x0000000907077212 */ /* 0x000fc600078e960c */
[C---:B------:R-:W-:Y:S02]  /*07d0*/  VIADD R13, R5.reuse, 0x76cf5d0a ;  /* 0x76cf5d0a050d7836 */ /* 0x040fe40000000000 */
        /* <DEDUP_REMOVED lines=15> */
[----:B------:R-:W-:Y:S02]  /*08d0*/  IMAD.SHL.U32 R13, R11, 0x4, RZ ;  /* 0x000000040b0d7824 */ /* 0x000fe400078e00ff */
[----:B------:R-:W-:-:S04]  /*08e0*/  IMAD.WIDE.U32 R14, R14, -0x326172a9, RZ ;  /* 0xcd9e8d570e0e7825 */ /* 0x000fc800078e00ff */
[----:B------:R-:W-:Y:S01]  /*08f0*/  IMAD.WIDE.U32 R6, R7, -0x2daee0ad, RZ ;  /* 0xd2511f5307067825 */ /* 0x000fe200078e00ff */
[----:B------:R-:W-:Y:S02]  /*0900*/  LOP3.LUT R20, R17, R15, R8, 0x96, !PT ;  /* 0x0000000f11147212 */ /* 0x000fe400078e9608 */
[----:B------:R-:W-:Y:S01]  /*0910*/  IADD3 R17, P1, PT, -R13, R2, RZ ;  /* 0x000000020d117210 */ /* 0x000fe20007f3e1ff */
[----:B------:R-:W-:Y:S01]  /*0920*/  VIADD R15, R5, 0x646e171e ;  /* 0x646e171e050f7836 */ /* 0x000fe20000000000 */
[----:B------:R-:W-:Y:S01]  /*0930*/  LOP3.LUT R9, R9, R16, R7, 0x96, !PT ;  /* 0x0000001009097212 */ /* 0x000fe200078e9607 */
[----:B------:R-:W-:Y:S01]  /*0940*/  IMAD.WIDE.U32 R20, R20, -0x2daee0ad, RZ ;  /* 0xd2511f5314147825 */ /* 0x000fe200078e00ff */
[----:B------:R-:W-:Y:S02]  /*0950*/  ISETP.GE.U32.AND P0, PT, R17, 0x1, PT ;  /* 0x000000011100780c */ /* 0x000fe40003f06070 */
[----:B------:R-:W-:Y:S01]  /*0960*/  IADD3 R7, PT, PT, R4, -0x4ab325aa, RZ ;  /* 0xb54cda5604077810 */ /* 0x000fe20007ffe0ff */
[----:B------:R-:W-:Y:S01]  /*0970*/  IMAD.X R16, R3, 0x1, ~R10, P1 ;  /* 0x0000000103107824 */ /* 0x000fe200008e0e0a */
[----:B------:R-:W-:Y:S01]  /*0980*/  LOP3.LUT R6, R15, R6, R21, 0x96, !PT ;  /* 0x000000060f067212 */ /* 0x000fe200078e9615 */
[----:B------:R-:W-:-:S03]  /*0990*/  IMAD.WIDE.U32 R8, R9, -0x326172a9, RZ ;  /* 0xcd9e8d5709087825 */ /* 0x000fc600078e00ff */
[----:B------:R-:W-:Y:S01]  /*09a0*/  ISETP.GE.AND.EX P0, PT, R16, RZ, PT, P0 ;  /* 0x000000ff1000720c */ /* 0x000fe20003f06300 */
        /* <DEDUP_REMOVED lines=8> */
[----:B------:R-:W-:Y:S06]  /*0a30*/  @!P0 EXIT ;  /* 0x000000000000894d */ /* 0x000fec0003800000 */
[----:B------:R-:W0:Y:S01]  /*0a40*/  LDC R12, c[0x0][0x39c] ;  /* 0x0000e700ff0c7b82 */ /* 0x000e220000000800 */
[----:B------:R-:W-:Y:S01]  /*0a50*/  IADD3 R7, P0, PT, R13, -R2, RZ ;  /* 0x800000020d077210 */ /* 0x000fe20007f1e0ff */
[----:B------:R-:W-:Y:S01]  /*0a60*/  IMAD.WIDE.U32 R14, R14, -0x2daee0ad, RZ ;  /* 0xd2511f530e0e7825 */ /* 0x000fe200078e00ff */
[----:B------:R-:W0:Y:S01]  /*0a70*/  LDCU UR6, c[0x0][0x3a0] ;  /* 0x00007400ff0677ac */ /* 0x000e220008000800 */
[----:B------:R-:W-:Y:S02]  /*0a80*/  LOP3.LUT R20, R17, 0x7, RZ, 0xc0, !PT ;  /* 0x0000000711147812 */ /* 0x000fe400078ec0ff */
[----:B------:R-:W-:Y:S01]  /*0a90*/  ISETP.GT.U32.AND P1, PT, R7, -0x8, PT ;  /* 0xfffffff80700780c */ /* 0x000fe20003f24070 */
[----:B------:R-:W-:Y:S01]  /*0aa0*/  IMAD.WIDE.U32 R8, R9, -0x326172a9, RZ ;  /* 0xcd9e8d5709087825 */ /* 0x000fe200078e00ff */
[----:B------:R-:W-:-:S03]  /*0ab0*/  LOP3.LUT R7, R21, R18, R15, 0x96, !PT ;  /* 0x0000001215077212 */ /* 0x000fc600078e960f */
[----:B------:R-:W-:Y:S01]  /*0ac0*/  IMAD.X R15, R10, 0x1, ~R3, P0 ;  /* 0x000000010a0f7824 */ /* 0x000fe200000e0e03 */
[----:B------:R-:W-:Y:S01]  /*0ad0*/  ISETP.NE.U32.AND P0, PT, R20, RZ, PT ;  /* 0x000000ff1400720c */ /* 0x000fe20003f05070 */
[C---:B------:R-:W-:Y:S02]  /*0ae0*/  VIADD R19, R4.reuse, 0xf1bbcdc8 ;  /* 0xf1bbcdc804137836 */ /* 0x040fe40000000000 */
[----:B------:R-:W-:Y:S01]  /*0af0*/  VIADD R3, R5, 0x96a522ad ;  /* 0x96a522ad05037836 */ /* 0x000fe20000000000 */
[----:B------:R-:W-:Y:S02]  /*0b00*/  ISETP.GT.U32.AND.EX P1, PT, R15, -0x1, PT, P1 ;  /* 0xffffffff0f00780c */ /* 0x000fe40003f24110 */
[----:B------:R-:W-:Y:S01]  /*0b10*/  LOP3.LUT R6, R19, R9, R6, 0x96, !PT ;  /* 0x0000000913067212 */ /* 0x000fe200078e9606 */
[----:B------:R-:W-:Y:S01]  /*0b20*/  VIADD R9, R4, 0x8ff34781 ;  /* 0x8ff3478104097836 */ /* 0x000fe20000000000 */
[----:B------:R-:W-:Y:S02]  /*0b30*/  ISETP.NE.AND.EX P0, PT, RZ, RZ, PT, P0 ;  /* 0x000000ffff00720c */ /* 0x000fe40003f05300 */
[----:B------:R-:W-:Y:S01]  /*0b40*/  CS2R R18, SRZ ;  /* 0x0000000000127805 */ /* 0x000fe2000001ff00 */
[----:B------:R-:W-:-:S04]  /*0b50*/  IMAD.WIDE.U32 R4, R6, -0x2daee0ad, RZ ;  /* 0xd2511f5306047825 */ /* 0x000fc800078e00ff */
[----:B0-----:R-:W-:Y:S01]  /*0b60*/  FADD.FTZ R15, -R12, UR6 ;  /* 0x000000060c0f7e21 */ /* 0x001fe20008010100 */
[----:B------:R-:W-:Y:S01]  /*0b70*/  IMAD.WIDE.U32 R6, R7, -0x326172a9, RZ ;  /* 0xcd9e8d5707067825 */ /* 0x000fe200078e00ff */
[----:B------:R-:W-:-:S04]  /*0b80*/  LOP3.LUT R14, R14, R3, R5, 0x96, !PT ;  /* 0x000000030e0e7212 */ /* 0x000fc800078e9605 */
[----:B------:R-:W-:Y:S01]  /*0b90*/  LOP3.LUT R3, R8, R7, R9, 0x96, !PT ;  /* 0x0000000708037212 */ /* 0x000fe200078e9609 */
[----:B------:R-:W-:Y:S06]  /*0ba0*/  @P1 BRA `(.L_x_131) ;  /* 0x0000000000a81947 */ /* 0x000fec0003800000 */
[----:B------:R-:W0:Y:S01]  /*0bb0*/  LDC.64 R8, c[0x0][0x380] ;  /* 0x0000e000ff087b82 */ /* 0x000e220000000a00 */
[----:B------:R-:W-:Y:S02]  /*0bc0*/  LOP3.LUT R18, R17, 0xfffffff8, RZ, 0xc0, !PT ;  /* 0xfffffff811127812 */ /* 0x000fe400078ec0ff */
[----:B------:R-:W-:Y:S02]  /*0bd0*/  LOP3.LUT R17, R14, 0xffffff, RZ, 0xc0, !PT ;  /* 0x00ffffff0e117812 */ /* 0x000fe400078ec0ff */
[----:B------:R-:W-:Y:S02]  /*0be0*/  LOP3.LUT R23, R4, 0xffffff, RZ, 0xc0, !PT ;  /* 0x00ffffff04177812 */ /* 0x000fe400078ec0ff */
[----:B------:R-:W-:Y:S02]  /*0bf0*/  LOP3.LUT R19, R16, 0x7fffffff, RZ, 0xc0, !PT ;  /* 0x7fffffff10137812 */ /* 0x000fe400078ec0ff */
[----:B------:R-:W-:Y:S02]  /*0c00*/  I2FP.F32.U32 R22, R17 ;  /* 0x0000001100167245 */ /* 0x000fe40000201000 */
[----:B------:R-:W-:-:S03]  /*0c10*/  I2FP.F32.U32 R24, R23 ;  /* 0x0000001700187245 */ /* 0x000fc60000201000 */
[----:B------:R-:W-:Y:S02]  /*0c20*/  FMUL.FTZ R23, R22, 5.9604644775390625e-08 ;  /* 0x3380000016177820 */ /* 0x000fe40000410000 */
[----:B------:R-:W-:Y:S02]  /*0c30*/  FMUL.FTZ R25, R24, 5.9604644775390625e-08 ;  /* 0x3380000018197820 */ /* 0x000fe40000410000 */
[C-C-:B------:R-:W-:Y:S02]  /*0c40*/  FFMA.FTZ R23, R15.reuse, R23, R12.reuse ;  /* 0x000000170f177223 */ /* 0x140fe4000001000c */
[----:B------:R-:W-:Y:S01]  /*0c50*/  FFMA.FTZ R25, R15, R25, R12 ;  /* 0x000000190f197223 */ /* 0x000fe2000001000c */
[----:B0-----:R-:W-:-:S04]  /*0c60*/  LEA R8, P1, R11, R8, 0x4 ;  /* 0x000000080b087211 */ /* 0x001fc800078220ff */
[----:B------:R-:W-:Y:S02]  /*0c70*/  LEA.HI.X R9, R11, R9, R0, 0x4, P1 ;  /* 0x000000090b097211 */ /* 0x000fe400008f2400 */
[----:B------:R-:W-:Y:S02]  /*0c80*/  LOP3.LUT R0, R3, 0xffffff, RZ, 0xc0, !PT ;  /* 0x00ffffff03007812 */ /* 0x000fe400078ec0ff */
[----:B------:R-:W-:Y:S02]  /*0c90*/  LOP3.LUT R11, R6, 0xffffff, RZ, 0xc0, !PT ;  /* 0x00ffffff060b7812 */ /* 0x000fe400078ec0ff */
[----:B------:R-:W-:Y:S01]  /*0ca0*/  I2FP.F32.U32 R16, R0 ;  /* 0x0000000000107245 */ /* 0x000fe20000201000 */
[----:B------:R-:W-:Y:S01]  /*0cb0*/  IMAD.MOV.U32 R0, RZ, RZ, R19 ;  /* 0x000000ffff007224 */ /* 0x000fe200078e0013 */
[----:B------:R-:W-:Y:S01]  /*0cc0*/  I2FP.F32.U32 R21, R11 ;  /* 0x0000000b00157245 */ /* 0x000fe20000201000 */
[----:B------:R-:W-:Y:S02]  /*0cd0*/  IMAD.MOV.U32 R11, RZ, RZ, R18 ;  /* 0x000000ffff0b7224 */ /* 0x000fe400078e0012 */
[----:B------:R-:W-:Y:S01]  /*0ce0*/  FMUL.FTZ R17, R16, 5.9604644775390625e-08 ;  /* 0x3380000010117820 */ /* 0x000fe20000410000 */
[----:B------:R-:W-:Y:S01]  /*0cf0*/  IADD3 R16, P1, PT, R8, 0x10, RZ ;  /* 0x0000001008107810 */ /* 0x000fe20007f3e0ff */
[----:B------:R-:W-:-:S02]  /*0d00*/  FMUL.FTZ R21, R21, 5.9604644775390625e-08 ;  /* 0x3380000015157820 */ /* 0x000fc40000410000 */
[C-C-:B------:R-:W-:Y:S02]  /*0d10*/  FFMA.FTZ R17, R15.reuse, R17, R12.reuse ;  /* 0x000000110f117223 */ /* 0x140fe4000001000c */
[----:B------:R-:W-:Y:S01]  /*0d20*/  FFMA.FTZ R21, R15, R21, R12 ;  /* 0x000000150f157223 */ /* 0x000fe2000001000c */
[----:B------:R-:W-:-:S07]  /*0d30*/  IMAD.X R27, RZ, RZ, R9, P1 ;  /* 0x000000ffff1b7224 */ /* 0x000fce00008e0609 */
.L_x_132:
        /* <DEDUP_REMOVED lines=8> */
[----:B------:R-:W-:Y:S02]  /*0dc0*/  ISETP.NE.AND.EX P1, PT, R0, RZ, PT, P1 ;  /* 0x000000ff0000720c */ /* 0x000fe40003f25310 */
[----:B------:R-:W-:Y:S01]  /*0dd0*/  IADD3.X R27, PT, PT, RZ, R9, RZ, P2, !PT ;  /* 0x00000009ff1b7210 */ /* 0x000fe200017fe4ff */
[----:B------:R0:W-:Y:S04]  /*0de0*/  STG.E desc[UR4][R8.64+-0x8], R23 ;  /* 0xfffff81708007986 */ /* 0x0001e8000c101904 */
[----:B------:R0:W-:Y:S04]  /*0df0*/  STG.E desc[UR4][R8.64+-0x4], R25 ;  /* 0xfffffc1908007986 */ /* 0x0001e8000c101904 */
[----:B------:R0:W-:Y:S04]  /*0e00*/  STG.E desc[UR4][R8.64], R17 ;  /* 0x0000001108007986 */ /* 0x0001e8000c101904 */
[----:B------:R0:W-:Y:S04]  /*0e10*/  STG.E desc[UR4][R8.64+0x4], R21 ;  /* 0x0000041508007986 */ /* 0x0001e8000c101904 */
[----:B------:R0:W-:Y:S04]  /*0e20*/  STG.E desc[UR4][R8.64+0x8], R23 ;  /* 0x0000081708007986 */ /* 0x0001e8000c101904 */
[----:B------:R0:W-:Y:S01]  /*0e30*/  STG.E desc[UR4][R8.64+0xc], R25 ;  /* 0x00000c1908007986 */ /* 0x0001e2000c101904 */
[----:B------:R-:W-:Y:S05]  /*0e40*/  @P1 BRA `(.L_x_132) ;  /* 0xfffffffc00bc1947 */ /* 0x000fea000383ffff */
.L_x_131:
        /* <DEDUP_REMOVED lines=8> */
[C---:B------:R-:W-:Y:S01]  /*0ed0*/  VIADD R8, R18.reuse, 0x1 ;  /* 0x0000000112087836 */ /* 0x040fe20000000000 */
[CC--:B------:R-:W-:Y:S01]  /*0ee0*/  IADD3 R9, P2, PT, R18.reuse, R13.reuse, RZ ;  /* 0x0000000d12097210 */ /* 0x0c0fe20007f5e0ff */
[----:B------:R-:W-:Y:S02]  /*0ef0*/  IMAD.SHL.U32 R11, R18, 0x4, RZ ;  /* 0x00000004120b7824 */ /* 0x000fe400078e00ff */
        /* <DEDUP_REMOVED lines=8> */
[----:B------:R-:W-:Y:S01]  /*0f80*/  IMAD.SHL.U32 R11, R24, 0x4, RZ ;  /* 0x00000004180b7824 */ /* 0x000fe200078e00ff */
[----:B------:R-:W-:Y:S01]  /*0f90*/  ISETP.EQ.AND P2, PT, R0, RZ, PT ;  /* 0x000000ff0000720c */ /* 0x000fe20003f42270 */
[----:B------:R-:W-:Y:S01]  /*0fa0*/  IMAD.SHL.U32 R19, R22, 0x4, RZ ;  /* 0x0000000416137824 */ /* 0x000fe200078e00ff */
[----:B------:R-:W-:Y:S01]  /*0fb0*/  ISETP.EQ.AND P5, PT, R0, 0x4, PT ;  /* 0x000000040000780c */ /* 0x000fe20003fa2270 */
[----:B------:R-:W-:Y:S01]  /*0fc0*/  VIADD R18, R18, 0x4 ;  /* 0x0000000412127836 */ /* 0x000fe20000000000 */
[----:B------:R-:W-:-:S02]  /*0fd0*/  LOP3.LUT R11, R11, 0xfffffffc, RZ, 0xc0, !PT ;  /* 0xfffffffc0b0b7812 */ /* 0x000fc400078ec0ff */
[----:B------:R-:W-:Y:S02]  /*0fe0*/  LOP3.LUT R19, R19, 0xfffffffc, RZ, 0xc0, !PT ;  /* 0xfffffffc13137812 */ /* 0x000fe400078ec0ff */
[----:B0-----:R-:W-:-:S04]  /*0ff0*/  LEA R20, P4, R9, R16, 0x2 ;  /* 0x0000001009147211 */ /* 0x001fc800078810ff */
[----:B------:R-:W-:Y:S01]  /*1000*/  LEA.HI.X R21, R9, R17, R26, 0x2, P4 ;  /* 0x0000001109157211 */ /* 0x000fe200020f141a */
[--C-:B------:R-:W-:Y:S01]  /*1010*/  @P3 IMAD.MOV.U32 R9, RZ, RZ, R3.reuse ;  /* 0x000000ffff093224 */ /* 0x100fe200078e0003 */
[C---:B------:R-:W-:Y:S01]  /*1020*/  ISETP.EQ.AND P4, PT, R0.reuse, 0x8, PT ;  /* 0x000000080000780c */ /* 0x040fe20003f82270 */
[----:B------:R-:W-:Y:S01]  /*1030*/  @P1 IMAD.MOV.U32 R9, RZ, RZ, R14 ;  /* 0x000000ffff091224 */ /* 0x000fe200078e000e */
[----:B------:R-:W-:Y:S01]  /*1040*/  ISETP.EQ.AND P3, PT, R0, 0xc, PT ;  /* 0x0000000c0000780c */ /* 0x000fe20003f62270 */
[----:B------:R-:W-:Y:S01]  /*1050*/  @P2 IMAD.MOV.U32 R0, RZ, RZ, R3 ;  /* 0x000000ffff002224 */ /* 0x000fe200078e0003 */
[----:B------:R-:W-:Y:S01]  /*1060*/  ISETP.EQ.AND P1, PT, R11, RZ, PT ;  /* 0x000000ff0b00720c */ /* 0x000fe20003f22270 */
[----:B------:R-:W-:Y:S01]  /*1070*/  @P5 IMAD.MOV.U32 R0, RZ, RZ, R6 ;  /* 0x000000ffff005224 */ /* 0x000fe200078e0006 */
[----:B------:R-:W-:Y:S01]  /*1080*/  ISETP.EQ.AND P5, PT, R19, RZ, PT ;  /* 0x000000ff1300720c */ /* 0x000fe20003fa2270 */
[----:B------:R-:W-:Y:S01]  /*1090*/  IMAD.X R26, RZ, RZ, R10, P6 ;  /* 0x000000ffff1a7224 */ /* 0x000fe200030e060a */
[----:B------:R-:W-:-:S02]  /*10a0*/  LOP3.LUT R9, R9, 0xffffff, RZ, 0xc0, !PT ;  /* 0x00ffffff09097812 */ /* 0x000fc400078ec0ff */
[----:B------:R-:W-:Y:S02]  /*10b0*/  ISETP.EQ.AND P2, PT, R11, 0x8, PT ;  /* 0x000000080b00780c */ /* 0x000fe40003f42270 */
[C---:B------:R-:W-:Y:S01]  /*10c0*/  LEA R8, P6, R25.reuse, R16, 0x2 ;  /* 0x0000001019087211 */ /* 0x040fe200078c10ff */
[----:B------:R-:W-:Y:S01]  /*10d0*/  @P4 IMAD.MOV.U32 R0, RZ, RZ, R14 ;  /* 0x000000ffff004224 */ /* 0x000fe200078e000e */
[----:B------:R-:W-:Y:S01]  /*10e0*/  I2FP.F32.U32 R11, R9 ;  /* 0x00000009000b7245 */ /* 0x000fe20000201000 */
[----:B------:R-:W-:Y:S01]  /*10f0*/  @P3 IMAD.MOV.U32 R0, RZ, RZ, R4 ;  /* 0x000000ffff003224 */ /* 0x000fe200078e0004 */
[----:B------:R-:W-:Y:S01]  /*1100*/  LEA.HI.X R9, R25, R17, R26, 0x2, P6 ;  /* 0x0000001119097211 */ /* 0x000fe200030f141a */
[----:B------:R-:W-:Y:S01]  /*1110*/  @P1 IMAD.MOV.U32 R25, RZ, RZ, R3 ;  /* 0x000000ffff191224 */ /* 0x000fe200078e0003 */
[----:B------:R-:W-:Y:S01]  /*1120*/  ISETP.EQ.AND P6, PT, R19, 0x4, PT ;  /* 0x000000041300780c */ /* 0x000fe20003fc2270 */
[----:B------:R-:W-:Y:S01]  /*1130*/  FMUL.FTZ R26, R11, 5.9604644775390625e-08 ;  /* 0x338000000b1a7820 */ /* 0x000fe20000410000 */
[----:B------:R-:W-:-:S02]  /*1140*/  ISETP.EQ.AND P1, PT, R19, 0x8, PT ;  /* 0x000000081300780c */ /* 0x000fc40003f22270 */
[----:B------:R-:W-:Y:S01]  /*1150*/  @P5 MOV R11, R3 ;  /* 0x00000003000b5202 */ /* 0x000fe20000000f00 */
[----:B------:R-:W-:Y:S01]  /*1160*/  @P2 IMAD.MOV.U32 R25, RZ, RZ, R14 ;  /* 0x000000ffff192224 */ /* 0x000fe200078e000e */
[----:B------:R-:W-:Y:S01]  /*1170*/  ISETP.EQ.AND P5, PT, R19, 0xc, PT ;  /* 0x0000000c1300780c */ /* 0x000fe20003fa2270 */
[----:B------:R-:W-:Y:S01]  /*1180*/  FFMA.FTZ R19, R15, R26, R12 ;  /* 0x0000001a0f137223 */ /* 0x000fe2000001000c */
[----:B------:R-:W-:Y:S02]  /*1190*/  LOP3.LUT R0, R0, 0xffffff, RZ, 0xc0, !PT ;  /* 0x00ffffff00007812 */ /* 0x000fe400078ec0ff */
[-C--:B------:R-:W-:Y:S02]  /*11a0*/  IADD3 R22, P4, PT, R22, R13.reuse, RZ ;  /* 0x0000000d16167210 */ /* 0x080fe40007f9e0ff */
[----:B------:R0:W-:Y:S01]  /*11b0*/  STG.E desc[UR4][R20.64], R19 ;  /* 0x0000001314007986 */ /* 0x0001e2000c101904 */
[----:B------:R-:W-:Y:S01]  /*11c0*/  @P6 IMAD.MOV.U32 R11, RZ, RZ, R6 ;  /* 0x000000ffff0b6224 */ /* 0x000fe200078e0006 */
[----:B------:R-:W-:Y:S01]  /*11d0*/  IADD3 R24, P6, PT, R24, R13, RZ ;  /* 0x0000000d18187210 */ /* 0x000fe20007fde0ff */
[----:B------:R-:W-:-:S04]  /*11e0*/  @P1 IMAD.MOV.U32 R11, RZ, RZ, R14 ;  /* 0x000000ffff0b1224 */ /* 0x000fc800078e000e */
[----:B------:R-:W-:Y:S02]  /*11f0*/  @P5 IMAD.MOV.U32 R11, RZ, RZ, R4 ;  /* 0x000000ffff0b5224 */ /* 0x000fe400078e0004 */
[--C-:B------:R-:W-:Y:S01]  /*1200*/  IMAD.X R26, RZ, RZ, R10.reuse, P6 ;  /* 0x000000ffff1a7224 */ /* 0x100fe200030e060a */
[----:B0-----:R-:W-:Y:S02]  /*1210*/  LOP3.LUT R19, R25, 0xffffff, RZ, 0xc0, !PT ;  /* 0x00ffffff19137812 */ /* 0x001fe400078ec0ff */
[----:B------:R-:W-:Y:S02]  /*1220*/  LOP3.LUT R25, R11, 0xffffff, RZ, 0xc0, !PT ;  /* 0x00ffffff0b197812 */ /* 0x000fe400078ec0ff */
[----:B------:R-:W-:Y:S01]  /*1230*/  I2FP.F32.U32 R11, R0 ;  /* 0x00000000000b7245 */ /* 0x000fe20000201000 */
[----:B------:R-:W-:Y:S01]  /*1240*/  IMAD.X R0, RZ, RZ, R10, P4 ;  /* 0x000000ffff007224 */ /* 0x000fe200020e060a */
[----:B------:R-:W-:Y:S02]  /*1250*/  I2FP.F32.U32 R19, R19 ;  /* 0x0000001300137245 */ /* 0x000fe40000201000 */
[CC--:B------:R-:W-:Y:S01]  /*1260*/  LEA R20, P1, R24.reuse, R16.reuse, 0x2 ;  /* 0x0000001018147211 */ /* 0x0c0fe200078210ff */
[----:B------:R-:W-:Y:S01]  /*1270*/  FMUL.FTZ R11, R11, 5.9604644775390625e-08 ;  /* 0x338000000b0b7820 */ /* 0x000fe20000410000 */
[----:B------:R-:W-:Y:S01]  /*1280*/  I2FP.F32.U32 R25, R25 ;  /* 0x0000001900197245 */ /* 0x000fe20000201000 */
[----:B------:R-:W-:Y:S01]  /*1290*/  FMUL.FTZ R19, R19, 5.9604644775390625e-08 ;  /* 0x3380000013137820 */ /* 0x000fe20000410000 */
[----:B------:R-:W-:Y:S01]  /*12a0*/  LEA.HI.X R21, R24, R17, R26, 0x2, P1 ;  /* 0x0000001118157211 */ /* 0x000fe200008f141a */
[--C-:B------:R-:W-:Y:S01]  /*12b0*/  FFMA.FTZ R11, R15, R11, R12.reuse ;  /* 0x0000000b0f0b7223 */ /* 0x100fe2000001000c */
[C---:B------:R-:W-:Y:S01]  /*12c0*/  LEA R16, P1, R22.reuse, R16, 0x2 ;  /* 0x0000001016107211 */ /* 0x040fe200078210ff */
[----:B------:R-:W-:Y:S01]  /*12d0*/  FMUL.FTZ R27, R25, 5.9604644775390625e-08 ;  /* 0x33800000191b7820 */ /* 0x000fe20000410000 */
[C---:B------:R-:W-:Y:S01]  /*12e0*/  FFMA.FTZ R25, R15.reuse, R19, R12 ;  /* 0x000000130f197223 */ /* 0x040fe2000001000c */
[----:B------:R-:W-:Y:S01]  /*12f0*/  IMAD.MOV.U32 R19, RZ, RZ, RZ ;  /* 0x000000ffff137224 */ /* 0x000fe200078e00ff */
[----:B------:R-:W-:Y:S01]  /*1300*/  LEA.HI.X R17, R22, R17, R0, 0x2, P1 ;  /* 0x0000001116117211 */ /* 0x000fe200008f1400 */
[----:B------:R-:W-:Y:S01]  /*1310*/  FFMA.FTZ R27, R15, R27, R12 ;  /* 0x0000001b0f1b7223 */ /* 0x000fe2000001000c */
[----:B------:R0:W-:Y:S04]  /*1320*/  STG.E desc[UR4][R8.64], R11 ;  /* 0x0000000b08007986 */ /* 0x0001e8000c101904 */
[----:B------:R0:W-:Y:S04]  /*1330*/  STG.E desc[UR4][R20.64], R25 ;  /* 0x0000001914007986 */ /* 0x0001e8000c101904 */
[----:B------:R0:W-:Y:S02]  /*1340*/  STG.E desc[UR4][R16.64], R27 ;  /* 0x0000001b10007986 */ /* 0x0001e4000c101904 */
.L_x_133:
        /* <DEDUP_REMOVED lines=9> */
[----:B------:R-:W-:Y:S02]  /*13e0*/  IMAD.SHL.U32 R2, R18, 0x4, RZ ;  /* 0x0000000412027824 */ /* 0x000fe400078e00ff */
[----:B------:R-:W-:-:S03]  /*13f0*/  IMAD.SHL.U32 R0, R16, 0x4, RZ ;  /* 0x0000000410007824 */ /* 0x000fc600078e00ff */
[----:B------:R-:W-:Y:S02]  /*1400*/  ISETP.EQ.AND P1, PT, R2, RZ, PT ;  /* 0x000000ff0200720c */ /* 0x000fe40003f22270 */
[----:B------:R-:W-:Y:S02]  /*1410*/  LOP3.LUT R0, R0, 0xfffffffc, RZ, 0xc0, !PT ;  /* 0xfffffffc00007812 */ /* 0x000fe400078ec0ff */
[----:B------:R-:W-:Y:S02]  /*1420*/  ISETP.EQ.AND P2, PT, R2, 0x8, PT ;  /* 0x000000080200780c */ /* 0x000fe40003f42270 */
[C---:B------:R-:W-:Y:S02]  /*1430*/  ISETP.EQ.AND P3, PT, R0.reuse, RZ, PT ;  /* 0x000000ff0000720c */ /* 0x040fe40003f62270 */
[C---:B------:R-:W-:Y:S02]  /*1440*/  ISETP.EQ.AND P4, PT, R0.reuse, 0x4, PT ;  /* 0x000000040000780c */ /* 0x040fe40003f82270 */
[----:B------:R-:W-:-:S02]  /*1450*/  ISETP.EQ.AND P5, PT, R0, 0x8, PT ;  /* 0x000000080000780c */ /* 0x000fc40003fa2270 */
[----:B------:R-:W-:Y:S01]  /*1460*/  ISETP.EQ.AND P6, PT, R0, 0xc, PT ;  /* 0x0000000c0000780c */ /* 0x000fe20003fc2270 */
[----:B------:R-:W-:Y:S01]  /*1470*/  @P1 IMAD.MOV.U32 R0, RZ, RZ, R3 ;  /* 0x000000ffff001224 */ /* 0x000fe200078e0003 */
[CC--:B------:R-:W-:Y:S01]  /*1480*/  IADD3 R5, P1, PT, R18.reuse, R13.reuse, RZ ;  /* 0x0000000d12057210 */ /* 0x0c0fe20007f3e0ff */
[----:B------:R-:W-:Y:S02]  /*1490*/  VIADD R18, R18, 0x2 ;  /* 0x0000000212127836 */ /* 0x000fe40000000000 */
[----:B------:R-:W-:Y:S01]  /*14a0*/  @P2 IMAD.MOV.U32 R0, RZ, RZ, R14 ;  /* 0x000000ffff002224 */ /* 0x000fe200078e000e */
[----:B------:R-:W-:Y:S02]  /*14b0*/  IADD3 R16, P2, PT, R16, R13, RZ ;  /* 0x0000000d10107210 */ /* 0x000fe40007f5e0ff */
[----:B------:R-:W-:Y:S01]  /*14c0*/  @P3 MOV R2, R3 ;  /* 0x0000000300023202 */ /* 0x000fe20000000f00 */
[----:B------:R-:W-:Y:S01]  /*14d0*/  @P4 IMAD.MOV.U32 R2, RZ, RZ, R6 ;  /* 0x000000ffff024224 */ /* 0x000fe200078e0006 */
[----:B------:R-:W-:Y:S01]  /*14e0*/  LOP3.LUT R0, R0, 0xffffff, RZ, 0xc0, !PT ;  /* 0x00ffffff00007812 */ /* 0x000fe200078ec0ff */
[----:B------:R-:W-:-:S02]  /*14f0*/  @P5 IMAD.MOV.U32 R2, RZ, RZ, R14 ;  /* 0x000000ffff025224 */ /* 0x000fc400078e000e */
[----:B------:R-:W-:Y:S01]  /*1500*/  @P6 IMAD.MOV.U32 R2, RZ, RZ, R4 ;  /* 0x000000ffff026224 */ /* 0x000fe200078e0004 */
[----:B------:R-:W-:Y:S01]  /*1510*/  I2FP.F32.U32 R0, R0 ;  /* 0x0000000000007245 */ /* 0x000fe20000201000 */
[--C-:B------:R-:W-:Y:S01]  /*1520*/  IMAD.X R6, R19, 0x1, R10.reuse, P1 ;  /* 0x0000000113067824 */ /* 0x100fe200008e060a */
[CC--:B0-----:R-:W-:Y:S01]  /*1530*/  LEA R4, P1, R5.reuse, R8.reuse, 0x2 ;  /* 0x0000000805047211 */ /* 0x0c1fe200078210ff */
[----:B------:R-:W-:Y:S01]  /*1540*/  IMAD.X R7, RZ, RZ, R10, P2 ;  /* 0x000000ffff077224 */ /* 0x000fe200010e060a */
[----:B------:R-:W-:Y:S01]  /*1550*/  LOP3.LUT R2, R2, 0xffffff, RZ, 0xc0, !PT ;  /* 0x00ffffff02027812 */ /* 0x000fe200078ec0ff */
[----:B------:R-:W-:Y:S01]  /*1560*/  FMUL.FTZ R0, R0, 5.9604644775390625e-08 ;  /* 0x3380000000007820 */ /* 0x000fe20000410000 */
[----:B------:R-:W-:Y:S01]  /*1570*/  LEA R8, P2, R16, R8, 0x2 ;  /* 0x0000000810087211 */ /* 0x000fe200078410ff */
[----:B------:R-:W-:Y:S01]  /*1580*/  IMAD.MOV.U32 R19, RZ, RZ, RZ ;  /* 0x000000ffff137224 */ /* 0x000fe200078e00ff */
[----:B------:R-:W-:Y:S02]  /*1590*/  I2FP.F32.U32 R2, R2 ;  /* 0x0000000200027245 */ /* 0x000fe40000201000 */
[----:B------:R-:W-:-:S02]  /*15a0*/  LEA.HI.X R5, R5, R9, R6, 0x2, P1 ;  /* 0x0000000905057211 */ /* 0x000fc400008f1406 */
[----:B------:R-:W-:Y:S01]  /*15b0*/  LEA.HI.X R9, R16, R9, R7, 0x2, P2 ;  /* 0x0000000910097211 */ /* 0x000fe200010f1407 */
[----:B------:R-:W-:Y:S01]  /*15c0*/  FMUL.FTZ R11, R2, 5.9604644775390625e-08 ;  /* 0x33800000020b7820 */ /* 0x000fe20000410000 */
[----:B------:R-:W-:-:S03]  /*15d0*/  FFMA.FTZ R7, R15, R0, R12 ;  /* 0x000000000f077223 */ /* 0x000fc6000001000c */
[----:B------:R-:W-:Y:S02]  /*15e0*/  FFMA.FTZ R11, R15, R11, R12 ;  /* 0x0000000b0f0b7223 */ /* 0x000fe4000001000c */
[----:B------:R1:W-:Y:S04]  /*15f0*/  STG.E desc[UR4][R4.64], R7 ;  /* 0x0000000704007986 */ /* 0x0003e8000c101904 */
[----:B------:R1:W-:Y:S02]  /*1600*/  STG.E desc[UR4][R8.64], R11 ;  /* 0x0000000b08007986 */ /* 0x0003e4000c101904 */
.L_x_134:
[----:B------:R-:W-:Y:S05]  /*1610*/  @P0 EXIT ;  /* 0x000000000000094d */ /* 0x000fea0003800000 */
[----:B------:R-:W-:Y:S01]  /*1620*/  IMAD.SHL.U32 R0, R18, 0x4, RZ ;  /* 0x0000000412007824 */ /* 0x000fe200078e00ff */
[----:B-1----:R-:W1:Y:S04]  /*1630*/  LDC.64 R4, c[0x0][0x380] ;  /* 0x0000e000ff047b82 */ /* 0x002e680000000a00 */
[C---:B------:R-:W-:Y:S02]  /*1640*/  ISETP.EQ.AND P1, PT, R0.reuse, 0x8, PT ;  /* 0x000000080000780c */ /* 0x040fe40003f22270 */
[----:B------:R-:W-:Y:S02]  /*1650*/  ISETP.EQ.AND P0, PT, R0, RZ, PT ;  /* 0x000000ff0000720c */ /* 0x000fe40003f02270 */
[----:B------:R-:W-:-:S05]  /*1660*/  IADD3 R13, P0, PT, R18, R13, RZ ;  /* 0x0000000d120d7210 */ /* 0x000fca0007f1e0ff */
[----:B------:R-:W-:-:S04]  /*1670*/  IMAD.X R10, R19, 0x1, R10, P0 ;  /* 0x00000001130a7824 */ /* 0x000fc800000e060a */
[----:B------:R-:W-:-:S05]  /*1680*/  @P1 IMAD.MOV.U32 R3, RZ, RZ, R14 ;  /* 0x000000ffff031224 */ /* 0x000fca00078e000e */
[----:B------:R-:W-:Y:S02]  /*1690*/  LOP3.LUT R3, R3, 0xffffff, RZ, 0xc0, !PT ;  /* 0x00ffffff03037812 */ /* 0x000fe400078ec0ff */
[C---:B-1----:R-:W-:Y:S02]  /*16a0*/  LEA R4, P0, R13.reuse, R4, 0x2 ;  /* 0x000000040d047211 */ /* 0x042fe400078010ff */
[----:B------:R-:W-:Y:S02]  /*16b0*/  I2FP.F32.U32 R3, R3 ;  /* 0x0000000300037245 */ /* 0x000fe40000201000 */
[----:B------:R-:W-:-:S03]  /*16c0*/  LEA.HI.X R5, R13, R5, R10, 0x2, P0 ;  /* 0x000000050d057211 */ /* 0x000fc600000f140a */
[----:B------:R-:W-:-:S04]  /*16d0*/  FMUL.FTZ R3, R3, 5.9604644775390625e-08 ;  /* 0x3380000003037820 */ /* 0x000fc80000410000 */
[----:B------:R-:W-:-:S05]  /*16e0*/  FFMA.FTZ R3, R15, R3, R12 ;  /* 0x000000030f037223 */ /* 0x000fca000001000c */
[----:B------:R-:W-:Y:S01]  /*16f0*/  STG.E desc[UR4][R4.64], R3 ;  /* 0x0000000304007986 */ /* 0x000fe2000c101904 */
[----:B------:R-:W-:Y:S05]  /*1700*/  EXIT ;  /* 0x000000000000794d */ /* 0x000fea0003800000 */
.L_x_135:
        /* <DEDUP_REMOVED lines=15> */
.L_x_173:


//--------------------- .text._ZN2at6native54_GLOBAL__N__f6d41790_21_PhiloxDistribution_cu_0636f2c123philox_multi_key_kernelIdZZZZNS0_21_philox_uniform_cuda_ERNS_6TensorERKS3_ddENKUlvE_clEvENKUlvE_clEvENKUlvE_clEvEUlmmE_ZZZNS0_21_philox_uniform_cuda_ES4_S6_ddENKS7_clEvENKS8_clEvEUlT_E_EEvPSB_PKmllT0_T1_16OffsetCalculatorILi1EjLb0EE --------------------------
	.section	.text._ZN2at6native54_GLOBAL__N__f6d41790_21_PhiloxDistribution_cu_0636f2c123philox_multi_key_kernelIdZZZZNS0_21_philox_uniform_cuda_ERNS_6TensorERKS3_ddENKUlvE_clEvENKUlvE_clEvENKUlvE_clEvEUlmmE_ZZZNS0_21_philox_uniform_cuda_ES4_S6_ddENKS7_clEvENKS8_clEvEUlT_E_EEvPSB_PKmllT0_T1_16OffsetCalculatorILi1EjLb0EE,"ax",@progbits
	.align	128
.text._ZN2at6native54_GLOBAL__N__f6d41790_21_PhiloxDistribution_cu_0636f2c123philox_multi_key_kernelIdZZZZNS0_21_philox_uniform_cuda_ERNS_6TensorERKS3_ddENKUlvE_clEvENKUlvE_clEvENKUlvE_clEvEUlmmE_ZZZNS0_21_philox_uniform_cuda_ES4_S6_ddENKS7_clEvENKS8_clEvEUlT_E_EEvPSB_PKmllT0_T1_16OffsetCalculatorILi1EjLb0EE:
        .type           _ZN2at6native54_GLOBAL__N__f6d41790_21_PhiloxDistribution_cu_0636f2c123philox_multi_key_kernelIdZZZZNS0_21_philox_uniform_cuda_ERNS_6TensorERKS3_ddENKUlvE_clEvENKUlvE_clEvENKUlvE_clEvEUlmmE_ZZZNS0_21_philox_uniform_cuda_ES4_S6_ddENKS7_clEvENKS8_clEvEUlT_E_EEvPSB_PKmllT0_T1_16OffsetCalculatorILi1EjLb0EE,@function
        .size           _ZN2at6native54_GLOBAL__N__f6d41790_21_PhiloxDistribution_cu_0636f2c123philox_multi_key_kernelIdZZZZNS0_21_philox_uniform_cuda_ERNS_6TensorERKS3_ddENKUlvE_clEvENKUlvE_clEvENKUlvE_clEvEUlmmE_ZZZNS0_21_philox_uniform_cuda_ES4_S6_ddENKS7_clEvENKS8_clEvEUlT_E_EEvPSB_PKmllT0_T1_16OffsetCalculatorILi1EjLb0EE,(.L_x_174 - _ZN2at6native54_GLOBAL__N__f6d41790_21_PhiloxDistribution_cu_0636f2c123philox_multi_key_kernelIdZZZZNS0_21_philox_uniform_cuda_ERNS_6TensorERKS3_ddENKUlvE_clEvENKUlvE_clEvENKUlvE_clEvEUlmmE_ZZZNS0_21_philox_uniform_cuda_ES4_S6_ddENKS7_clEvENKS8_clEvEUlT_E_EEvPSB_PKmllT0_T1_16OffsetCalculatorILi1EjLb0EE)
        .other          _ZN2at6native54_GLOBAL__N__f6d41790_21_PhiloxDistribution_cu_0636f2c123philox_multi_key_kernelIdZZZZNS0_21_philox_uniform_cuda_ERNS_6TensorERKS3_ddENKUlvE_clEvENKUlvE_clEvENKUlvE_clEvEUlmmE_ZZZNS0_21_philox_uniform_cuda_ES4_S6_ddENKS7_clEvENKS8_clEvEUlT_E_EEvPSB_PKmllT0_T1_16OffsetCalculatorILi1EjLb0EE,@"STO_CUDA_ENTRY STV_DEFAULT"
_ZN2at6native54_GLOBAL__N__f6d41790_21_PhiloxDistribution_cu_0636f2c123philox_multi_key_kernelIdZZZZNS0_21_philox_uniform_cuda_ERNS_6TensorERKS3_ddENKUlvE_clEvENKUlvE_clEvENKUlvE_clEvEUlmmE_ZZZNS0_21_philox_uniform_cuda_ES4_S6_ddENKS7_clEvENKS8_clEvEUlT_E_EEvPSB_PKmllT0_T1_16OffsetCalculatorILi1EjLb0EE:
[----:B------:R-:W-:Y:S01]  /*0000*/  LDC R1, c[0x0][0x37c] ;  /* 0x0000df00ff017b82 */ /* 0x000fe20000000800 */
[----:B------:R-:W0:Y:S01]  /*0010*/  LDCU.128 UR8, c[0x0][0x390] ;  /* 0x00007200ff0877ac */ /* 0x000e220008000c00 */
[----:B------:R-:W1:Y:S06]  /*0020*/  S2R R10, SR_TID.X ;  /* 0x00000000000a7919 */ /* 0x000e6c0000002100 */
[----:B------:R-:W1:Y:S01]  /*0030*/  S2UR UR12, SR_CTAID.X ;  /* 0x00000000000c79c3 */ /* 0x000e620000002500 */
[----:B------:R-:W-:-:S07]  /*0040*/  IMAD.MOV.U32 R11, RZ, RZ, RZ ;  /* 0x000000ffff0b7224 */ /* 0x000fce00078e00ff */
[----:B------:R-:W1:Y:S01]  /*0050*/  LDC R3, c[0x0][0x360] ;  /* 0x0000d800ff037b82 */ /* 0x000e620000000800 */
[----:B0-----:R-:W-:-:S04]  /*0060*/  UIADD3 UR6, UP0, UPT, UR10, 0x1, URZ ;  /* 0x000000010a067890 */ /* 0x001fc8000ff1e0ff */
[----:B------:R-:W-:-:S04]  /*0070*/  UIADD3.X UR4, UPT, UPT, URZ, UR11, URZ, UP0, !UPT ;  /* 0x0000000bff047290 */ /* 0x000fc800087fe4ff */
[----:B------:R-:W-:-:S04]  /*0080*/  ULEA.HI UR6, UP0, UR4, UR6, URZ, 0x1 ;  /* 0x0000000604067291 */ /* 0x000fc8000f8108ff */
[----:B------:R-:W-:-:S04]  /*0090*/  UIADD3.X UR4, UPT, UPT, URZ, UR4, URZ, UP0, !UPT ;  /* 0x00000004ff047290 */ /* 0x000fc800087fe4ff */
[----:B------:R-:W-:Y:S01]  /*00a0*/  USHF.R.S32.HI UR10, URZ, 0x1, UR4 ;  /* 0x00000001ff0a7899 */ /* 0x000fe20008011404 */
[----:B-1----:R-:W-:Y:S01]  /*00b0*/  IMAD.WIDE.U32 R10, R3, UR12, R10 ;  /* 0x0000000c030a7c25 */ /* 0x002fe2000f8e000a */
        /* <DEDUP_REMOVED lines=29> */
[----:B------:R-:W-:-:S13]  /*0290*/  ISETP.GE.U32.AND P1, PT, R3, UR6, PT ;  /* 0x0000000603007c0c */ /* 0x000fda000bf26070 */
[----:B------:R-:W-:Y:S01]  /*02a0*/  @P1 VIADD R6, R6, 0x1 ;  /* 0x0000000106061836 */ /* 0x000fe20000000000 */
[----:B------:R-:W-:-:S04]  /*02b0*/  @!P2 LOP3.LUT R6, RZ, UR6, RZ, 0x33, !PT ;  /* 0x00000006ff06ac12 */ /* 0x000fc8000f8e33ff */
[----:B------:R-:W-:-:S05]  /*02c0*/  IADD3 R3, PT, PT, -R6, RZ, RZ ;  /* 0x000000ff06037210 */ /* 0x000fca0007ffe1ff */
[----:B------:R-:W-:Y:S01]  /*02d0*/  IMAD R10, R3, UR6, R10 ;  /* 0x00000006030a7c24 */ /* 0x000fe2000f8e020a */
[----:B------:R-:W-:Y:S06]  /*02e0*/  BRA `(.L_x_138) ;  /* 0x0000000000207947 */ /* 0x000fec0003800000 */
.L_x_137:
[----:B------:R-:W-:-:S07]  /*02f0*/  MOV R0, 0x310 ;  /* 0x0000031000007802 */ /* 0x000fce0000000f00 */
[----:B------:R-:W-:Y:S05]  /*0300*/  CALL.REL.NOINC `($__internal_9_$__cuda_sm20_div_s64) ;  /* 0x0000001c00207944 */ /* 0x000fea0003c00000 */
[----:B------:R-:W-:-:S04]  /*0310*/  IADD3 R3, P0, PT, RZ, -R6, RZ ;  /* 0x80000006ff037210 */ /* 0x000fc80007f1e0ff */
[----:B------:R-:W-:Y:S01]  /*0320*/  IADD3.X R0, PT, PT, RZ, ~R7, RZ, P0, !PT ;  /* 0x80000007ff007210 */ /* 0x000fe200007fe4ff */
[----:B------:R-:W-:-:S04]  /*0330*/  IMAD.WIDE.U32 R10, R3, UR6, R10 ;  /* 0x00000006030a7c25 */ /* 0x000fc8000f8e000a */
[----:B------:R-:W-:-:S04]  /*0340*/  IMAD R0, R0, UR6, RZ ;  /* 0x0000000600007c24 */ /* 0x000fc8000f8e02ff */
[----:B------:R-:W-:-:S04]  /*0350*/  IMAD R3, R3, UR10, R0 ;  /* 0x0000000a03037c24 */ /* 0x000fc8000f8e0200 */
[----:B------:R-:W-:-:S07]  /*0360*/  IMAD.IADD R0, R11, 0x1, R3 ;  /* 0x000000010b007824 */ /* 0x000fce00078e0203 */
.L_x_138:
[----:B------:R-:W-:Y:S05]  /*0370*/  BSYNC.RECONVERGENT B0 ;  /* 0x0000000000007941 */ /* 0x000fea0003800200 */
.L_x_136:
[----:B------:R-:W0:Y:S01]  /*0380*/  LDC R4, c[0x0][0x3b8] ;  /* 0x0000ee00ff047b82 */ /* 0x000e220000000800 */
[----:B------:R-:W1:Y:S01]  /*0390*/  LDCU.64 UR4, c[0x0][0x358] ;  /* 0x00006b00ff0477ac */ /* 0x000e620008000a00 */
[----:B------:R-:W-:Y:S01]  /*03a0*/  HFMA2 R2, -RZ, RZ, 0, 0 ;  /* 0x00000000ff027431 */ /* 0x000fe200000001ff */
[----:B0-----:R-:W-:-:S13]  /*03b0*/  ISETP.NE.AND P0, PT, R4, RZ, PT ;  /* 0x000000ff0400720c */ /* 0x001fda0003f05270 */
[----:B-1----:R-:W-:Y:S05]  /*03c0*/  @!P0 BRA `(.L_x_139) ;  /* 0x0000001000508947 */ /* 0x002fea0003800000 */
[----:B------:R-:W0:Y:S01]  /*03d0*/  LDCU.64 UR6, c[0x0][0x3c0] ;  /* 0x00007800ff0677ac */ /* 0x000e220008000a00 */
[----:B------:R-:W-:Y:S01]  /*03e0*/  MOV R3, R6 ;  /* 0x0000000600037202 */ /* 0x000fe20000000f00 */
[----:B------:R-:W-:Y:S01]  /*03f0*/  IMAD.MOV.U32 R2, RZ, RZ, RZ ;  /* 0x000000ffff027224 */ /* 0x000fe200078e00ff */
[----:B------:R-:W1:Y:S01]  /*0400*/  LDCU UR8, c[0x0][0x3bc] ;  /* 0x00007780ff0877ac */ /* 0x000e620008000800 */
[----:B------:R-:W2:Y:S02]  /*0410*/  LDCU UR9, c[0x0][0x4e8] ;  /* 0x00009d00ff0977ac */ /* 0x000ea40008000800 */
[----:B0-----:R-:W-:-:S04]  /*0420*/  IMAD.HI.U32 R2, R6, UR6, R2 ;  /* 0x0000000606027c27 */ /* 0x001fc8000f8e0002 */
[----:B------:R-:W-:Y:S01]  /*0430*/  VIADD R3, R4, 0xffffffff ;  /* 0xffffffff04037836 */ /* 0x000fe20000000000 */
[----:B------:R-:W-:-:S04]  /*0440*/  SHF.R.U32.HI R5, RZ, UR7, R2 ;  /* 0x00000007ff057c19 */ /* 0x000fc80008011602 */
[----:B------:R-:W-:Y:S02]  /*0450*/  ISETP.NE.AND P0, PT, R3, RZ, PT ;  /* 0x000000ff0300720c */ /* 0x000fe40003f05270 */
[----:B------:R-:W-:-:S05]  /*0460*/  IADD3 R9, PT, PT, -R5, RZ, RZ ;  /* 0x000000ff05097210 */ /* 0x000fca0007ffe1ff */
[----:B-1----:R-:W-:-:S04]  /*0470*/  IMAD R2, R9, UR8, R6 ;  /* 0x0000000809027c24 */ /* 0x002fc8000f8e0206 */
[----:B--2---:R-:W-:Y:S02]  /*0480*/  IMAD R2, R2, UR9, RZ ;  /* 0x0000000902027c24 */ /* 0x004fe4000f8e02ff */
[----:B------:R-:W-:Y:S05]  /*0490*/  @!P0 BRA `(.L_x_139) ;  /* 0x00000010001c8947 */ /* 0x000fea0003800000 */
[----:B------:R-:W0:Y:S01]  /*04a0*/  LDCU.64 UR8, c[0x0][0x3c8] ;  /* 0x00007900ff0877ac */ /* 0x000e220008000a00 */
[----:B------:R-:W-:Y:S01]  /*04b0*/  IMAD.MOV.U32 R4, RZ, RZ, RZ ;  /* 0x000000ffff047224 */ /* 0x000fe200078e00ff */
[----:B------:R-:W-:Y:S01]  /*04c0*/  VIMNMX.U32 R3, PT, PT, R3, 0x18, PT ;  /* 0x0000001803037848 */ /* 0x000fe20003fe0000 */
[----:B------:R-:W1:Y:S03]  /*04d0*/  LDCU UR6, c[0x0][0x3d0] ;  /* 0x00007a00ff0677ac */ /* 0x000e660008000800 */
[----:B------:R-:W-:Y:S01]  /*04e0*/  IADD3 R3, PT, PT, R3, 0x1, RZ ;  /* 0x0000000103037810 */ /* 0x000fe20007ffe0ff */
[----:B------:R-:W2:Y:S03]  /*04f0*/  LDCU UR7, c[0x0][0x4ec] ;  /* 0x00009d80ff0777ac */ /* 0x000ea60008000800 */
[----:B------:R-:W-:Y:S01]  /*0500*/  ISETP.NE.AND P0, PT, R3, 0x2, PT ;  /* 0x000000020300780c */ /* 0x000fe20003f05270 */
[----:B0-----:R-:W-:-:S05]  /*0510*/  IMAD.HI.U32 R8, R5, UR9, R4 ;  /* 0x0000000905087c27 */ /* 0x001fca000f8e0004 */
[----:B-1----:R-:W-:-:S05]  /*0520*/  SHF.R.U32.HI R9, RZ, UR6, R8 ;  /* 0x00000006ff097c19 */ /* 0x002fca0008011608 */
[----:B------:R-:W-:-:S04]  /*0530*/  IMAD.MOV R4, RZ, RZ, -R9 ;  /* 0x000000ffff047224 */ /* 0x000fc800078e0a09 */
[----:B------:R-:W-:-:S04]  /*0540*/  IMAD R5, R4, UR8, R5 ;  /* 0x0000000804057c24 */ /* 0x000fc8000f8e0205 */
        /* <DEDUP_REMOVED lines=242> */
[----:B------:R-:W-:Y:S02]  /*1470*/  @P0 IMAD.MOV.U32 R8, RZ, RZ, RZ ;  /* 0x000000ffff080224 */ /* 0x000fe400078e00ff */
[----:B------:R-:W-:-:S03]  /*1480*/  IADD3 R3, PT, PT, -R9, RZ, RZ ;  /* 0x000000ff09037210 */ /* 0x000fc60007ffe1ff */
[----:B------:R-:W3:Y:S02]  /*1490*/  @P0 LDC R14, c[0x0][0x548] ;  /* 0x00015200ff0e0b82 */ /* 0x000ee40000000800 */
[----:B------:R-:W-:Y:S02]  /*14a0*/  IMAD R5, R3, UR8, R5 ;  /* 0x0000000803057c24 */ /* 0x000fe4000f8e0205 */
[----:B--2---:R-:W-:-:S05]  /*14b0*/  @P0 IMAD.HI.U32 R4, R9, R12, R8 ;  /* 0x0000000c09040227 */ /* 0x004fca00078e0008 */
[----:B------:R-:W-:Y:S01]  /*14c0*/  @P0 SHF.R.U32.HI R4, RZ, R13, R4 ;  /* 0x0000000dff040219 */ /* 0x000fe20000011604 */
[----:B-1----:R-:W-:-:S04]  /*14d0*/  IMAD R2, R5, UR6, R2 ;  /* 0x0000000605027c24 */ /* 0x002fc8000f8e0202 */
[----:B------:R-:W-:-:S04]  /*14e0*/  @P0 IMAD.MOV R3, RZ, RZ, -R4 ;  /* 0x000000ffff030224 */ /* 0x000fc800078e0a04 */
[----:B0-----:R-:W-:-:S04]  /*14f0*/  @P0 IMAD R9, R3, R11, R9 ;  /* 0x0000000b03090224 */ /* 0x001fc800078e0209 */
[----:B---3--:R-:W-:-:S07]  /*1500*/  @P0 IMAD R2, R9, R14, R2 ;  /* 0x0000000e09020224 */ /* 0x008fce00078e0202 */
.L_x_139:
[----:B------:R-:W0:Y:S01]  /*1510*/  LDC.64 R8, c[0x0][0x388] ;  /* 0x0000e200ff087b82 */ /* 0x000e220000000a00 */
[----:B------:R-:W-:-:S05]  /*1520*/  IADD3 R13, PT, PT, R2, 0x1, RZ ;  /* 0x00000001020d7810 */ /* 0x000fca0007ffe0ff */
[----:B0-----:R-:W-:-:S06]  /*1530*/  IMAD.WIDE.U32 R12, R13, 0x8, R8 ;  /* 0x000000080d0c7825 */ /* 0x001fcc00078e0008 */
[----:B------:R-:W2:Y:S01]  /*1540*/  LDG.E.64.CONSTANT R12, desc[UR4][R12.64] ;  /* 0x000000040c0c7981 */ /* 0x000ea2000c1e9b00 */
[----:B------:R-:W-:-:S06]  /*1550*/  IMAD.WIDE.U32 R8, R2, 0x8, R8 ;  /* 0x0000000802087825 */ /* 0x000fcc00078e0008 */
[----:B------:R-:W3:Y:S01]  /*1560*/  LDG.E.64.CONSTANT R8, desc[UR4][R8.64] ;  /* 0x0000000408087981 */ /* 0x000ee2000c1e9b00 */
[----:B--2---:R-:W-:-:S05]  /*1570*/  IADD3 R14, P0, PT, R12, R10, RZ ;  /* 0x0000000a0c0e7210 */ /* 0x004fca0007f1e0ff */
[----:B------:R-:W-:Y:S02]  /*1580*/  IMAD.X R3, R13, 0x1, R0, P0 ;  /* 0x000000010d037824 */ /* 0x000fe400000e0600 */
[----:B------:R-:W-:Y:S01]  /*1590*/  IMAD.WIDE.U32 R14, R14, -0x2daee0ad, RZ ;  /* 0xd2511f530e0e7825 */ /* 0x000fe200078e00ff */
[----:B---3--:R-:W-:Y:S02]  /*15a0*/  IADD3 R21, PT, PT, R9, 0x1fd5c5a3, RZ ;  /* 0x1fd5c5a309157810 */ /* 0x008fe40007ffe0ff */
[----:B------:R-:W-:Y:S01]  /*15b0*/  LOP3.LUT R2, R3, R8, RZ, 0x3c, !PT ;  /* 0x0000000803027212 */ /* 0x000fe200078e3cff */
[----:B------:R-:W-:Y:S01]  /*15c0*/  VIADD R11, R8, 0x9e3779b9 ;  /* 0x9e3779b9080b7836 */ /* 0x000fe20000000000 */
[----:B------:R-:W-:Y:S02]  /*15d0*/  LOP3.LUT R4, R15, R9, RZ, 0x3c, !PT ;  /* 0x000000090f047212 */ /* 0x000fe400078e3cff */
[----:B------:R-:W-:Y:S01]  /*15e0*/  IADD3 R15, PT, PT, R9, -0x4498517b, RZ ;  /* 0xbb67ae85090f7810 */ /* 0x000fe20007ffe0ff */
[----:B------:R-:W-:-:S04]  /*15f0*/  IMAD.WIDE.U32 R2, R2, -0x2daee0ad, RZ ;  /* 0xd2511f5302027825 */ /* 0x000fc800078e00ff */
[----:B------:R-:W-:Y:S01]  /*1600*/  IMAD.WIDE.U32 R4, R4, -0x326172a9, RZ ;  /* 0xcd9e8d5704047825 */ /* 0x000fe200078e00ff */
[----:B------:R-:W-:Y:S02]  /*1610*/  LOP3.LUT R15, R15, R14, R3, 0x96, !PT ;  /* 0x0000000e0f0f7212 */ /* 0x000fe400078e9603 */
[----:B------:R-:W-:Y:S02]  /*1620*/  IADD3 R3, PT, PT, R8, 0x3c6ef372, RZ ;  /* 0x3c6ef37208037810 */ /* 0x000fe40007ffe0ff */
        /* <DEDUP_REMOVED lines=9> */
[----:B------:R-:W-:Y:S02]  /*16c0*/  LOP3.LUT R11, R11, R14, R3, 0x96, !PT ;  /* 0x0000000e0b0b7212 */ /* 0x000fe400078e9603 */
[C---:B------:R-:W-:Y:S01]  /*16d0*/  IADD3 R3, PT, PT, R8.reuse, 0x78dde6e4, RZ ;  /* 0x78dde6e408037810 */ /* 0x040fe20007ffe0ff */
[----:B------:R-:W-:-:S05]  /*16e0*/  VIADD R5, R8, 0xdaa66d2b ;  /* 0xdaa66d2b08057836 */ /* 0x000fca0000000000 */
[----:B------:R-:W-:Y:S01]  /*16f0*/  LOP3.LUT R14, R5, R17, R12, 0x96, !PT ;  /* 0x00000011050e7212 */ /* 0x000fe200078e960c */
[----:B------:R-:W-:Y:S01]  /*1700*/  IMAD.WIDE.U32 R12, R11, -0x326172a9, RZ ;  /* 0xcd9e8d570b0c7825 */ /* 0x000fe200078e00ff */
[----:B------:R-:W0:Y:S03]  /*1710*/  LDC.64 R4, c[0x0][0x398] ;  /* 0x0000e600ff047b82 */ /* 0x000e260000000a00 */
[----:B------:R-:W-:Y:S01]  /*1720*/  IMAD.WIDE.U32 R14, R14, -0x2daee0ad, RZ ;  /* 0xd2511f530e0e7825 */ /* 0x000fe200078e00ff */
[----:B------:R-:W-:Y:S02]  /*1730*/  LOP3.LUT R3, R3, R13, R16, 0x96, !PT ;  /* 0x0000000d03037212 */ /* 0x000fe400078e9610 */
[C---:B------:R-:W-:Y:S01]  /*1740*/  IADD3 R13, PT, PT, R9.reuse, -0x56f99767, RZ ;  /* 0xa9066899090d7810 */ /* 0x040fe20007ffe0ff */
[----:B------:R-:W-:-:S05]  /*1750*/  VIADD R11, R9, 0xed9eba14 ;  /* 0xed9eba14090b7836 */ /* 0x000fca0000000000 */
[----:B------:R-:W-:Y:S01]  /*1760*/  LOP3.LUT R11, R11, R2, R15, 0x96, !PT ;  /* 0x000000020b0b7212 */ /* 0x000fe200078e960f */
[----:B------:R-:W-:-:S04]  /*1770*/  IMAD.WIDE.U32 R2, R3, -0x2daee0ad, RZ ;  /* 0xd2511f5303027825 */ /* 0x000fc800078e00ff */
[----:B------:R-:W-:Y:S01]  /*1780*/  IMAD.WIDE.U32 R16, R11, -0x326172a9, RZ ;  /* 0xcd9e8d570b107825 */ /* 0x000fe200078e00ff */
[----:B------:R-:W-:Y:S02]  /*1790*/  LOP3.LUT R14, R13, R14, R3, 0x96, !PT ;  /* 0x0000000e0d0e7212 */ /* 0x000fe400078e9603 */
[C---:B------:R-:W-:Y:S01]  /*17a0*/  IADD3 R3, PT, PT, R8.reuse, -0x4ab325aa, RZ ;  /* 0xb54cda5608037810 */ /* 0x040fe20007ffe0ff */
[----:B------:R-:W-:Y:S02]  /*17b0*/  VIADD R11, R8, 0x1715609d ;  /* 0x1715609d080b7836 */ /* 0x000fe40000000000 */
[----:B------:R-:W-:Y:S01]  /*17c0*/  IMAD.WIDE.U32 R14, R14, -0x326172a9, RZ ;  /* 0xcd9e8d570e0e7825 */ /* 0x000fe200078e00ff */
[-C--:B0-----:R-:W-:Y:S02]  /*17d0*/  LEA.HI R20, P0, R5, R4.reuse, RZ, 0x1 ;  /* 0x0000000405147211 */ /* 0x081fe400078108ff */
[----:B------:R-:W-:Y:S01]  /*17e0*/  LOP3.LUT R12, R11, R17, R12, 0x96, !PT ;  /* 0x000000110b0c7212 */ /* 0x000fe200078e960c */
[----:B------:R-:W-:Y:S01]  /*17f0*/  VIADD R11, R9, 0x646e171e ;  /* 0x646e171e090b7836 */ /* 0x000fe20000000000 */
[----:B------:R-:W-:Y:S01]  /*1800*/  LOP3.LUT R16, R3, R15, R16, 0x96, !PT ;  /* 0x0000000f03107212 */ /* 0x000fe200078e9610 */
[----:B------:R-:W-:Y:S01]  /*1810*/  IMAD R15, R7, R4, RZ ;  /* 0x00000004070f7224 */ /* 0x000fe200078e02ff */
[----:B------:R-:W-:Y:S01]  /*1820*/  SHF.L.U64.HI R3, R10, 0x1, R0 ;  /* 0x000000010a037819 */ /* 0x000fe20000010200 */
[----:B------:R-:W-:-:S04]  /*1830*/  IMAD.WIDE.U32 R12, R12, -0x2daee0ad, RZ ;  /* 0xd2511f530c0c7825 */ /* 0x000fc800078e00ff */
[----:B------:R-:W-:Y:S01]  /*1840*/  IMAD.WIDE.U32 R16, R16, -0x2daee0ad, RZ ;  /* 0xd2511f5310107825 */ /* 0x000fe200078e00ff */
[----:B------:R-:W-:Y:S02]  /*1850*/  LOP3.LUT R18, R11, R2, R13, 0x96, !PT ;  /* 0x000000020b127212 */ /* 0x000fe400078e960d */
[----:B------:R-:W-:Y:S01]  /*1860*/  IADD3.X R11, PT, PT, RZ, R5, RZ, P0, !PT ;  /* 0x00000005ff0b7210 */ /* 0x000fe200007fe4ff */
[----:B------:R-:W-:Y:S01]  /*1870*/  VIADD R13, R8, 0x5384540f ;  /* 0x5384540f080d7836 */ /* 0x000fe20000000000 */
[----:B------:R-:W-:Y:S01]  /*1880*/  LOP3.LUT R21, R21, R12, R17, 0x96, !PT ;  /* 0x0000000c15157212 */ /* 0x000fe200078e9611 */
[----:B------:R-:W-:Y:S01]  /*1890*/  IMAD.WIDE.U32 R18, R18, -0x326172a9, RZ ;  /* 0xcd9e8d5712127825 */ /* 0x000fe200078e00ff */
[--C-:B------:R-:W-:Y:S02]  /*18a0*/  SHF.R.S64 R23, R20, 0x1, R11.reuse ;  /* 0x0000000114177819 */ /* 0x100fe4000000100b */
[----:B------:R-:W-:Y:S01]  /*18b0*/  SHF.R.S32.HI R11, RZ, 0x1, R11 ;  /* 0x00000001ff0b7819 */ /* 0x000fe2000001140b */
[C---:B------:R-:W-:Y:S01]  /*18c0*/  IMAD.SHL.U32 R2, R10.reuse, 0x2, RZ ;  /* 0x000000020a027824 */ /* 0x040fe200078e00ff */
[----:B------:R-:W-:Y:S01]  /*18d0*/  ISETP.GE.U32.AND P0, PT, R10, R23, PT ;  /* 0x000000170a00720c */ /* 0x000fe20003f06070 */
[----:B------:R-:W-:Y:S01]  /*18e0*/  IMAD.WIDE.U32 R20, R21, -0x326172a9, RZ ;  /* 0xcd9e8d5715147825 */ /* 0x000fe200078e00ff */
[----:B------:R-:W-:-:S02]  /*18f0*/  LOP3.LUT R10, R4, 0x1, RZ, 0xc0, !PT ;  /* 0x00000001040a7812 */ /* 0x000fc400078ec0ff */
[----:B------:R-:W-:Y:S01]  /*1900*/  LOP3.LUT R13, R13, R19, R14, 0x96, !PT ;  /* 0x000000130d0d7212 */ /* 0x000fe200078e960e */
[----:B------:R-:W-:Y:S01]  /*1910*/  IMAD R15, R6, R5, R15 ;  /* 0x00000005060f7224 */ /* 0x000fe200078e020f */
[----:B------:R-:W-:Y:S01]  /*1920*/  ISETP.NE.U32.AND P1, PT, R10, 0x1, PT ;  /* 0x000000010a00780c */ /* 0x000fe20003f25070 */
[----:B------:R-:W-:Y:S01]  /*1930*/  IMAD.WIDE.U32 R6, R6, R4, R2 ;  /* 0x0000000406067225 */ /* 0x000fe200078e0002 */
[----:B------:R-:W-:Y:S02]  /*1940*/  ISETP.GE.AND.EX P0, PT, R0, R11, PT, P0 ;  /* 0x0000000b0000720c */ /* 0x000fe40003f06300 */
[----:B------:R-:W-:Y:S01]  /*1950*/  ISETP.NE.U32.AND.EX P1, PT, RZ, RZ, PT, P1 ;  /* 0x000000ffff00720c */ /* 0x000fe20003f25110 */
[----:B------:R-:W-:Y:S01]  /*1960*/  IMAD.WIDE.U32 R22, R13, -0x2daee0ad, RZ ;  /* 0xd2511f530d167825 */ /* 0x000fe200078e00ff */
[----:B------:R-:W-:-:S03]  /*1970*/  IADD3 R17, PT, PT, R8, -0xe443238, RZ ;  /* 0xf1bbcdc808117810 */ /* 0x000fc60007ffe0ff */
[----:B------:R-:W-:Y:S01]  /*1980*/  VIADD R13, R9, 0xdb3d7428 ;  /* 0xdb3d7428090d7836 */ /* 0x000fe20000000000 */
[----:B------:R-:W-:Y:S01]  /*1990*/  LOP3.LUT R12, R17, R21, R18, 0x96, !PT ;  /* 0x00000015110c7212 */ /* 0x000fe200078e9612 */
[----:B------:R-:W-:Y:S01]  /*19a0*/  VIADD R17, R8, 0x8ff34781 ;  /* 0x8ff3478108117836 */ /* 0x000fe20000000000 */
[----:B------:R-:W-:Y:S02]  /*19b0*/  IADD3 R9, PT, PT, R9, -0x695add53, RZ ;  /* 0x96a522ad09097810 */ /* 0x000fe40007ffe0ff */
[----:B------:R-:W-:Y:S01]  /*19c0*/  LOP3.LUT R10, R13, R16, R23, 0x96, !PT ;  /* 0x000000100d0a7212 */ /* 0x000fe200078e9617 */
[----:B------:R-:W-:-:S04]  /*19d0*/  IMAD.WIDE.U32 R12, R12, -0x2daee0ad, RZ ;  /* 0xd2511f530c0c7825 */ /* 0x000fc800078e00ff */
[----:B------:R-:W-:Y:S01]  /*19e0*/  IMAD.WIDE.U32 R10, R10, -0x326172a9, RZ ;  /* 0xcd9e8d570a0a7825 */ /* 0x000fe200078e00ff */
[----:B------:R-:W-:-:S04]  /*19f0*/  LOP3.LUT R0, R9, R22, R13, 0x96, !PT ;  /* 0x0000001609007212 */ /* 0x000fc800078e960d */
[----:B------:R-:W-:Y:S02]  /*1a00*/  LOP3.LUT R18, R17, R11, R20, 0x96, !PT ;  /* 0x0000000b11127212 */ /* 0x000fe400078e9614 */
[----:B------:R-:W-:Y:S01]  /*1a10*/  IADD3 R17, PT, PT, R7, R15, RZ ;  /* 0x0000000f07117210 */ /* 0x000fe20007ffe0ff */
[----:B------:R-:W-:Y:S06]  /*1a20*/  @!P0 BRA P1, `(.L_x_140) ;  /* 0x0000000000b48947 */ /* 0x000fec0000800000 */
[----:B------:R-:W-:-:S04]  /*1a30*/  ISETP.GE.U32.AND P0, PT, R2, R4, PT ;  /* 0x000000040200720c */ /* 0x000fc80003f06070 */
[----:B------:R-:W-:-:S13]  /*1a40*/  ISETP.GE.AND.EX P0, PT, R3, R5, PT, P0 ;  /* 0x000000050300720c */ /* 0x000fda0003f06300 */
[----:B------:R-:W-:Y:S05]  /*1a50*/  @P0 EXIT ;  /* 0x000000000000094d */ /* 0x000fea0003800000 */
[----:B------:R-:W0:Y:S01]  /*1a60*/  LDC.64 R8, c[0x0][0x3a8] ;  /* 0x0000ea00ff087b82 */ /* 0x000e220000000a00 */
[----:B------:R-:W0:Y:S01]  /*1a70*/  LDCU.64 UR6, c[0x0][0x3b0] ;  /* 0x00007600ff0677ac */ /* 0x000e220008000a00 */
[----:B------:R-:W-:Y:S02]  /*1a80*/  IADD3 R7, P1, PT, R2, 0x1, RZ ;  /* 0x0000000102077810 */ /* 0x000fe40007f3e0ff */
[----:B------:R-:W-:Y:S01]  /*1a90*/  LOP3.LUT R19, R18, 0x1fffff, RZ, 0xc0, !PT ;  /* 0x001fffff12137812 */ /* 0x000fe200078ec0ff */
[----:B------:R-:W-:Y:S01]  /*1aa0*/  IMAD.MOV.U32 R18, RZ, RZ, R10 ;  /* 0x000000ffff127224 */ /* 0x000fe200078e000a */
[----:B------:R-:W-:Y:S02]  /*1ab0*/  ISETP.GE.U32.AND P0, PT, R7, R4, PT ;  /* 0x000000040700720c */ /* 0x000fe40003f06070 */
[----:B------:R-:W-:Y:S01]  /*1ac0*/  IADD3.X R2, PT, PT, RZ, R3, RZ, P1, !PT ;  /* 0x00000003ff027210 */ /* 0x000fe20000ffe4ff */
[----:B------:R-:W1:-:S15]  /*1ad0*/  I2F.F64.U64 R10, R18 ;  /* 0x00000012000a7312 */ /* 0x000e5e0000301800 */
[----:B------:R-:W-:-:S15]  /*1ae0*/  NOP ;  /* 0x0000000000007918 */ /* 0x000fde0000000000 */
[----:B------:R-:W-:-:S15]  /*1af0*/  NOP ;  /* 0x0000000000007918 */ /* 0x000fde0000000000 */
[----:B------:R-:W-:-:S15]  /*1b00*/  NOP ;  /* 0x0000000000007918 */ /* 0x000fde0000000000 */
[----:B------:R-:W-:-:S04]  /*1b10*/  NOP ;  /* 0x0000000000007918 */ /* 0x000fc80000000000 */
[----:B-1----:R-:W-:Y:S01]  /*1b20*/  DMUL R10, R10, 1.1102230246251565404e-16 ;  /* 0x3ca000000a0a7828 */ /* 0x002fe20000000000 */
[----:B------:R-:W-:-:S15]  /*1b30*/  ISETP.GE.U32.AND.EX P0, PT, R2, R5, PT, P0 ;  /* 0x000000050200720c */ /* 0x000fde0003f06100 */
[----:B------:R-:W-:-:S15]  /*1b40*/  NOP ;  /* 0x0000000000007918 */ /* 0x000fde0000000000 */
[----:B------:R-:W-:-:S15]  /*1b50*/  NOP ;  /* 0x0000000000007918 */ /* 0x000fde0000000000 */
[----:B------:R-:W-:-:S15]  /*1b60*/  NOP ;  /* 0x0000000000007918 */ /* 0x000fde0000000000 */
[----:B------:R-:W-:-:S03]  /*1b70*/  NOP ;  /* 0x0000000000007918 */ /* 0x000fc60000000000 */
[----:B0-----:R-:W0:Y:S01]  /*1b80*/  DADD R14, -R8, UR6 ;  /* 0x00000006080e7e29 */ /* 0x001e220008000100 */
[----:B------:R-:W1:Y:S02]  /*1b90*/  LDCU.64 UR6, c[0x0][0x380] ;  /* 0x00007000ff0677ac */ /* 0x000e640008000a00 */
[----:B-1----:R-:W-:-:S04]  /*1ba0*/  LEA R4, P1, R6, UR6, 0x3 ;  /* 0x0000000606047c11 */ /* 0x002fc8000f8218ff */
[----:B------:R-:W-:-:S15]  /*1bb0*/  LEA.HI.X R5, R6, UR7, R17, 0x3, P1 ;  /* 0x0000000706057c11 */ /* 0x000fde00088f1c11 */
[----:B------:R-:W-:-:S15]  /*1bc0*/  NOP ;  /* 0x0000000000007918 */ /* 0x000fde0000000000 */
[----:B------:R-:W-:-:S15]  /*1bd0*/  NOP ;  /* 0x0000000000007918 */ /* 0x000fde0000000000 */
[----:B------:R-:W-:-:S12]  /*1be0*/  NOP ;  /* 0x0000000000007918 */ /* 0x000fd80000000000 */
[----:B0-----:R-:W0:Y:S02]  /*1bf0*/  DFMA R10, R14, R10, R8 ;  /* 0x0000000a0e0a722b */ /* 0x001e240000000008 */
[----:B0-----:R0:W-:Y:S01]  /*1c00*/  STG.E.64 desc[UR4][R4.64], R10 ;  /* 0x0000000a04007986 */ /* 0x0011e2000c101b04 */
[----:B------:R-:W-:Y:S05]  /*1c10*/  @P0 EXIT ;  /* 0x000000000000094d */ /* 0x000fea0003800000 */
[----:B------:R-:W-:-:S04]  /*1c20*/  LOP3.LUT R13, R0, 0x1fffff, RZ, 0xc0, !PT ;  /* 0x001fffff000d7812 */ /* 0x000fc800078ec0ff */
[----:B------:R-:W1:-:S15]  /*1c30*/  I2F.F64.U64 R2, R12 ;  /* 0x0000000c00027312 */ /* 0x000e5e0000301800 */
[----:B------:R-:W-:-:S15]  /*1c40*/  NOP ;  /* 0x0000000000007918 */ /* 0x000fde0000000000 */
[----:B------:R-:W-:-:S15]  /*1c50*/  NOP ;  /* 0x0000000000007918 */ /* 0x000fde0000000000 */
[----:B------:R-:W-:-:S15]  /*1c60*/  NOP ;  /* 0x0000000000007918 */ /* 0x000fde0000000000 */
[----:B------:R-:W-:-:S04]  /*1c70*/  NOP ;  /* 0x0000000000007918 */ /* 0x000fc80000000000 */
[----:B-1----:R-:W1:-:S15]  /*1c80*/  DMUL R2, R2, 1.1102230246251565404e-16 ;  /* 0x3ca0000002027828 */ /* 0x002e5e0000000000 */
[----:B------:R-:W-:-:S15]  /*1c90*/  NOP ;  /* 0x0000000000007918 */ /* 0x000fde0000000000 */
[----:B------:R-:W-:-:S15]  /*1ca0*/  NOP ;  /* 0x0000000000007918 */ /* 0x000fde0000000000 */
[----:B------:R-:W-:-:S15]  /*1cb0*/  NOP ;  /* 0x0000000000007918 */ /* 0x000fde0000000000 */
[----:B------:R-:W-:-:S04]  /*1cc0*/  NOP ;  /* 0x0000000000007918 */ /* 0x000fc80000000000 */
[----:B-1----:R-:W1:Y:S02]  /*1cd0*/  DFMA R2, R14, R2, R8 ;  /* 0x000000020e02722b */ /* 0x002e640000000008 */
[----:B-1----:R-:W-:Y:S01]  /*1ce0*/  STG.E.64 desc[UR4][R4.64+0x8], R2 ;  /* 0x0000080204007986 */ /* 0x002fe2000c101b04 */
[----:B------:R-:W-:Y:S05]  /*1cf0*/  EXIT ;  /* 0x000000000000794d */ /* 0x000fea0003800000 */
.L_x_140:
[----:B------:R-:W0:Y:S01]  /*1d00*/  LDC.64 R4, c[0x0][0x3a8] ;  /* 0x0000ea00ff047b82 */ /* 0x000e220000000a00 */
[----:B------:R-:W0:Y:S01]  /*1d10*/  LDCU.64 UR6, c[0x0][0x3b0] ;  /* 0x00007600ff0677ac */ /* 0x000e220008000a00 */
[----:B------:R-:W-:Y:S02]  /*1d20*/  LOP3.LUT R13, R0, 0x1fffff, RZ, 0xc0, !PT ;  /* 0x001fffff000d7812 */ /* 0x000fe400078ec0ff */
[----:B------:R-:W-:-:S04]  /*1d30*/  LOP3.LUT R11, R18, 0x1fffff, RZ, 0xc0, !PT ;  /* 0x001fffff120b7812 */ /* 0x000fc800078ec0ff */
[----:B------:R-:W1:-:S15]  /*1d40*/  I2F.F64.U64 R12, R12 ;  /* 0x0000000c000c7312 */ /* 0x000e5e0000301800 */
[----:B------:R-:W-:-:S15]  /*1d50*/  NOP ;  /* 0x0000000000007918 */ /* 0x000fde0000000000 */
[----:B------:R-:W-:-:S15]  /*1d60*/  NOP ;  /* 0x0000000000007918 */ /* 0x000fde0000000000 */
[----:B------:R-:W-:-:S15]  /*1d70*/  NOP ;  /* 0x0000000000007918 */ /* 0x000fde0000000000 */
[----:B------:R-:W-:-:S04]  /*1d80*/  NOP ;  /* 0x0000000000007918 */ /* 0x000fc80000000000 */
[----:B-1----:R-:W-:-:S15]  /*1d90*/  DMUL R14, R12, 1.1102230246251565404e-16 ;  /* 0x3ca000000c0e7828 */ /* 0x002fde0000000000 */
[----:B------:R-:W-:-:S15]  /*1da0*/  NOP ;  /* 0x0000000000007918 */ /* 0x000fde0000000000 */
[----:B------:R-:W-:-:S15]  /*1db0*/  NOP ;  /* 0x0000000000007918 */ /* 0x000fde0000000000 */
[----:B------:R-:W-:-:S15]  /*1dc0*/  NOP ;  /* 0x0000000000007918 */ /* 0x000fde0000000000 */
[----:B------:R-:W-:-:S04]  /*1dd0*/  NOP ;  /* 0x0000000000007918 */ /* 0x000fc80000000000 */
[----:B------:R-:W1:-:S15]  /*1de0*/  I2F.F64.U64 R10, R10 ;  /* 0x0000000a000a7312 */ /* 0x000e5e0000301800 */
[----:B------:R-:W-:-:S15]  /*1df0*/  NOP ;  /* 0x0000000000007918 */ /* 0x000fde0000000000 */
[----:B------:R-:W-:-:S15]  /*1e00*/  NOP ;  /* 0x0000000000007918 */ /* 0x000fde0000000000 */
[----:B------:R-:W-:-:S15]  /*1e10*/  NOP ;  /* 0x0000000000007918 */ /* 0x000fde0000000000 */
[----:B------:R-:W-:-:S04]  /*1e20*/  NOP ;  /* 0x0000000000007918 */ /* 0x000fc80000000000 */
[----:B0-----:R-:W0:Y:S01]  /*1e30*/  DADD R2, -R4, UR6 ;  /* 0x0000000604027e29 */ /* 0x001e220008000100 */
[----:B------:R-:W2:Y:S02]  /*1e40*/  LDCU.64 UR6, c[0x0][0x380] ;  /* 0x00007000ff0677ac */ /* 0x000ea40008000a00 */
[----:B--2---:R-:W-:-:S04]  /*1e50*/  LEA R16, P0, R6, UR6, 0x3 ;  /* 0x0000000606107c11 */ /* 0x004fc8000f8018ff */
[----:B------:R-:W-:-:S15]  /*1e60*/  LEA.HI.X R17, R6, UR7, R17, 0x3, P0 ;  /* 0x0000000706117c11 */ /* 0x000fde00080f1c11 */
[----:B------:R-:W-:-:S15]  /*1e70*/  NOP ;  /* 0x0000000000007918 */ /* 0x000fde0000000000 */
[----:B------:R-:W-:-:S15]  /*1e80*/  NOP ;  /* 0x0000000000007918 */ /* 0x000fde0000000000 */
[----:B------:R-:W-:-:S12]  /*1e90*/  NOP ;  /* 0x0000000000007918 */ /* 0x000fd80000000000 */
[----:B0-----:R-:W0:-:S15]  /*1ea0*/  DFMA R14, R2, R14, R4 ;  /* 0x0000000e020e722b */ /* 0x001e1e0000000004 */
[----:B------:R-:W-:-:S15]  /*1eb0*/  NOP ;  /* 0x0000000000007918 */ /* 0x000fde0000000000 */
[----:B------:R-:W-:-:S15]  /*1ec0*/  NOP ;  /* 0x0000000000007918 */ /* 0x000fde0000000000 */
[----:B------:R-:W-:-:S15]  /*1ed0*/  NOP ;  /* 0x0000000000007918 */ /* 0x000fde0000000000 */
[----:B------:R-:W-:-:S04]  /*1ee0*/  NOP ;  /* 0x0000000000007918 */ /* 0x000fc80000000000 */
[----:B-1----:R0:W1:Y:S02]  /*1ef0*/  DMUL R8, R10, 1.1102230246251565404e-16 ;  /* 0x3ca000000a087828 */ /* 0x0020640000000000 */
[----:B0-----:R-:W-:Y:S01]  /*1f00*/  IMAD.MOV.U32 R10, RZ, RZ, R14 ;  /* 0x000000ffff0a7224 */ /* 0x001fe200078e000e */
[----:B------:R-:W-:-:S15]  /*1f10*/  MOV R11, R15 ;  /* 0x0000000f000b7202 */ /* 0x000fde0000000f00 */
[----:B------:R-:W-:-:S15]  /*1f20*/  NOP ;  /* 0x0000000000007918 */ /* 0x000fde0000000000 */
[----:B------:R-:W-:-:S15]  /*1f30*/  NOP ;  /* 0x0000000000007918 */ /* 0x000fde0000000000 */
[----:B------:R-:W-:-:S15]  /*1f40*/  NOP ;  /* 0x0000000000007918 */ /* 0x000fde0000000000 */
[----:B------:R-:W-:-:S01]  /*1f50*/  NOP ;  /* 0x0000000000007918 */ /* 0x000fc20000000000 */
[----:B-1----:R-:W0:Y:S02]  /*1f60*/  DFMA R8, R2, R8, R4 ;  /* 0x000000080208722b */ /* 0x002e240000000004 */
[----:B0-----:R-:W-:Y:S01]  /*1f70*/  STG.E.128 desc[UR4][R16.64], R8 ;  /* 0x0000000810007986 */ /* 0x001fe2000c101d04 */
[----:B------:R-:W-:Y:S05]  /*1f80*/  EXIT ;  /* 0x000000000000794d */ /* 0x000fea0003800000 */
        .weak           $__internal_9_$__cuda_sm20_div_s64
        .type           $__internal_9_$__cuda_sm20_div_s64,@function
        .size           $__internal_9_$__cuda_sm20_div_s64,(.L_x_174 - $__internal_9_$__cuda_sm20_div_s64)
$__internal_9_$__cuda_sm20_div_s64:
        /* <DEDUP_REMOVED lines=40> */
[----:B------:R-:W-:-:S04]  /*2210*/  IMAD.HI.U32 R2, R7, R2, RZ ;  /* 0x0000000207027227 */ /* 0x000fc800078e00ff */
[----:B------:R-:W-:Y:S01]  /*2220*/  HFMA2 R3, -RZ, RZ, 0, 0 ;  /* 0x00000000ff037431 */ /* 0x000fe200000001ff */
        /* <DEDUP_REMOVED lines=44> */
[----:B------:R-:W-:Y:S06]  /*24f0*/  RET.REL.NODEC R2 `(_ZN2at6native54_GLOBAL__N__f6d41790_21_PhiloxDistribution_cu_0636f2c123philox_multi_key_kernelIdZZZZNS0_21_philox_uniform_cuda_ERNS_6TensorERKS3_ddENKUlvE_clEvENKUlvE_clEvENKUlvE_clEvEUlmmE_ZZZNS0_21_philox_uniform_cuda_ES4_S6_ddENKS7_clEvENKS8_clEvEUlT_E_EEvPSB_PKmllT0_T1_16OffsetCalculatorILi1EjLb0EE) ;  /* 0xffffffd802c07950 */ /* 0x000fec0003c3ffff */
.L_x_141:
        /* <DEDUP_REMOVED lines=16> */
.L_x_174:


//--------------------- .text._ZN2at6native54_GLOBAL__N__f6d41790_21_PhiloxDistribution_cu_0636f2c124philox_single_key_kernelIdZZZZNS0_21_philox_uniform_cuda_ERNS_6TensorERKS3_ddENKUlvE_clEvENKUlvE_clEvENKUlvE_clEvEUlmmE_ZZZNS0_21_philox_uniform_cuda_ES4_S6_ddENKS7_clEvENKS8_clEvEUlT_E_EEvPSB_PKmlT0_T1_ --------------------------
	.section	.text._ZN2at6native54_GLOBAL__N__f6d41790_21_PhiloxDistribution_cu_0636f2c124philox_single_key_kernelIdZZZZNS0_21_philox_uniform_cuda_ERNS_6TensorERKS3_ddENKUlvE_clEvENKUlvE_clEvENKUlvE_clEvEUlmmE_ZZZNS0_21_philox_uniform_cuda_ES4_S6_ddENKS7_clEvENKS8_clEvEUlT_E_EEvPSB_PKmlT0_T1_,"ax",@progbits
	.align	128
.text._ZN2at6native54_GLOBAL__N__f6d41790_21_PhiloxDistribution_cu_0636f2c124philox_single_key_kernelIdZZZZNS0_21_philox_uniform_cuda_ERNS_6TensorERKS3_ddENKUlvE_clEvENKUlvE_clEvENKUlvE_clEvEUlmmE_ZZZNS0_21_philox_uniform_cuda_ES4_S6_ddENKS7_clEvENKS8_clEvEUlT_E_EEvPSB_PKmlT0_T1_:
        .type           _ZN2at6native54_GLOBAL__N__f6d41790_21_PhiloxDistribution_cu_0636f2c124philox_single_key_kernelIdZZZZNS0_21_philox_uniform_cuda_ERNS_6TensorERKS3_ddENKUlvE_clEvENKUlvE_clEvENKUlvE_clEvEUlmmE_ZZZNS0_21_philox_uniform_cuda_ES4_S6_ddENKS7_clEvENKS8_clEvEUlT_E_EEvPSB_PKmlT0_T1_,@function
        .size           _ZN2at6native54_GLOBAL__N__f6d41790_21_PhiloxDistribution_cu_0636f2c124philox_single_key_kernelIdZZZZNS0_21_philox_uniform_cuda_ERNS_6TensorERKS3_ddENKUlvE_clEvENKUlvE_clEvENKUlvE_clEvEUlmmE_ZZZNS0_21_philox_uniform_cuda_ES4_S6_ddENKS7_clEvENKS8_clEvEUlT_E_EEvPSB_PKmlT0_T1_,(.L_x_176 - _ZN2at6native54_GLOBAL__N__f6d41790_21_PhiloxDistribution_cu_0636f2c124philox_single_key_kernelIdZZZZNS0_21_philox_uniform_cuda_ERNS_6TensorERKS3_ddENKUlvE_clEvENKUlvE_clEvENKUlvE_clEvEUlmmE_ZZZNS0_21_philox_uniform_cuda_ES4_S6_ddENKS7_clEvENKS8_clEvEUlT_E_EEvPSB_PKmlT0_T1_)
        .other          _ZN2at6native54_GLOBAL__N__f6d41790_21_PhiloxDistribution_cu_0636f2c124philox_single_key_kernelIdZZZZNS0_21_philox_uniform_cuda_ERNS_6TensorERKS3_ddENKUlvE_clEvENKUlvE_clEvENKUlvE_clEvEUlmmE_ZZZNS0_21_philox_uniform_cuda_ES4_S6_ddENKS7_clEvENKS8_clEvEUlT_E_EEvPSB_PKmlT0_T1_,@"STO_CUDA_ENTRY STV_DEFAULT"
_ZN2at6native54_GLOBAL__N__f6d41790_21_PhiloxDistribution_cu_0636f2c124philox_single_key_kernelIdZZZZNS0_21_philox_uniform_cuda_ERNS_6TensorERKS3_ddENKUlvE_clEvENKUlvE_clEvENKUlvE_clEvEUlmmE_ZZZNS0_21_philox_uniform_cuda_ES4_S6_ddENKS7_clEvENKS8_clEvEUlT_E_EEvPSB_PKmlT0_T1_:
        /* <DEDUP_REMOVED lines=10> */
[----:B0-----:R-:W-:-:S04]  /*00a0*/  LEA.HI R9, P0, R19, R18, RZ, 0x1 ;  /* 0x0000001213097211 */ /* 0x001fc800078108ff */
[----:B------:R-:W1:Y:S01]  /*00b0*/  LDC R3, c[0x0][0x360] ;  /* 0x0000d800ff037b82 */ /* 0x000e620000000800 */
[----:B------:R-:W-:-:S05]  /*00c0*/  IMAD.X R8, RZ, RZ, R19, P0 ;  /* 0x000000ffff087224 */ /* 0x000fca00000e0613 */
[--C-:B------:R-:W-:Y:S02]  /*00d0*/  SHF.R.S64 R9, R9, 0x1, R8.reuse ;  /* 0x0000000109097819 */ /* 0x100fe40000001008 */
[----:B------:R-:W-:Y:S01]  /*00e0*/  SHF.R.S32.HI R8, RZ, 0x1, R8 ;  /* 0x00000001ff087819 */ /* 0x000fe20000011408 */
[----:B-1----:R-:W-:-:S03]  /*00f0*/  IMAD.WIDE.U32 R10, R3, UR6, R10 ;  /* 0x00000006030a7c25 */ /* 0x002fc6000f8e000a */
[CC--:B------:R-:W-:Y:S02]  /*0100*/  ISETP.GE.U32.AND P0, PT, R10.reuse, R9.reuse, PT ;  /* 0x000000090a00720c */ /* 0x0c0fe40003f06070 */
[----:B------:R-:W-:Y:S02]  /*0110*/  ISETP.NE.U32.AND P1, PT, R10, R9, PT ;  /* 0x000000090a00720c */ /* 0x000fe40003f25070 */
[CC--:B------:R-:W-:Y:S02]  /*0120*/  ISETP.GE.AND.EX P0, PT, R11.reuse, R8.reuse, PT, P0 ;  /* 0x000000080b00720c */ /* 0x0c0fe40003f06300 */
[----:B------:R-:W-:-:S11]  /*0130*/  ISETP.NE.AND.EX P1, PT, R11, R8, PT, P1 ;  /* 0x000000080b00720c */ /* 0x000fd60003f25310 */
[----:B------:R-:W-:Y:S05]  /*0140*/  @P0 BRA `(.L_x_143) ;  /* 0x0000000400800947 */ /* 0x000fea0003800000 */
[----:B-----5:R-:W-:Y:S01]  /*0150*/  IADD3 R16, P0, PT, R6, R10, RZ ;  /* 0x0000000a06107210 */ /* 0x020fe20007f1e0ff */
[----:B------:R-:W-:Y:S01]  /*0160*/  VIADD R3, R4, 0x9e3779b9 ;  /* 0x9e3779b904037836 */ /* 0x000fe20000000000 */
[----:B------:R-:W0:Y:S03]  /*0170*/  LDCU.64 UR6, c[0x0][0x380] ;  /* 0x00007000ff0677ac */ /* 0x000e260008000a00 */
[----:B------:R-:W-:-:S04]  /*0180*/  IMAD.WIDE.U32 R16, R16, -0x2daee0ad, RZ ;  /* 0xd2511f5310107825 */ /* 0x000fc800078e00ff */
[----:B------:R-:W-:Y:S01]  /*0190*/  IMAD.X R13, R7, 0x1, R11, P0 ;  /* 0x00000001070d7824 */ /* 0x000fe200000e060b */
[----:B------:R-:W-:Y:S01]  /*01a0*/  LOP3.LUT R20, R17, R5, RZ, 0x3c, !PT ;  /* 0x0000000511147212 */ /* 0x000fe200078e3cff */
[----:B------:R-:W-:-:S03]  /*01b0*/  VIADD R17, R5, 0xbb67ae85 ;  /* 0xbb67ae8505117836 */ /* 0x000fc60000000000 */
[----:B------:R-:W-:Y:S01]  /*01c0*/  LOP3.LUT R22, R13, R4, RZ, 0x3c, !PT ;  /* 0x000000040d167212 */ /* 0x000fe200078e3cff */
[----:B------:R-:W-:Y:S01]  /*01d0*/  IMAD.WIDE.U32 R20, R20, -0x326172a9, RZ ;  /* 0xcd9e8d5714147825 */ /* 0x000fe200078e00ff */
[----:B------:R-:W1:Y:S03]  /*01e0*/  LDC.64 R12, c[0x0][0x3a8] ;  /* 0x0000ea00ff0c7b82 */ /* 0x000e660000000a00 */
[----:B------:R-:W-:Y:S01]  /*01f0*/  IMAD.WIDE.U32 R22, R22, -0x2daee0ad, RZ ;  /* 0xd2511f5316167825 */ /* 0x000fe200078e00ff */
[----:B------:R-:W-:-:S03]  /*0200*/  LOP3.LUT R14, R21, R3, RZ, 0x3c, !PT ;  /* 0x00000003150e7212 */ /* 0x000fc600078e3cff */
[----:B------:R-:W-:Y:S01]  /*0210*/  VIADD R21, R5, 0x76cf5d0a ;  /* 0x76cf5d0a05157836 */ /* 0x000fe20000000000 */
[----:B------:R-:W-:Y:S01]  /*0220*/  LOP3.LUT R17, R17, R16, R23, 0x96, !PT ;  /* 0x0000001011117212 */ /* 0x000fe200078e9617 */
[----:B------:R-:W-:Y:S01]  /*0230*/  IMAD.WIDE.U32 R14, R14, -0x2daee0ad, RZ ;  /* 0xd2511f530e0e7825 */ /* 0x000fe200078e00ff */
[----:B------:R-:W1:Y:S04]  /*0240*/  LDC.64 R2, c[0x0][0x3a0] ;  /* 0x0000e800ff027b82 */ /* 0x000e680000000a00 */
        /* <DEDUP_REMOVED lines=8> */
[----:B------:R-:W-:Y:S01]  /*02d0*/  IMAD.WIDE.U32 R22, R15, -0x2daee0ad, RZ ;  /* 0xd2511f530f167825 */ /* 0x000fe200078e00ff */
[----:B-1----:R-:W-:Y:S03]  /*02e0*/  DADD R12, R12, -R2 ;  /* 0x000000000c0c7229 */ /* 0x002fe60000000802 */
        /* <DEDUP_REMOVED lines=29> */
[----:B------:R-:W-:-:S04]  /*04c0*/  IMAD.WIDE.U32 R16, R17, -0x326172a9, RZ ;  /* 0xcd9e8d5711107825 */ /* 0x000fc800078e00ff */
[----:B------:R-:W-:Y:S02]  /*04d0*/  VIADD R15, R4, 0x134781 ;  /* 0x00134781040f7836 */ /* 0x000fe40000000000 */
[----:B------:R-:W-:-:S03]  /*04e0*/  IMAD.MOV.U32 R24, RZ, RZ, R16 ;  /* 0x000000ffff187224 */ /* 0x000fc600078e0010 */
[----:B------:R-:W-:Y:S02]  /*04f0*/  LOP3.LUT R15, R15, R17, R22, 0x96, !PT ;  /* 0x000000110f0f7212 */ /* 0x000fe400078e9616 */
[----:B0-----:R-:W-:Y:S02]  /*0500*/  LEA R22, P0, R10, UR6, 0x4 ;  /* 0x000000060a167c11 */ /* 0x001fe4000f8020ff */
[----:B------:R-:W-:Y:S01]  /*0510*/  LOP3.LUT R25, R15, 0x1fffff, RZ, 0xc0, !PT ;  /* 0x001fffff0f197812 */ /* 0x000fe200078ec0ff */
[----:B------:R-:W-:-:S03]  /*0520*/  VIADD R15, R4, 0xf1bbcdc8 ;  /* 0xf1bbcdc8040f7836 */ /* 0x000fc60000000000 */
[----:B------:R-:W0:Y:S02]  /*0530*/  I2F.F64.U64 R16, R24 ;  /* 0x0000001800107312 */ /* 0x000e240000301800 */
[----:B------:R-:W-:-:S15]  /*0540*/  LOP3.LUT R20, R15, R23, R20, 0x96, !PT ;  /* 0x000000170f147212 */ /* 0x000fde00078e9614 */
[----:B------:R-:W-:-:S15]  /*0550*/  NOP ;  /* 0x0000000000007918 */ /* 0x000fde0000000000 */
[----:B------:R-:W-:-:S15]  /*0560*/  NOP ;  /* 0x0000000000007918 */ /* 0x000fde0000000000 */
[----:B------:R-:W-:-:S15]  /*0570*/  NOP ;  /* 0x0000000000007918 */ /* 0x000fde0000000000 */
[----:B------:R-:W-:-:S02]  /*0580*/  NOP ;  /* 0x0000000000007918 */ /* 0x000fc40000000000 */
[----:B0-----:R-:W0:Y:S01]  /*0590*/  DMUL R16, R16, 1.1102230246251565404e-16 ;  /* 0x3ca0000010107828 */ /* 0x001e220000000000 */
[----:B------:R-:W-:Y:S02]  /*05a0*/  IADD3 R15, PT, PT, R5, 0x522ad, RZ ;  /* 0x000522ad050f7810 */ /* 0x000fe40007ffe0ff */
[----:B------:R-:W-:Y:S01]  /*05b0*/  LEA.HI.X R23, R10, UR7, R11, 0x4, P0 ;  /* 0x000000070a177c11 */ /* 0x000fe200080f240b */
[----:B------:R-:W-:-:S05]  /*05c0*/  IMAD.WIDE.U32 R20, R20, -0x2daee0ad, RZ ;  /* 0xd2511f5314147825 */ /* 0x000fca00078e00ff */
[----:B------:R-:W-:-:S04]  /*05d0*/  LOP3.LUT R15, R15, R14, R21, 0x96, !PT ;  /* 0x0000000e0f0f7212 */ /* 0x000fc800078e9615 */
[----:B------:R-:W-:-:S15]  /*05e0*/  LOP3.LUT R21, R15, 0x1fffff, RZ, 0xc0, !PT ;  /* 0x001fffff0f157812 */ /* 0x000fde00078ec0ff */
[----:B------:R-:W-:-:S15]  /*05f0*/  NOP ;  /* 0x0000000000007918 */ /* 0x000fde0000000000 */
[----:B------:R-:W-:-:S15]  /*0600*/  NOP ;  /* 0x0000000000007918 */ /* 0x000fde0000000000 */
[----:B------:R-:W-:-:S06]  /*0610*/  NOP ;  /* 0x0000000000007918 */ /* 0x000fcc0000000000 */
        /* <DEDUP_REMOVED lines=17> */
[----:B------:R-:W-:-:S05]  /*0730*/  IMAD.MOV.U32 R13, RZ, RZ, R17 ;  /* 0x000000ffff0d7224 */ /* 0x000fca00078e0011 */
[----:B-1----:R0:W-:Y:S02]  /*0740*/  STG.E.128 desc[UR4][R22.64], R12 ;  /* 0x0000000c16007986 */ /* 0x0021e4000c101d04 */
.L_x_143:
[----:B------:R-:W-:Y:S05]  /*0750*/  BSYNC.RECONVERGENT B0 ;  /* 0x0000000000007941 */ /* 0x000fea0003800200 */
.L_x_142:
[----:B------:R-:W-:Y:S05]  /*0760*/  @P1 EXIT ;  /* 0x000000000000194d */ /* 0x000fea0003800000 */
[----:B-----5:R-:W-:Y:S01]  /*0770*/  IADD3 R6, P0, PT, R6, R9, RZ ;  /* 0x0000000906067210 */ /* 0x020fe20007f1e0ff */
[----:B0-----:R-:W-:Y:S02]  /*0780*/  VIADD R13, R5, 0xbb67ae85 ;  /* 0xbb67ae85050d7836 */ /* 0x001fe40000000000 */
[----:B------:R-:W-:Y:S02]  /*0790*/  IMAD.SHL.U32 R17, R9, 0x2, RZ ;  /* 0x0000000209117824 */ /* 0x000fe400078e00ff */
        /* <DEDUP_REMOVED lines=44> */
[C---:B------:R-:W-:Y:S02]  /*0a60*/  VIADD R11, R5.reuse, 0xdb3d7428 ;  /* 0xdb3d7428050b7836 */ /* 0x040fe40000000000 */
[----:B------:R-:W-:Y:S01]  /*0a70*/  VIADD R5, R5, 0x96a522ad ;  /* 0x96a522ad05057836 */ /* 0x000fe20000000000 */
[----:B------:R-:W-:Y:S01]  /*0a80*/  LOP3.LUT R12, R13, R3, R6, 0x96, !PT ;  /* 0x000000030d0c7212 */ /* 0x000fe200078e9606 */
[----:B------:R-:W-:Y:S01]  /*0a90*/  IMAD.WIDE.U32 R6, R7, -0x326172a9, RZ ;  /* 0xcd9e8d5707067825 */ /* 0x000fe200078e00ff */
[----:B------:R-:W-:-:S03]  /*0aa0*/  IADD3 R3, PT, PT, R4, -0xe443238, RZ ;  /* 0xf1bbcdc804037810 */ /* 0x000fc60007ffe0ff */
[----:B------:R-:W-:Y:S01]  /*0ab0*/  IMAD.WIDE.U32 R12, R12, -0x2daee0ad, RZ ;  /* 0xd2511f530c0c7825 */ /* 0x000fe200078e00ff */
[----:B------:R-:W-:Y:S02]  /*0ac0*/  LOP3.LUT R20, R3, R7, R2, 0x96, !PT ;  /* 0x0000000703147212 */ /* 0x000fe400078e9602 */
[----:B------:R-:W-:Y:S01]  /*0ad0*/  IADD3 R3, P1, PT, -R17, R18, RZ ;  /* 0x0000001211037210 */ /* 0x000fe20007f3e1ff */
[----:B------:R-:W-:Y:S01]  /*0ae0*/  VIADD R7, R4, 0x8ff34781 ;  /* 0x8ff3478104077836 */ /* 0x000fe20000000000 */
[----:B------:R-:W-:Y:S01]  /*0af0*/  SHF.L.U64.HI R2, R9, 0x1, R8 ;  /* 0x0000000109027819 */ /* 0x000fe20000010208 */
[----:B------:R-:W-:Y:S01]  /*0b00*/  IMAD.WIDE.U32 R20, R20, -0x2daee0ad, RZ ;  /* 0xd2511f5314147825 */ /* 0x000fe200078e00ff */
[----:B------:R-:W-:Y:S02]  /*0b10*/  LOP3.LUT R14, R11, R10, R13, 0x96, !PT ;  /* 0x0000000a0b0e7212 */ /* 0x000fe400078e960d */
[----:B------:R-:W-:Y:S01]  /*0b20*/  ISETP.GE.U32.AND P0, PT, R3, 0x1, PT ;  /* 0x000000010300780c */ /* 0x000fe20003f06070 */
[----:B------:R-:W-:Y:S01]  /*0b30*/  IMAD.X R10, R19, 0x1, ~R2, P1 ;  /* 0x00000001130a7824 */ /* 0x000fe200008e0e02 */
[----:B------:R-:W-:Y:S01]  /*0b40*/  LOP3.LUT R13, R5, R12, R21, 0x96, !PT ;  /* 0x0000000c050d7212 */ /* 0x000fe200078e9615 */
[----:B------:R-:W-:-:S03]  /*0b50*/  IMAD.WIDE.U32 R14, R14, -0x326172a9, RZ ;  /* 0xcd9e8d570e0e7825 */ /* 0x000fc600078e00ff */
[----:B------:R-:W-:Y:S01]  /*0b60*/  ISETP.GE.AND.EX P0, PT, R10, RZ, PT, P0 ;  /* 0x000000ff0a00720c */ /* 0x000fe20003f06300 */
[----:B------:R-:W-:Y:S01]  /*0b70*/  IMAD.MOV.U32 R4, RZ, RZ, R14 ;  /* 0x000000ffff047224 */ /* 0x000fe200078e000e */
[----:B------:R-:W-:Y:S01]  /*0b80*/  LOP3.LUT R5, R7, R15, R6, 0x96, !PT ;  /* 0x0000000f07057212 */ /* 0x000fe200078e9606 */
[----:B------:R-:W-:Y:S02]  /*0b90*/  IMAD.MOV.U32 R6, RZ, RZ, R20 ;  /* 0x000000ffff067224 */ /* 0x000fe400078e0014 */
[----:B------:R-:W-:-:S05]  /*0ba0*/  IMAD.MOV.U32 R7, RZ, RZ, R13 ;  /* 0x000000ffff077224 */ /* 0x000fca00078e000d */
[----:B------:R0:W-:Y:S03]  /*0bb0*/  STL.128 [R1], R4 ;  /* 0x0000000401007387 */ /* 0x0001e60000100c00 */
[----:B------:R-:W-:Y:S05]  /*0bc0*/  @!P0 EXIT ;  /* 0x000000000000894d */ /* 0x000fea0003800000 */
[----:B------:R-:W1:Y:S01]  /*0bd0*/  LDC.64 R26, c[0x0][0x3a0] ;  /* 0x0000e800ff1a7b82 */ /* 0x000e620000000a00 */
[----:B------:R-:W-:Y:S02]  /*0be0*/  IADD3 R0, P0, PT, R17, -R18, RZ ;  /* 0x8000001211007210 */ /* 0x000fe40007f1e0ff */
[----:B------:R-:W-:Y:S02]  /*0bf0*/  LOP3.LUT R16, R3, 0x7, RZ, 0xc0, !PT ;  /* 0x0000000703107812 */ /* 0x000fe400078ec0ff */
[----:B------:R-:W-:Y:S01]  /*0c00*/  ISETP.GT.U32.AND P1, PT, R0, -0x8, PT ;  /* 0xfffffff80000780c */ /* 0x000fe20003f24070 */
[----:B------:R-:W-:Y:S01]  /*0c10*/  IMAD.X R19, R2, 0x1, ~R19, P0 ;  /* 0x0000000102137824 */ /* 0x000fe200000e0e13 */
[----:B------:R-:W-:Y:S01]  /*0c20*/  ISETP.NE.U32.AND P0, PT, R16, RZ, PT ;  /* 0x000000ff1000720c */ /* 0x000fe20003f05070 */
[----:B------:R-:W1:Y:S01]  /*0c30*/  LDC.64 R20, c[0x0][0x3a8] ;  /* 0x0000ea00ff147b82 */ /* 0x000e620000000a00 */
[----:B------:R-:W-:Y:S02]  /*0c40*/  IMAD.MOV.U32 R0, RZ, RZ, RZ ;  /* 0x000000ffff007224 */ /* 0x000fe400078e00ff */
[----:B------:R-:W-:Y:S01]  /*0c50*/  ISETP.GT.U32.AND.EX P1, PT, R19, -0x1, PT, P1 ;  /* 0xffffffff1300780c */ /* 0x000fe20003f24110 */
[----:B------:R-:W-:Y:S01]  /*0c60*/  IMAD.MOV.U32 R19, RZ, RZ, RZ ;  /* 0x000000ffff137224 */ /* 0x000fe200078e00ff */
[----:B------:R-:W-:Y:S01]  /*0c70*/  ISETP.NE.AND.EX P0, PT, RZ, RZ, PT, P0 ;  /* 0x000000ffff00720c */ /* 0x000fe20003f05300 */
[----:B-1----:R1:W2:Y:S10]  /*0c80*/  DADD R20, R20, -R26 ;  /* 0x0000000014147229 */ /* 0x0022b4000000081a */
[----:B-12---:R-:W-:Y:S05]  /*0c90*/  @P1 BRA `(.L_x_144) ;  /* 0x0000000800641947 */ /* 0x006fea0003800000 */
[----:B0-----:R-:W0:Y:S01]  /*0ca0*/  LDC.64 R4, c[0x0][0x380] ;  /* 0x0000e000ff047b82 */ /* 0x001e220000000a00 */
[----:B------:R-:W-:Y:S01]  /*0cb0*/  LOP3.LUT R0, R3, 0xfffffff8, RZ, 0xc0, !PT ;  /* 0xfffffff803007812 */ /* 0x000fe200078ec0ff */
[----:B------:R-:W-:Y:S01]  /*0cc0*/  VIADD R22, R1, 0x20 ;  /* 0x0000002001167836 */ /* 0x000fe20000000000 */
[----:B------:R-:W-:-:S03]  /*0cd0*/  LOP3.LUT R19, R10, 0x7fffffff, RZ, 0xc0, !PT ;  /* 0x7fffffff0a137812 */ /* 0x000fc600078ec0ff */
[----:B------:R-:W-:Y:S02]  /*0ce0*/  IMAD.MOV.U32 R23, RZ, RZ, R0 ;  /* 0x000000ffff177224 */ /* 0x000fe400078e0000 */
[----:B------:R-:W-:Y:S01]  /*0cf0*/  IMAD.MOV.U32 R24, RZ, RZ, R19 ;  /* 0x000000ffff187224 */ /* 0x000fe200078e0013 */
[----:B0-----:R-:W-:-:S04]  /*0d00*/  LEA R4, P1, R9, R4, 0x4 ;  /* 0x0000000409047211 */ /* 0x001fc800078220ff */
[----:B------:R-:W-:Y:S02]  /*0d10*/  IADD3 R14, P2, PT, R4, 0x20, RZ ;  /* 0x00000020040e7810 */ /* 0x000fe40007f5e0ff */
[----:B------:R-:W-:-:S05]  /*0d20*/  LEA.HI.X R5, R9, R5, R8, 0x4, P1 ;  /* 0x0000000509057211 */ /* 0x000fca00008f2408 */
[----:B------:R-:W-:-:S07]  /*0d30*/  IMAD.X R15, RZ, RZ, R5, P2 ;  /* 0x000000ffff0f7224 */ /* 0x000fce00010e0605 */
.L_x_145:
[----:B-1----:R-:W2:Y:S02]  /*0d40*/  LDL.128 R4, [R22+-0x20] ;  /* 0xffffe00016047983 */ /* 0x002ea40000100c00 */
[----:B--2---:R-:W-:Y:S01]  /*0d50*/  LOP3.LUT R5, R5, 0x1fffff, RZ, 0xc0, !PT ;  /* 0x001fffff05057812 */ /* 0x004fe200078ec0ff */
[----:B------:R-:W-:Y:S01]  /*0d60*/  IMAD.MOV.U32 R28, RZ, RZ, R6 ;  /* 0x000000ffff1c7224 */ /* 0x000fe200078e0006 */
[----:B------:R-:W-:Y:S02]  /*0d70*/  LOP3.LUT R29, R7, 0x1fffff, RZ, 0xc0, !PT ;  /* 0x001fffff071d7812 */ /* 0x000fe400078ec0ff */
[----:B------:R0:W1:Y:S02]  /*0d80*/  I2F.F64.U64 R8, R4 ;  /* 0x0000000400087312 */ /* 0x0000640000301800 */
[----:B0-----:R-:W2:-:S15]  /*0d90*/  LDL.128 R4, [R22+-0x10] ;  /* 0xfffff00016047983 */ /* 0x001e9e0000100c00 */
[----:B------:R-:W-:-:S15]  /*0da0*/  NOP ;  /* 0x0000000000007918 */ /* 0x000fde0000000000 */
[----:B------:R-:W-:-:S15]  /*0db0*/  NOP ;  /* 0x0000000000007918 */ /* 0x000fde0000000000 */
[----:B------:R-:W-:-:S15]  /*0dc0*/  NOP ;  /* 0x0000000000007918 */ /* 0x000fde0000000000 */
[----:B------:R-:W-:-:S02]  /*0dd0*/  NOP ;  /* 0x0000000000007918 */ /* 0x000fc40000000000 */
[----:B-1----:R-:W0:-:S15]  /*0de0*/  DMUL R8, R8, 1.1102230246251565404e-16 ;  /* 0x3ca0000008087828 */ /* 0x002e1e0000000000 */
[----:B------:R-:W-:-:S15]  /*0df0*/  NOP ;  /* 0x0000000000007918 */ /* 0x000fde0000000000 */
[----:B------:R-:W-:-:S15]  /*0e00*/  NOP ;  /* 0x0000000000007918 */ /* 0x000fde0000000000 */
[----:B------:R-:W-:-:S15]  /*0e10*/  NOP ;  /* 0x0000000000007918 */ /* 0x000fde0000000000 */
[----:B------:R-:W-:-:S04]  /*0e20*/  NOP ;  /* 0x0000000000007918 */ /* 0x000fc80000000000 */
[----:B------:R1:W3:Y:S02]  /*0e30*/  I2F.F64.U64 R12, R28 ;  /* 0x0000001c000c7312 */ /* 0x0002e40000301800 */
[----:B-1----:R-:W-:Y:S01]  /*0e40*/  MOV R28, R14 ;  /* 0x0000000e001c7202 */ /* 0x002fe20000000f00 */
[----:B------:R-:W-:-:S15]  /*0e50*/  IMAD.MOV.U32 R29, RZ, RZ, R15 ;  /* 0x000000ffff1d7224 */ /* 0x000fde00078e000f */
[----:B------:R-:W-:-:S15]  /*0e60*/  NOP ;  /* 0x0000000000007918 */ /* 0x000fde0000000000 */
[----:B------:R-:W-:-:S15]  /*0e70*/  NOP ;  /* 0x0000000000007918 */ /* 0x000fde0000000000 */
[----:B------:R-:W-:-:S15]  /*0e80*/  NOP ;  /* 0x0000000000007918 */ /* 0x000fde0000000000 */
[----:B------:R-:W-:-:S01]  /*0e90*/  NOP ;  /* 0x0000000000007918 */ /* 0x000fc20000000000 */
[----:B---3--:R-:W-:-:S15]  /*0ea0*/  DMUL R12, R12, 1.1102230246251565404e-16 ;  /* 0x3ca000000c0c7828 */ /* 0x008fde0000000000 */
[----:B------:R-:W-:-:S15]  /*0eb0*/  NOP ;  /* 0x0000000000007918 */ /* 0x000fde0000000000 */
[----:B------:R-:W-:-:S15]  /*0ec0*/  NOP ;  /* 0x0000000000007918 */ /* 0x000fde0000000000 */
[----:B------:R-:W-:-:S15]  /*0ed0*/  NOP ;  /* 0x0000000000007918 */ /* 0x000fde0000000000 */
[----:B------:R-:W-:-:S04]  /*0ee0*/  NOP ;  /* 0x0000000000007918 */ /* 0x000fc80000000000 */
[----:B0-----:R-:W0:Y:S02]  /*0ef0*/  DFMA R8, R20, R8, R26 ;  /* 0x000000081408722b */ /* 0x001e24000000001a */
[----:B0-----:R0:W-:Y:S04]  /*0f00*/  STG.E.64 desc[UR4][R28.64+-0x20], R8 ;  /* 0xffffe0081c007986 */ /* 0x0011e8000c101b04 */
[----:B0-----:R-:W3:-:S15]  /*0f10*/  LDL.128 R8, [R22] ;  /* 0x0000000016087983 */ /* 0x001ede0000100c00 */
[----:B------:R-:W-:-:S15]  /*0f20*/  NOP ;  /* 0x0000000000007918 */ /* 0x000fde0000000000 */
[----:B------:R-:W-:-:S15]  /*0f30*/  NOP ;  /* 0x0000000000007918 */ /* 0x000fde0000000000 */
[----:B------:R-:W-:-:S13]  /*0f40*/  NOP ;  /* 0x0000000000007918 */ /* 0x000fda0000000000 */
[----:B------:R-:W0:Y:S02]  /*0f50*/  DFMA R12, R20, R12, R26 ;  /* 0x0000000c140c722b */ /* 0x000e24000000001a */
[----:B0-----:R0:W-:Y:S04]  /*0f60*/  STG.E.64 desc[UR4][R28.64+-0x18], R12 ;  /* 0xffffe80c1c007986 */ /* 0x0011e8000c101b04 */
[----:B0-----:R0:W4:Y:S01]  /*0f70*/  LDL.128 R12, [R22+0x10] ;  /* 0x00001000160c7983 */ /* 0x0011220000100c00 */
[----:B------:R-:W-:-:S04]  /*0f80*/  IADD3 R23, P1, PT, R23, -0x8, RZ ;  /* 0xfffffff817177810 */ /* 0x000fc80007f3e0ff */
[----:B------:R-:W-:Y:S02]  /*0f90*/  IADD3.X R24, PT, PT, R24, -0x1, RZ, P1, !PT ;  /* 0xffffffff18187810 */ /* 0x000fe40000ffe4ff */
[----:B------:R-:W-:-:S04]  /*0fa0*/  ISETP.NE.U32.AND P1, PT, R23, RZ, PT ;  /* 0x000000ff1700720c */ /* 0x000fc80003f25070 */
[----:B------:R-:W-:Y:S01]  /*0fb0*/  ISETP.NE.AND.EX P1, PT, R24, RZ, PT, P1 ;  /* 0x000000ff1800720c */ /* 0x000fe20003f25310 */
[----:B0-----:R-:W-:Y:S01]  /*0fc0*/  VIADD R22, R22, 0x40 ;  /* 0x0000004016167836 */ /* 0x001fe20000000000 */
[----:B--2---:R-:W-:Y:S02]  /*0fd0*/  LOP3.LUT R5, R5, 0x1fffff, RZ, 0xc0, !PT ;  /* 0x001fffff05057812 */ /* 0x004fe400078ec0ff */
[----:B------:R-:W-:-:S15]  /*0fe0*/  LOP3.LUT R7, R7, 0x1fffff, RZ, 0xc0, !PT ;  /* 0x001fffff07077812 */ /* 0x000fde00078ec0ff */
[----:B------:R-:W-:-:S15]  /*0ff0*/  NOP ;  /* 0x0000000000007918 */ /* 0x000fde0000000000 */
[----:B------:R-:W-:-:S13]  /*1000*/  NOP ;  /* 0x0000000000007918 */ /* 0x000fda0000000000 */
[----:B------:R-:W0:-:S15]  /*1010*/  I2F.F64.U64 R4, R4 ;  /* 0x0000000400047312 */ /* 0x000e1e0000301800 */
[----:B------:R-:W-:-:S15]  /*1020*/  NOP ;  /* 0x0000000000007918 */ /* 0x000fde0000000000 */
[----:B------:R-:W-:-:S15]  /*1030*/  NOP ;  /* 0x0000000000007918 */ /* 0x000fde0000000000 */
[----:B------:R-:W-:-:S15]  /*1040*/  NOP ;  /* 0x0000000000007918 */ /* 0x000fde0000000000 */
[----:B------:R-:W-:-:S04]  /*1050*/  NOP ;  /* 0x0000000000007918 */ /* 0x000fc80000000000 */
[----:B0-----:R-:W0:-:S15]  /*1060*/  DMUL R4, R4, 1.1102230246251565404e-16 ;  /* 0x3ca0000004047828 */ /* 0x001e1e0000000000 */
        /* <DEDUP_REMOVED lines=9> */
[----:B------:R-:W1:Y:S01]  /*1100*/  I2F.F64.U64 R6, R6 ;  /* 0x0000000600067312 */ /* 0x000e620000301800 */
[----:B0-----:R0:W-:-:S15]  /*1110*/  STG.E.64 desc[UR4][R28.64+-0x10], R4 ;  /* 0xfffff0041c007986 */ /* 0x0011de000c101b04 */
[----:B------:R-:W-:-:S15]  /*1120*/  NOP ;  /* 0x0000000000007918 */ /* 0x000fde0000000000 */
[----:B------:R-:W-:-:S15]  /*1130*/  NOP ;  /* 0x0000000000007918 */ /* 0x000fde0000000000 */
[----:B------:R-:W-:-:S15]  /*1140*/  NOP ;  /* 0x0000000000007918 */ /* 0x000fde0000000000 */
[----:B------:R-:W-:-:S03]  /*1150*/  NOP ;  /* 0x0000000000007918 */ /* 0x000fc60000000000 */
[----:B-1----:R-:W1:Y:S01]  /*1160*/  DMUL R6, R6, 1.1102230246251565404e-16 ;  /* 0x3ca0000006067828 */ /* 0x002e620000000000 */
[----:B---3--:R-:W-:Y:S02]  /*1170*/  LOP3.LUT R9, R9, 0x1fffff, RZ, 0xc0, !PT ;  /* 0x001fffff09097812 */ /* 0x008fe400078ec0ff */
[----:B------:R-:W-:-:S15]  /*1180*/  LOP3.LUT R11, R11, 0x1fffff, RZ, 0xc0, !PT ;  /* 0x001fffff0b0b7812 */ /* 0x000fde00078ec0ff */
[----:B------:R-:W-:-:S15]  /*1190*/  NOP ;  /* 0x0000000000007918 */ /* 0x000fde0000000000 */
[----:B------:R-:W-:-:S15]  /*11a0*/  NOP ;  /* 0x0000000000007918 */ /* 0x000fde0000000000 */
[----:B------:R-:W-:-:S15]  /*11b0*/  NOP ;  /* 0x0000000000007918 */ /* 0x000fde0000000000 */
[----:B------:R-:W-:-:S01]  /*11c0*/  NOP ;  /* 0x0000000000007918 */ /* 0x000fc20000000000 */
[----:B------:R-:W2:-:S15]  /*11d0*/  I2F.F64.U64 R8, R8 ;  /* 0x0000000800087312 */ /* 0x000e9e0000301800 */
[----:B------:R-:W-:-:S15]  /*11e0*/  NOP ;  /* 0x0000000000007918 */ /* 0x000fde0000000000 */
[----:B------:R-:W-:-:S15]  /*11f0*/  NOP ;  /* 0x0000000000007918 */ /* 0x000fde0000000000 */
[----:B------:R-:W-:-:S15]  /*1200*/  NOP ;  /* 0x0000000000007918 */ /* 0x000fde0000000000 */
[----:B------:R-:W-:-:S04]  /*1210*/  NOP ;  /* 0x0000000000007918 */ /* 0x000fc80000000000 */
[----:B--2---:R-:W-:Y:S01]  /*1220*/  DMUL R8, R8, 1.1102230246251565404e-16 ;  /* 0x3ca0000008087828 */ /* 0x004fe20000000000 */
[----:B----4-:R-:W-:Y:S02]  /*1230*/  LOP3.LUT R15, R15, 0x1fffff, RZ, 0xc0, !PT ;  /* 0x001fffff0f0f7812 */ /* 0x010fe400078ec0ff */
        /* <DEDUP_REMOVED lines=10> */
[----:B--2---:R-:W-:-:S15]  /*12e0*/  DMUL R10, R10, 1.1102230246251565404e-16 ;  /* 0x3ca000000a0a7828 */ /* 0x004fde0000000000 */
[----:B------:R-:W-:-:S15]  /*12f0*/  NOP ;  /* 0x0000000000007918 */ /* 0x000fde0000000000 */
[----:B------:R-:W-:-:S15]  /*1300*/  NOP ;  /* 0x0000000000007918 */ /* 0x000fde0000000000 */
[----:B------:R-:W-:-:S15]  /*1310*/  NOP ;  /* 0x0000000000007918 */ /* 0x000fde0000000000 */
[----:B------:R-:W-:-:S04]  /*1320*/  NOP ;  /* 0x0000000000007918 */ /* 0x000fc80000000000 */
[----:B0-----:R-:W0:-:S15]  /*1330*/  I2F.F64.U64 R4, R12 ;  /* 0x0000000c00047312 */ /* 0x001e1e0000301800 */
[----:B------:R-:W-:-:S15]  /*1340*/  NOP ;  /* 0x0000000000007918 */ /* 0x000fde0000000000 */
[----:B------:R-:W-:-:S15]  /*1350*/  NOP ;  /* 0x0000000000007918 */ /* 0x000fde0000000000 */
[----:B------:R-:W-:-:S15]  /*1360*/  NOP ;  /* 0x0000000000007918 */ /* 0x000fde0000000000 */
[----:B------:R-:W-:-:S04]  /*1370*/  NOP ;  /* 0x0000000000007918 */ /* 0x000fc80000000000 */
[----:B0-----:R-:W-:-:S15]  /*1380*/  DMUL R4, R4, 1.1102230246251565404e-16 ;  /* 0x3ca0000004047828 */ /* 0x001fde0000000000 */
[----:B------:R-:W-:-:S15]  /*1390*/  NOP ;  /* 0x0000000000007918 */ /* 0x000fde0000000000 */
[----:B------:R-:W-:-:S15]  /*13a0*/  NOP ;  /* 0x0000000000007918 */ /* 0x000fde0000000000 */
[----:B------:R-:W-:-:S15]  /*13b0*/  NOP ;  /* 0x0000000000007918 */ /* 0x000fde0000000000 */
[----:B------:R-:W-:-:S04]  /*13c0*/  NOP ;  /* 0x0000000000007918 */ /* 0x000fc80000000000 */
[----:B------:R-:W0:-:S15]  /*13d0*/  I2F.F64.U64 R14, R14 ;  /* 0x0000000e000e7312 */ /* 0x000e1e0000301800 */
[----:B------:R-:W-:-:S15]  /*13e0*/  NOP ;  /* 0x0000000000007918 */ /* 0x000fde0000000000 */
[----:B------:R-:W-:-:S15]  /*13f0*/  NOP ;  /* 0x0000000000007918 */ /* 0x000fde0000000000 */
[----:B------:R-:W-:-:S15]  /*1400*/  NOP ;  /* 0x0000000000007918 */ /* 0x000fde0000000000 */
[----:B------:R-:W-:-:S04]  /*1410*/  NOP ;  /* 0x0000000000007918 */ /* 0x000fc80000000000 */
[----:B0-----:R0:W-:Y:S02]  /*1420*/  DMUL R12, R14, 1.1102230246251565404e-16 ;  /* 0x3ca000000e0c7828 */ /* 0x0011e40000000000 */
[----:B0-----:R-:W-:-:S05]  /*1430*/  IADD3 R14, P2, PT, R28, 0x40, RZ ;  /* 0x000000401c0e7810 */ /* 0x001fca0007f5e0ff */
[----:B------:R-:W-:-:S15]  /*1440*/  IMAD.X R15, RZ, RZ, R29, P2 ;  /* 0x000000ffff0f7224 */ /* 0x000fde00010e061d */
[----:B------:R-:W-:-:S15]  /*1450*/  NOP ;  /* 0x0000000000007918 */ /* 0x000fde0000000000 */
[----:B------:R-:W-:-:S15]  /*1460*/  NOP ;  /* 0x0000000000007918 */ /* 0x000fde0000000000 */
[----:B------:R-:W-:-:S12]  /*1470*/  NOP ;  /* 0x0000000000007918 */ /* 0x000fd80000000000 */
[----:B-1----:R-:W0:Y:S02]  /*1480*/  DFMA R6, R20, R6, R26 ;  /* 0x000000061406722b */ /* 0x002e24000000001a */
[----:B0-----:R1:W-:-:S15]  /*1490*/  STG.E.64 desc[UR4][R28.64+-0x8], R6 ;  /* 0xfffff8061c007986 */ /* 0x0013de000c101b04 */
        /* <DEDUP_REMOVED lines=23> */
[----:B0-----:R1:W-:Y:S01]  /*1610*/  STG.E.64 desc[UR4][R28.64+0x18], R12 ;  /* 0x0000180c1c007986 */ /* 0x0013e2000c101b04 */
[----:B------:R-:W-:Y:S05]  /*1620*/  @P1 BRA `(.L_x_145) ;  /* 0xfffffff400c41947 */ /* 0x000fea000383ffff */
.L_x_144:
[----:B------:R-:W-:Y:S05]  /*1630*/  @!P0 EXIT ;  /* 0x000000000000894d */ /* 0x000fea0003800000 */
[----:B------:R-:W-:Y:S02]  /*1640*/  ISETP.GE.U32.AND P1, PT, R16, 0x4, PT ;  /* 0x000000041000780c */ /* 0x000fe40003f26070 */
[----:B------:R-:W-:Y:S02]  /*1650*/  LOP3.LUT R3, R3, 0x3, RZ, 0xc0, !PT ;  /* 0x0000000303037812 */ /* 0x000fe400078ec0ff */
[----:B------:R-:W-:Y:S02]  /*1660*/  ISETP.GE.U32.AND.EX P1, PT, RZ, RZ, PT, P1 ;  /* 0x000000ffff00720c */ /* 0x000fe40003f26110 */
[----:B------:R-:W-:-:S04]  /*1670*/  ISETP.NE.U32.AND P0, PT, R3, RZ, PT ;  /* 0x000000ff0300720c */ /* 0x000fc80003f05070 */
[----:B------:R-:W-:-:S07]  /*1680*/  ISETP.NE.AND.EX P0, PT, RZ, RZ, PT, P0 ;  /* 0x000000ffff00720c */ /* 0x000fce0003f05300 */
[----:B------:R-:W-:Y:S06]  /*1690*/  @!P1 BRA `(.L_x_146) ;  /* 0x0000000400849947 */ /* 0x000fec0003800000 */
[C---:B------:R-:W-:Y:S02]  /*16a0*/  VIADD R16, R0.reuse, 0x1 ;  /* 0x0000000100107836 */ /* 0x040fe40000000000 */
[----:B------:R-:W-:Y:S02]  /*16b0*/  VIADD R14, R0, 0x2 ;  /* 0x00000002000e7836 */ /* 0x000fe40000000000 */
[----:B01----:R-:W-:Y:S02]  /*16c0*/  IMAD.SHL.U32 R4, R16, 0x8, RZ ;  /* 0x0000000810047824 */ /* 0x003fe400078e00ff */
[----:B------:R-:W-:-:S03]  /*16d0*/  IMAD.U32 R6, R0, 0x8, R1 ;  /* 0x0000000800067824 */ /* 0x000fc600078e0001 */
[----:B------:R-:W-:Y:S01]  /*16e0*/  LOP3.LUT R4, R4, 0xfffffff8, RZ, 0xc0, !PT ;  /* 0xfffffff804047812 */ /* 0x000fe200078ec0ff */
[----:B------:R-:W-:Y:S02]  /*16f0*/  IMAD.SHL.U32 R5, R14, 0x8, RZ ;  /* 0x000000080e057824 */ /* 0x000fe400078e00ff */
[----:B------:R-:W-:Y:S01]  /*1700*/  VIADD R12, R0, 0x3 ;  /* 0x00000003000c7836 */ /* 0x000fe20000000000 */
[----:B------:R-:W2:Y:S01]  /*1710*/  LDL.64 R6, [R6] ;  /* 0x0000000006067983 */ /* 0x000ea20000100a00 */
[----:B------:R-:W-:Y:S01]  /*1720*/  IMAD.IADD R10, R1, 0x1, R4 ;  /* 0x00000001010a7824 */ /* 0x000fe200078e0204 */
[----:B------:R-:W-:-:S05]  /*1730*/  LOP3.LUT R4, R5, 0xfffffff8, RZ, 0xc0, !PT ;  /* 0xfffffff805047812 */ /* 0x000fca00078ec0ff */
[----:B------:R-:W3:Y:S01]  /*1740*/  LDL.64 R10, [R10] ;  /* 0x000000000a0a7983 */ /* 0x000ee20000100a00 */
[----:B------:R-:W-:Y:S02]  /*1750*/  IMAD.IADD R24, R1, 0x1, R4 ;  /* 0x0000000101187824 */ /* 0x000fe400078e0204 */
[----:B------:R-:W-:-:S04]  /*1760*/  IMAD.SHL.U32 R5, R12, 0x8, RZ ;  /* 0x000000080c057824 */ /* 0x000fc800078e00ff */
[----:B------:R-:W4:Y:S01]  /*1770*/  LDL.64 R24, [R24] ;  /* 0x0000000018187983 */ /* 0x000f220000100a00 */
[----:B------:R-:W-:-:S05]  /*1780*/  LOP3.LUT R4, R5, 0xfffffff8, RZ, 0xc0, !PT ;  /* 0xfffffff805047812 */ /* 0x000fca00078ec0ff */
[----:B------:R-:W-:-:S05]  /*1790*/  IMAD.IADD R4, R1, 0x1, R4 ;  /* 0x0000000101047824 */ /* 0x000fca00078e0204 */
[----:B------:R-:W5:Y:S01]  /*17a0*/  LDL.64 R28, [R4] ;  /* 0x00000000041c7983 */ /* 0x000f620000100a00 */
[----:B------:R-:W-:-:S05]  /*17b0*/  IADD3 R13, P1, PT, R0, R17, RZ ;  /* 0x00000011000d7210 */ /* 0x000fca0007f3e0ff */
[----:B------:R-:W-:Y:S01]  /*17c0*/  IMAD.X R19, R19, 0x1, R2, P1 ;  /* 0x0000000113137824 */ /* 0x000fe200008e0602 */
[----:B------:R-:W-:Y:S01]  /*17d0*/  IADD3 R15, P3, PT, R14, R17, RZ ;  /* 0x000000110e0f7210 */ /* 0x000fe20007f7e0ff */
[----:B------:R-:W-:Y:S01]  /*17e0*/  VIADD R0, R0, 0x4 ;  /* 0x0000000400007836 */ /* 0x000fe20000000000 */
[----:B---3--:R-:W-:-:S04]  /*17f0*/  LOP3.LUT R11, R11, 0x1fffff, RZ, 0xc0, !PT ;  /* 0x001fffff0b0b7812 */ /* 0x008fc800078ec0ff */
[----:B------:R0:W1:Y:S02]  /*1800*/  I2F.F64.U64 R8, R10 ;  /* 0x0000000a00087312 */ /* 0x0000640000301800 */
[----:B0-----:R-:W0:Y:S01]  /*1810*/  LDC.64 R10, c[0x0][0x380] ;  /* 0x0000e000ff0a7b82 */ /* 0x001e220000000a00 */
[----:B----4-:R-:W-:Y:S02]  /*1820*/  LOP3.LUT R25, R25, 0x1fffff, RZ, 0xc0, !PT ;  /* 0x001fffff19197812 */ /* 0x010fe400078ec0ff */
[----:B--2---:R-:W-:Y:S02]  /*1830*/  LOP3.LUT R7, R7, 0x1fffff, RZ, 0xc0, !PT ;  /* 0x001fffff07077812 */ /* 0x004fe400078ec0ff */
[----:B-----5:R-:W-:-:S15]  /*1840*/  LOP3.LUT R29, R29, 0x1fffff, RZ, 0xc0, !PT ;  /* 0x001fffff1d1d7812 */ /* 0x020fde00078ec0ff */
[----:B------:R-:W-:-:S15]  /*1850*/  NOP ;  /* 0x0000000000007918 */ /* 0x000fde0000000000 */
[----:B------:R-:W-:-:S15]  /*1860*/  NOP ;  /* 0x0000000000007918 */ /* 0x000fde0000000000 */
[----:B------:R-:W-:-:S12]  /*1870*/  NOP ;  /* 0x0000000000007918 */ /* 0x000fd80000000000 */
[----:B-1----:R-:W-:-:S15]  /*1880*/  DMUL R8, R8, 1.1102230246251565404e-16 ;  /* 0x3ca0000008087828 */ /* 0x002fde0000000000 */
[----:B------:R-:W-:-:S15]  /*1890*/  NOP ;  /* 0x0000000000007918 */ /* 0x000fde0000000000 */
[----:B------:R-:W-:-:S15]  /*18a0*/  NOP ;  /* 0x0000000000007918 */ /* 0x000fde0000000000 */
[----:B------:R-:W-:-:S15]  /*18b0*/  NOP ;  /* 0x0000000000007918 */ /* 0x000fde0000000000 */
[----:B------:R-:W-:-:S04]  /*18c0*/  NOP ;  /* 0x0000000000007918 */ /* 0x000fc80000000000 */
[----:B------:R0:W1:Y:S02]  /*18d0*/  I2F.F64.U64 R4, R24 ;  /* 0x0000001800047312 */ /* 0x0000640000301800 */
[----:B0-----:R-:W-:-:S04]  /*18e0*/  LEA R24, P1, R13, R10, 0x3 ;  /* 0x0000000a0d187211 */ /* 0x001fc800078218ff */
[----:B------:R-:W-:Y:S02]  /*18f0*/  LEA.HI.X R25, R13, R11, R19, 0x3, P1 ;  /* 0x0000000b0d197211 */ /* 0x000fe400008f1c13 */
[-C--:B------:R-:W-:Y:S02]  /*1900*/  IADD3 R13, P2, PT, R16, R17.reuse, RZ ;  /* 0x00000011100d7210 */ /* 0x080fe40007f5e0ff */
[----:B------:R-:W-:-:S04]  /*1910*/  IADD3 R16, P1, PT, R12, R17, RZ ;  /* 0x000000110c107210 */ /* 0x000fc80007f3e0ff */
[----:B------:R-:W-:-:S15]  /*1920*/  IADD3.X R19, PT, PT, RZ, R2, RZ, P1, !PT ;  /* 0x00000002ff137210 */ /* 0x000fde0000ffe4ff */
[----:B------:R-:W-:-:S15]  /*1930*/  NOP ;  /* 0x0000000000007918 */ /* 0x000fde0000000000 */
[----:B------:R-:W-:-:S15]  /*1940*/  NOP ;  /* 0x0000000000007918 */ /* 0x000fde0000000000 */
[----:B------:R-:W-:-:S05]  /*1950*/  NOP ;  /* 0x0000000000007918 */ /* 0x000fca0000000000 */
[----:B-1----:R-:W-:-:S15]  /*1960*/  DMUL R4, R4, 1.1102230246251565404e-16 ;  /* 0x3ca0000004047828 */ /* 0x002fde0000000000 */
        /* <DEDUP_REMOVED lines=14> */
[----:B------:R1:W2:Y:S02]  /*1a50*/  I2F.F64.U64 R6, R28 ;  /* 0x0000001c00067312 */ /* 0x0002a40000301800 */
[--C-:B-1----:R-:W-:Y:S01]  /*1a60*/  IMAD.X R29, RZ, RZ, R2.reuse, P2 ;  /* 0x000000ffff1d7224 */ /* 0x102fe200010e0602 */
[-C--:B------:R-:W-:Y:S01]  /*1a70*/  LEA R12, P2, R13, R10.reuse, 0x3 ;  /* 0x0000000a0d0c7211 */ /* 0x080fe200078418ff */
[----:B------:R-:W-:Y:S01]  /*1a80*/  IMAD.X R28, RZ, RZ, R2, P3 ;  /* 0x000000ffff1c7224 */ /* 0x000fe200018e0602 */
[-C--:B------:R-:W-:Y:S02]  /*1a90*/  LEA R14, P3, R15, R10.reuse, 0x3 ;  /* 0x0000000a0f0e7211 */ /* 0x080fe400078618ff */
[----:B------:R-:W-:Y:S02]  /*1aa0*/  LEA R10, P4, R16, R10, 0x3 ;  /* 0x0000000a100a7211 */ /* 0x000fe400078818ff */
[-C--:B------:R-:W-:Y:S02]  /*1ab0*/  LEA.HI.X R13, R13, R11.reuse, R29, 0x3, P2 ;  /* 0x0000000b0d0d7211 */ /* 0x080fe400010f1c1d */
[----:B------:R-:W-:-:S02]  /*1ac0*/  LEA.HI.X R15, R15, R11, R28, 0x3, P3 ;  /* 0x0000000b0f0f7211 */ /* 0x000fc400018f1c1c */
[----:B------:R-:W-:-:S15]  /*1ad0*/  LEA.HI.X R11, R16, R11, R19, 0x3, P4 ;  /* 0x0000000b100b7211 */ /* 0x000fde00020f1c13 */
[----:B------:R-:W-:-:S15]  /*1ae0*/  NOP ;  /* 0x0000000000007918 */ /* 0x000fde0000000000 */
[----:B------:R-:W-:-:S15]  /*1af0*/  NOP ;  /* 0x0000000000007918 */ /* 0x000fde0000000000 */
[----:B------:R-:W-:-:S06]  /*1b00*/  NOP ;  /* 0x0000000000007918 */ /* 0x000fcc0000000000 */
[----:B0-----:R-:W0:Y:S02]  /*1b10*/  DFMA R22, R20, R22, R26 ;  /* 0x000000161416722b */ /* 0x001e24000000001a */
[----:B0-----:R3:W-:Y:S01]  /*1b20*/  STG.E.64 desc[UR4][R24.64], R22 ;  /* 0x0000001618007986 */ /* 0x0017e2000c101b04 */
[----:B------:R-:W-:-:S15]  /*1b30*/  IMAD.MOV.U32 R19, RZ, RZ, RZ ;  /* 0x000000ffff137224 */ /* 0x000fde00078e00ff */
[----:B------:R-:W-:-:S15]  /*1b40*/  NOP ;  /* 0x0000000000007918 */ /* 0x000fde0000000000 */
[----:B------:R-:W-:-:S15]  /*1b50*/  NOP ;  /* 0x0000000000007918 */ /* 0x000fde0000000000 */
[----:B------:R-:W-:-:S15]  /*1b60*/  NOP ;  /* 0x0000000000007918 */ /* 0x000fde0000000000 */
[----:B------:R-:W-:-:S01]  /*1b70*/  NOP ;  /* 0x0000000000007918 */ /* 0x000fc20000000000 */
[----:B------:R-:W0:Y:S02]  /*1b80*/  DFMA R8, R20, R8, R26 ;  /* 0x000000081408722b */ /* 0x000e24000000001a */
[----:B0-----:R3:W-:-:S15]  /*1b90*/  STG.E.64 desc[UR4][R12.64], R8 ;  /* 0x000000080c007986 */ /* 0x0017de000c101b04 */
[----:B------:R-:W-:-:S15]  /*1ba0*/  NOP ;  /* 0x0000000000007918 */ /* 0x000fde0000000000 */
[----:B------:R-:W-:-:S15]  /*1bb0*/  NOP ;  /* 0x0000000000007918 */ /* 0x000fde0000000000 */
[----:B------:R-:W-:-:S15]  /*1bc0*/  NOP ;  /* 0x0000000000007918 */ /* 0x000fde0000000000 */
[----:B------:R-:W-:-:S02]  /*1bd0*/  NOP ;  /* 0x0000000000007918 */ /* 0x000fc40000000000 */
[----:B--2---:R-:W-:-:S15]  /*1be0*/  DMUL R6, R6, 1.1102230246251565404e-16 ;  /* 0x3ca0000006067828 */ /* 0x004fde0000000000 */
[----:B------:R-:W-:-:S15]  /*1bf0*/  NOP ;  /* 0x0000000000007918 */ /* 0x000fde0000000000 */
[----:B------:R-:W-:-:S15]  /*1c00*/  NOP ;  /* 0x0000000000007918 */ /* 0x000fde0000000000 */
[----:B------:R-:W-:-:S15]  /*1c10*/  NOP ;  /* 0x0000000000007918 */ /* 0x000fde0000000000 */
[----:B------:R-:W-:-:S04]  /*1c20*/  NOP ;  /* 0x0000000000007918 */ /* 0x000fc80000000000 */
[----:B------:R-:W0:Y:S02]  /*1c30*/  DFMA R4, R20, R4, R26 ;  /* 0x000000041404722b */ /* 0x000e24000000001a */
[----:B0-----:R3:W-:-:S15]  /*1c40*/  STG.E.64 desc[UR4][R14.64], R4 ;  /* 0x000000040e007986 */ /* 0x0017de000c101b04 */
[----:B------:R-:W-:-:S15]  /*1c50*/  NOP ;  /* 0x0000000000007918 */ /* 0x000fde0000000000 */
[----:B------:R-:W-:-:S15]  /*1c60*/  NOP ;  /* 0x0000000000007918 */ /* 0x000fde0000000000 */
[----:B------:R-:W-:-:S15]  /*1c70*/  NOP ;  /* 0x0000000000007918 */ /* 0x000fde0000000000 */
[----:B------:R-:W-:-:S02]  /*1c80*/  NOP ;  /* 0x0000000000007918 */ /* 0x000fc40000000000 */
[----:B------:R-:W0:Y:S02]  /*1c90*/  DFMA R6, R20, R6, R26 ;  /* 0x000000061406722b */ /* 0x000e24000000001a */
[----:B0-----:R3:W-:Y:S02]  /*1ca0*/  STG.E.64 desc[UR4][R10.64], R6 ;  /* 0x000000060a007986 */ /* 0x0017e4000c101b04 */
.L_x_146:
[----:B------:R-:W-:Y:S05]  /*1cb0*/  @!P0 EXIT ;  /* 0x000000000000894d */ /* 0x000fea0003800000 */
[----:B------:R-:W-:Y:S02]  /*1cc0*/  ISETP.NE.U32.AND P1, PT, R3, 0x1, PT ;  /* 0x000000010300780c */ /* 0x000fe40003f25070 */
[----:B------:R-:W-:Y:S02]  /*1cd0*/  LOP3.LUT R18, R18, 0x1, RZ, 0xc0, !PT ;  /* 0x0000000112127812 */ /* 0x000fe400078ec0ff */
[----:B------:R-:W-:Y:S02]  /*1ce0*/  ISETP.NE.AND.EX P1, PT, RZ, RZ, PT, P1 ;  /* 0x000000ffff00720c */ /* 0x000fe40003f25310 */
[----:B------:R-:W-:-:S04]  /*1cf0*/  ISETP.NE.U32.AND P0, PT, R18, 0x1, PT ;  /* 0x000000011200780c */ /* 0x000fc80003f05070 */
[----:B------:R-:W-:-:S07]  /*1d00*/  ISETP.NE.U32.AND.EX P0, PT, RZ, RZ, PT, P0 ;  /* 0x000000ffff00720c */ /* 0x000fce0003f05100 */
[----:B------:R-:W-:Y:S06]  /*1d10*/  @!P1 BRA `(.L_x_147) ;  /* 0x0000000000c49947 */ /* 0x000fec0003800000 */
[C---:B01-3--:R-:W-:Y:S02]  /*1d20*/  VIADD R6, R0.reuse, 0x1 ;  /* 0x0000000100067836 */ /* 0x04bfe40000000000 */
[----:B------:R-:W-:Y:S02]  /*1d30*/  IMAD.U32 R8, R0, 0x8, R1 ;  /* 0x0000000800087824 */ /* 0x000fe400078e0001 */
[----:B------:R-:W-:-:S04]  /*1d40*/  IMAD.SHL.U32 R4, R6, 0x8, RZ ;  /* 0x0000000806047824 */ /* 0x000fc800078e00ff */
[----:B------:R-:W2:Y:S01]  /*1d50*/  LDL.64 R8, [R8] ;  /* 0x0000000008087983 */ /* 0x000ea20000100a00 */
[----:B------:R-:W-:-:S05]  /*1d60*/  LOP3.LUT R4, R4, 0xfffffff8, RZ, 0xc0, !PT ;  /* 0xfffffff804047812 */ /* 0x000fca00078ec0ff */
[----:B------:R-:W-:-:S05]  /*1d70*/  IMAD.IADD R3, R1, 0x1, R4 ;  /* 0x0000000101037824 */ /* 0x000fca00078e0204 */
[----:B------:R0:W3:Y:S01]  /*1d80*/  LDL.64 R10, [R3] ;  /* 0x00000000030a7983 */ /* 0x0000e20000100a00 */
[-C--:B------:R-:W-:Y:S02]  /*1d90*/  IADD3 R18, P2, PT, R6, R17.reuse, RZ ;  /* 0x0000001106127210 */ /* 0x080fe40007f5e0ff */
[C---:B0-----:R-:W-:Y:S01]  /*1da0*/  IADD3 R3, P1, PT, R0.reuse, R17, RZ ;  /* 0x0000001100037210 */ /* 0x041fe20007f3e0ff */
[----:B------:R-:W-:-:S04]  /*1db0*/  VIADD R0, R0, 0x2 ;  /* 0x0000000200007836 */ /* 0x000fc80000000000 */
[----:B------:R-:W-:Y:S02]  /*1dc0*/  IMAD.X R16, R19, 0x1, R2, P1 ;  /* 0x0000000113107824 */ /* 0x000fe400008e0602 */
[----:B------:R-:W-:Y:S01]  /*1dd0*/  IMAD.MOV.U32 R19, RZ, RZ, RZ ;  /* 0x000000ffff137224 */ /* 0x000fe200078e00ff */
[----:B--2---:R-:W-:Y:S01]  /*1de0*/  LOP3.LUT R13, R9, 0x1fffff, RZ, 0xc0, !PT ;  /* 0x001fffff090d7812 */ /* 0x004fe200078ec0ff */
[----:B------:R-:W-:-:S06]  /*1df0*/  IMAD.MOV.U32 R12, RZ, RZ, R8 ;  /* 0x000000ffff0c7224 */ /* 0x000fcc00078e0008 */
[----:B------:R-:W0:-:S15]  /*1e00*/  I2F.F64.U64 R12, R12 ;  /* 0x0000000c000c7312 */ /* 0x000e1e0000301800 */
[----:B------:R-:W-:-:S15]  /*1e10*/  NOP ;  /* 0x0000000000007918 */ /* 0x000fde0000000000 */
[----:B------:R-:W-:-:S15]  /*1e20*/  NOP ;  /* 0x0000000000007918 */ /* 0x000fde0000000000 */
[----:B------:R-:W-:-:S15]  /*1e30*/  NOP ;  /* 0x0000000000007918 */ /* 0x000fde0000000000 */
[----:B------:R-:W-:-:S04]  /*1e40*/  NOP ;  /* 0x0000000000007918 */ /* 0x000fc80000000000 */
[----:B0-----:R0:W1:Y:S01]  /*1e50*/  DMUL R4, R12, 1.1102230246251565404e-16 ;  /* 0x3ca000000c047828 */ /* 0x0010620000000000 */
[----:B---3--:R-:W-:Y:S01]  /*1e60*/  LOP3.LUT R15, R11, 0x1fffff, RZ, 0xc0, !PT ;  /* 0x001fffff0b0f7812 */ /* 0x008fe200078ec0ff */
[----:B------:R-:W-:Y:S02]  /*1e70*/  IMAD.MOV.U32 R14, RZ, RZ, R10 ;  /* 0x000000ffff0e7224 */ /* 0x000fe400078e000a */
[----:B------:R-:W2:Y:S01]  /*1e80*/  LDC.64 R10, c[0x0][0x380] ;  /* 0x0000e000ff0a7b82 */ /* 0x000ea20000000a00 */
[----:B0-----:R-:W-:Y:S01]  /*1e90*/  IMAD.X R12, RZ, RZ, R2, P2 ;  /* 0x000000ffff0c7224 */ /* 0x001fe200010e0602 */
[CC--:B--2---:R-:W-:Y:S02]  /*1ea0*/  LEA R6, P1, R3.reuse, R10.reuse, 0x3 ;  /* 0x0000000a03067211 */ /* 0x0c4fe400078218ff */
[----:B------:R-:W-:Y:S02]  /*1eb0*/  LEA R10, P2, R18, R10, 0x3 ;  /* 0x0000000a120a7211 */ /* 0x000fe400078418ff */
[----:B------:R-:W-:-:S02]  /*1ec0*/  LEA.HI.X R7, R3, R11, R16, 0x3, P1 ;  /* 0x0000000b03077211 */ /* 0x000fc400008f1c10 */
[----:B------:R-:W-:-:S15]  /*1ed0*/  LEA.HI.X R11, R18, R11, R12, 0x3, P2 ;  /* 0x0000000b120b7211 */ /* 0x000fde00010f1c0c */
[----:B------:R-:W-:-:S15]  /*1ee0*/  NOP ;  /* 0x0000000000007918 */ /* 0x000fde0000000000 */
[----:B------:R-:W-:-:S15]  /*1ef0*/  NOP ;  /* 0x0000000000007918 */ /* 0x000fde0000000000 */
[----:B------:R-:W-:-:S07]  /*1f00*/  NOP ;  /* 0x0000000000007918 */ /* 0x000fce0000000000 */
[----:B------:R-:W0:-:S15]  /*1f10*/  I2F.F64.U64 R8, R14 ;  /* 0x0000000e00087312 */ /* 0x000e1e0000301800 */
[----:B------:R-:W-:-:S15]  /*1f20*/  NOP ;  /* 0x0000000000007918 */ /* 0x000fde0000000000 */
[----:B------:R-:W-:-:S15]  /*1f30*/  NOP ;  /* 0x0000000000007918 */ /* 0x000fde0000000000 */
[----:B------:R-:W-:-:S15]  /*1f40*/  NOP ;  /* 0x0000000000007918 */ /* 0x000fde0000000000 */
[----:B------:R-:W-:-:S04]  /*1f50*/  NOP ;  /* 0x0000000000007918 */ /* 0x000fc80000000000 */
[----:B-1----:R-:W1:Y:S02]  /*1f60*/  DFMA R4, R20, R4, R26 ;  /* 0x000000041404722b */ /* 0x002e64000000001a */
[----:B-1----:R2:W-:-:S15]  /*1f70*/  STG.E.64 desc[UR4][R6.64], R4 ;  /* 0x0000000406007986 */ /* 0x0025de000c101b04 */
[----:B------:R-:W-:-:S15]  /*1f80*/  NOP ;  /* 0x0000000000007918 */ /* 0x000fde0000000000 */
[----:B------:R-:W-:-:S15]  /*1f90*/  NOP ;  /* 0x0000000000007918 */ /* 0x000fde0000000000 */
[----:B------:R-:W-:-:S15]  /*1fa0*/  NOP ;  /* 0x0000000000007918 */ /* 0x000fde0000000000 */
[----:B------:R-:W-:-:S02]  /*1fb0*/  NOP ;  /* 0x0000000000007918 */ /* 0x000fc40000000000 */
[----:B0-----:R-:W0:-:S15]  /*1fc0*/  DMUL R8, R8, 1.1102230246251565404e-16 ;  /* 0x3ca0000008087828 */ /* 0x001e1e0000000000 */
[----:B------:R-:W-:-:S15]  /*1fd0*/  NOP ;  /* 0x0000000000007918 */ /* 0x000fde0000000000 */
[----:B------:R-:W-:-:S15]  /*1fe0*/  NOP ;  /* 0x0000000000007918 */ /* 0x000fde0000000000 */
[----:B------:R-:W-:-:S15]  /*1ff0*/  NOP ;  /* 0x0000000000007918 */ /* 0x000fde0000000000 */
[----:B------:R-:W-:-:S04]  /*2000*/  NOP ;  /* 0x0000000000007918 */ /* 0x000fc80000000000 */
[----:B0-----:R-:W0:Y:S02]  /*2010*/  DFMA R8, R20, R8, R26 ;  /* 0x000000081408722b */ /* 0x001e24000000001a */
[----:B0-----:R2:W-:Y:S02]  /*2020*/  STG.E.64 desc[UR4][R10.64], R8 ;  /* 0x000000080a007986 */ /* 0x0015e4000c101b04 */
.L_x_147:
[----:B------:R-:W-:Y:S05]  /*2030*/  @P0 EXIT ;  /* 0x000000000000094d */ /* 0x000fea0003800000 */
[C---:B-123--:R-:W-:Y:S01]  /*2040*/  IMAD.U32 R8, R0.reuse, 0x8, R1 ;  /* 0x0000000800087824 */ /* 0x04efe200078e0001 */
[----:B------:R-:W1:Y:S04]  /*2050*/  LDC.64 R10, c[0x0][0x380] ;  /* 0x0000e000ff0a7b82 */ /* 0x000e680000000a00 */
[----:B0-----:R-:W2:Y:S01]  /*2060*/  LDL.64 R4, [R8] ;  /* 0x0000000008047983 */ /* 0x001ea20000100a00 */
[----:B------:R-:W-:-:S05]  /*2070*/  IADD3 R0, P0, PT, R0, R17, RZ ;  /* 0x0000001100007210 */ /* 0x000fca0007f1e0ff */
[----:B------:R-:W-:Y:S01]  /*2080*/  IMAD.X R19, R19, 0x1, R2, P0 ;  /* 0x0000000113137824 */ /* 0x000fe200000e0602 */
[----:B-1----:R-:W-:-:S04]  /*2090*/  LEA R2, P0, R0, R10, 0x3 ;  /* 0x0000000a00027211 */ /* 0x002fc800078018ff */
[----:B------:R-:W-:Y:S02]  /*20a0*/  LEA.HI.X R3, R0, R11, R19, 0x3, P0 ;  /* 0x0000000b00037211 */ /* 0x000fe400000f1c13 */
[----:B--2---:R-:W-:Y:S01]  /*20b0*/  LOP3.LUT R7, R5, 0x1fffff, RZ, 0xc0, !PT ;  /* 0x001fffff05077812 */ /* 0x004fe200078ec0ff */
[----:B------:R-:W-:-:S04]  /*20c0*/  IMAD.MOV.U32 R6, RZ, RZ, R4 ;  /* 0x000000ffff067224 */ /* 0x000fc800078e0004 */
        /* <DEDUP_REMOVED lines=10> */
[----:B0-----:R-:W0:Y:S02]  /*2170*/  DFMA R4, R20, R4, R26 ;  /* 0x000000041404722b */ /* 0x001e24000000001a */
[----:B0-----:R-:W-:Y:S01]  /*2180*/  STG.E.64 desc[UR4][R2.64], R4 ;  /* 0x0000000402007986 */ /* 0x001fe2000c101b04 */
[----:B------:R-:W-:Y:S05]  /*2190*/  EXIT ;  /* 0x000000000000794d */ /* 0x000fea0003800000 */
.L_x_148:
        /* <DEDUP_REMOVED lines=14> */
.L_x_176:


//--------------------- .nv.global.init           --------------------------
	.section	.nv.global.init,"aw",@progbits
	.align	8
.nv.global.init:
	.type		__cudart_i2opi_d,@object
	.size		__cudart_i2opi_d,(.L_28 - __cudart_i2opi_d)
__cudart_i2opi_d:
        /*0000*/ 	.byte	0x08, 0x5d, 0x8d, 0x1f, 0xb1, 0x5f, 0xfb, 0x6b, 0xea, 0x92, 0x52, 0x8a, 0xf7, 0x39, 0x07, 0x3d
        /* <DEDUP_REMOVED lines=8> */
.L_28:


//--------------------- .nv.shared.reserved.0     --------------------------
	.section	.nv.shared.reserved.0,"aw",@nobits
	.weak		__nv_reservedSMEM_offset_0_alias
	.size		__nv_reservedSMEM_offset_0_alias, 0, 64
	.other		__nv_reservedSMEM_offset_0_alias,@"STO_CUDA_RESERVED_SHARED STV_DEFAULT"
__nv_reservedSMEM_offset_0_alias:
	.zero		0
	.zero		64


//--------------------- .nv.global                --------------------------
	.section	.nv.global,"aw",@nobits
.nv.global:
	.type		_ZN52_INTERNAL_f6d41790_21_PhiloxDistribution_cu_0636f2c14cuda3std3__48in_placeE,@object
	.size		_ZN52_INTERNAL_f6d41790_21_PhiloxDistribution_cu_0636f2c14cuda3std3__48in_placeE,(_ZN52_INTERNAL_f6d41790_21_PhiloxDistribution_cu_0636f2c14cuda3std6ranges3__45__cpo8distanceE - _ZN52_INTERNAL_f6d41790_21_PhiloxDistribution_cu_0636f2c14cuda3std3__48in_placeE)
_ZN52_INTERNAL_f6d41790_21_PhiloxDistribution_cu_0636f2c14cuda3std3__48in_placeE:
	.zero		1
	.type		_ZN52_INTERNAL_f6d41790_21_PhiloxDistribution_cu_0636f2c14cuda3std6ranges3__45__cpo8distanceE,@object
	.size		_ZN52_INTERNAL_f6d41790_21_PhiloxDistribution_cu_0636f2c14cuda3std6ranges3__45__cpo8distanceE,(_ZN52_INTERNAL_f6d41790_21_PhiloxDistribution_cu_0636f2c14cuda3std3__45__cpo6cbeginE - _ZN52_INTERNAL_f6d41790_21_PhiloxDistribution_cu_0636f2c14cuda3std6ranges3__45__cpo8distanceE)
_ZN52_INTERNAL_f6d41790_21_PhiloxDistribution_cu_0636f2c14cuda3std6ranges3__45__cpo8distanceE:
	.zero		1
	.type		_ZN52_INTERNAL_f6d41790_21_PhiloxDistribution_cu_0636f2c14cuda3std3__45__cpo6cbeginE,@object
	.size		_ZN52_INTERNAL_f6d41790_21_PhiloxDistribution_cu_0636f2c14cuda3std3__45__cpo6cbeginE,(_ZN52_INTERNAL_f6d41790_21_PhiloxDistribution_cu_0636f2c14cuda3std6ranges3__45__cpo7advanceE - _ZN52_INTERNAL_f6d41790_21_PhiloxDistribution_cu_0636f2c14cuda3std3__45__cpo6cbeginE)
_ZN52_INTERNAL_f6d41790_21_PhiloxDistribution_cu_0636f2c14cuda3std3__45__cpo6cbeginE:
	.zero		1
	.type		_ZN52_INTERNAL_f6d41790_21_PhiloxDistribution_cu_0636f2c14cuda3std6ranges3__45__cpo7advanceE,@object
	.size		_ZN52_INTERNAL_f6d41790_21_PhiloxDistribution_cu_0636f2c14cuda3std6ranges3__45__cpo7advanceE,(_ZN52_INTERNAL_f6d41790_21_PhiloxDistribution_cu_0636f2c14cuda3std3__45__cpo7crbeginE - _ZN52_INTERNAL_f6d41790_21_PhiloxDistribution_cu_0636f2c14cuda3std6ranges3__45__cpo7advanceE)
_ZN52_INTERNAL_f6d41790_21_PhiloxDistribution_cu_0636f2c14cuda3std6ranges3__45__cpo7advanceE:
	.zero		1
	.type		_ZN52_INTERNAL_f6d41790_21_PhiloxDistribution_cu_0636f2c14cuda3std3__45__cpo7crbeginE,@object
	.size		_ZN52_INTERNAL_f6d41790_21_PhiloxDistribution_cu_0636f2c14cuda3std3__45__cpo7crbeginE,(_ZN52_INTERNAL_f6d41790_21_PhiloxDistribution_cu_0636f2c14cuda3std6ranges3__45__cpo4dataE - _ZN52_INTERNAL_f6d41790_21_PhiloxDistribution_cu_0636f2c14cuda3std3__45__cpo7crbeginE)
_ZN52_INTERNAL_f6d41790_21_PhiloxDistribution_cu_0636f2c14cuda3std3__45__cpo7crbeginE:
	.zero		1
	.type		_ZN52_INTERNAL_f6d41790_21_PhiloxDistribution_cu_0636f2c14cuda3std6ranges3__45__cpo4dataE,@object
	.size		_ZN52_INTERNAL_f6d41790_21_PhiloxDistribution_cu_0636f2c14cuda3std6ranges3__45__cpo4dataE,(_ZN52_INTERNAL_f6d41790_21_PhiloxDistribution_cu_0636f2c14cuda3std6ranges3__45__cpo5beginE - _ZN52_INTERNAL_f6d41790_21_PhiloxDistribution_cu_0636f2c14cuda3std6ranges3__45__cpo4dataE)
_ZN52_INTERNAL_f6d41790_21_PhiloxDistribution_cu_0636f2c14cuda3std6ranges3__45__cpo4dataE:
	.zero		1
	.type		_ZN52_INTERNAL_f6d41790_21_PhiloxDistribution_cu_0636f2c14cuda3std6ranges3__45__cpo5beginE,@object
	.size		_ZN52_INTERNAL_f6d41790_21_PhiloxDistribution_cu_0636f2c14cuda3std6ranges3__45__cpo5beginE,(_ZN52_INTERNAL_f6d41790_21_PhiloxDistribution_cu_0636f2c14cuda3std3__454_GLOBAL__N__f6d41790_21_PhiloxDistribution_cu_0636f2c16ignoreE - _ZN52_INTERNAL_f6d41790_21_PhiloxDistribution_cu_0636f2c14cuda3std6ranges3__45__cpo5beginE)
_ZN52_INTERNAL_f6d41790_21_PhiloxDistribution_cu_0636f2c14cuda3std6ranges3__45__cpo5beginE:
	.zero		1
	.type		_ZN52_INTERNAL_f6d41790_21_PhiloxDistribution_cu_0636f2c14cuda3std3__454_GLOBAL__N__f6d41790_21_PhiloxDistribution_cu_0636f2c16ignoreE,@object
	.size		_ZN52_INTERNAL_f6d41790_21_PhiloxDistribution_cu_0636f2c14cuda3std3__454_GLOBAL__N__f6d41790_21_PhiloxDistribution_cu_0636f2c16ignoreE,(_ZN52_INTERNAL_f6d41790_21_PhiloxDistribution_cu_0636f2c14cuda3std6ranges3__45__cpo4sizeE - _ZN52_INTERNAL_f6d41790_21_PhiloxDistribution_cu_0636f2c14cuda3std3__454_GLOBAL__N__f6d41790_21_PhiloxDistribution_cu_0636f2c16ignoreE)
_ZN52_INTERNAL_f6d41790_21_PhiloxDistribution_cu_0636f2c14cuda3std3__454_GLOBAL__N__f6d41790_21_PhiloxDistribution_cu_0636f2c16ignoreE:
	.zero		1
	.type		_ZN52_INTERNAL_f6d41790_21_PhiloxDistribution_cu_0636f2c14cuda3std6ranges3__45__cpo4sizeE,@object
	.size		_ZN52_INTERNAL_f6d41790_21_PhiloxDistribution_cu_0636f2c14cuda3std6ranges3__45__cpo4sizeE,(_ZN52_INTERNAL_f6d41790_21_PhiloxDistribution_cu_0636f2c14cuda3std3__45__cpo5beginE - _ZN52_INTERNAL_f6d41790_21_PhiloxDistribution_cu_0636f2c14cuda3std6ranges3__45__cpo4sizeE)
_ZN52_INTERNAL_f6d41790_21_PhiloxDistribution_cu_0636f2c14cuda3std6ranges3__45__cpo4sizeE:
	.zero		1
	.type		_ZN52_INTERNAL_f6d41790_21_PhiloxDistribution_cu_0636f2c14cuda3std3__45__cpo5beginE,@object
	.size		_ZN52_INTERNAL_f6d41790_21_PhiloxDistribution_cu_0636f2c14cuda3std3__45__cpo5beginE,(_ZN52_INTERNAL_f6d41790_21_PhiloxDistribution_cu_0636f2c14cuda3std6ranges3__45__cpo6cbeginE - _ZN52_INTERNAL_f6d41790_21_PhiloxDistribution_cu_0636f2c14cuda3std3__45__cpo5beginE)
_ZN52_INTERNAL_f6d41790_21_PhiloxDistribution_cu_0636f2c14cuda3std3__45__cpo5beginE:
	.zero		1
	.type		_ZN52_INTERNAL_f6d41790_21_PhiloxDistribution_cu_0636f2c14cuda3std6ranges3__45__cpo6cbeginE,@object
	.size		_ZN52_INTERNAL_f6d41790_21_PhiloxDistribution_cu_0636f2c14cuda3std6ranges3__45__cpo6cbeginE,(_ZN52_INTERNAL_f6d41790_21_PhiloxDistribution_cu_0636f2c14cuda3std3__45__cpo6rbeginE - _ZN52_INTERNAL_f6d41790_21_PhiloxDistribution_cu_0636f2c14cuda3std6ranges3__45__cpo6cbeginE)
_ZN52_INTERNAL_f6d41790_21_PhiloxDistribution_cu_0636f2c14cuda3std6ranges3__45__cpo6cbeginE:
	.zero		1
	.type		_ZN52_INTERNAL_f6d41790_21_PhiloxDistribution_cu_0636f2c14cuda3std3__45__cpo6rbeginE,@object
	.size		_ZN52_INTERNAL_f6d41790_21_PhiloxDistribution_cu_0636f2c14cuda3std3__45__cpo6rbeginE,(_ZN52_INTERNAL_f6d41790_21_PhiloxDistribution_cu_0636f2c14cuda3std6ranges3__45__cpo4nextE - _ZN52_INTERNAL_f6d41790_21_PhiloxDistribution_cu_0636f2c14cuda3std3__45__cpo6rbeginE)
_ZN52_INTERNAL_f6d41790_21_PhiloxDistribution_cu_0636f2c14cuda3std3__45__cpo6rbeginE:
	.zero		1
	.type		_ZN52_INTERNAL_f6d41790_21_PhiloxDistribution_cu_0636f2c14cuda3std6ranges3__45__cpo4nextE,@object
	.size		_ZN52_INTERNAL_f6d41790_21_PhiloxDistribution_cu_0636f2c14cuda3std6ranges3__45__cpo4nextE,(_ZN52_INTERNAL_f6d41790_21_PhiloxDistribution_cu_0636f2c14cuda3std6ranges3__45__cpo4swapE - _ZN52_INTERNAL_f6d41790_21_PhiloxDistribution_cu_0636f2c14cuda3std6ranges3__45__cpo4nextE)
_ZN52_INTERNAL_f6d41790_21_PhiloxDistribution_cu_0636f2c14cuda3std6ranges3__45__cpo4nextE:
	.zero		1
	.type		_ZN52_INTERNAL_f6d41790_21_PhiloxDistribution_cu_0636f2c14cuda3std6ranges3__45__cpo4swapE,@object
	.size		_ZN52_INTERNAL_f6d41790_21_PhiloxDistribution_cu_0636f2c14cuda3std6ranges3__45__cpo4swapE,(_ZN52_INTERNAL_f6d41790_21_PhiloxDistribution_cu_0636f2c14cuda3std3__420unreachable_sentinelE - _ZN52_INTERNAL_f6d41790_21_PhiloxDistribution_cu_0636f2c14cuda3std6ranges3__45__cpo4swapE)
_ZN52_INTERNAL_f6d41790_21_PhiloxDistribution_cu_0636f2c14cuda3std6ranges3__45__cpo4swapE:
	.zero		1
	.type		_ZN52_INTERNAL_f6d41790_21_PhiloxDistribution_cu_0636f2c14cuda3std3__420unreachable_sentinelE,@object
	.size		_ZN52_INTERNAL_f6d41790_21_PhiloxDistribution_cu_0636f2c14cuda3std3__420unreachable_sentinelE,(_ZN52_INTERNAL_f6d41790_21_PhiloxDistribution_cu_0636f2c16thrust24THRUST_300001_SM_1030_NS6system6detail10sequential3seqE - _ZN52_INTERNAL_f6d41790_21_PhiloxDistribution_cu_0636f2c14cuda3std3__420unreachable_sentinelE)
_ZN52_INTERNAL_f6d41790_21_PhiloxDistribution_cu_0636f2c14cuda3std3__420unreachable_sentinelE:
	.zero		1
	.type		_ZN52_INTERNAL_f6d41790_21_PhiloxDistribution_cu_0636f2c16thrust24THRUST_300001_SM_1030_NS6system6detail10sequential3seqE,@object
	.size		_ZN52_INTERNAL_f6d41790_21_PhiloxDistribution_cu_0636f2c16thrust24THRUST_300001_SM_1030_NS6system6detail10sequential3seqE,(_ZN52_INTERNAL_f6d41790_21_PhiloxDistribution_cu_0636f2c14cuda3std3__45__cpo4cendE - _ZN52_INTERNAL_f6d41790_21_PhiloxDistribution_cu_0636f2c16thrust24THRUST_300001_SM_1030_NS6system6detail10sequential3seqE)
_ZN52_INTERNAL_f6d41790_21_PhiloxDistribution_cu_0636f2c16thrust24THRUST_300001_SM_1030_NS6system6detail10sequential3seqE:
	.zero		1
	.type		_ZN52_INTERNAL_f6d41790_21_PhiloxDistribution_cu_0636f2c14cuda3std3__45__cpo4cendE,@object
	.size		_ZN52_INTERNAL_f6d41790_21_PhiloxDistribution_cu_0636f2c14cuda3std3__45__cpo4cendE,(_ZN52_INTERNAL_f6d41790_21_PhiloxDistribution_cu_0636f2c14cuda3std6ranges3__45__cpo9iter_swapE - _ZN52_INTERNAL_f6d41790_21_PhiloxDistribution_cu_0636f2c14cuda3std3__45__cpo4cendE)
_ZN52_INTERNAL_f6d41790_21_PhiloxDistribution_cu_0636f2c14cuda3std3__45__cpo4cendE:
	.zero		1
	.type		_ZN52_INTERNAL_f6d41790_21_PhiloxDistribution_cu_0636f2c14cuda3std6ranges3__45__cpo9iter_swapE,@object
	.size		_ZN52_INTERNAL_f6d41790_21_PhiloxDistribution_cu_0636f2c14cuda3std6ranges3__45__cpo9iter_swapE,(_ZN52_INTERNAL_f6d41790_21_PhiloxDistribution_cu_0636f2c14cuda3std3__45__cpo5crendE - _ZN52_INTERNAL_f6d41790_21_PhiloxDistribution_cu_0636f2c14cuda3std6ranges3__45__cpo9iter_swapE)
_ZN52_INTERNAL_f6d41790_21_PhiloxDistribution_cu_0636f2c14cuda3std6ranges3__45__cpo9iter_swapE:
	.zero		1
	.type		_ZN52_INTERNAL_f6d41790_21_PhiloxDistribution_cu_0636f2c14cuda3std3__45__cpo5crendE,@object
	.size		_ZN52_INTERNAL_f6d41790_21_PhiloxDistribution_cu_0636f2c14cuda3std3__45__cpo5crendE,(_ZN52_INTERNAL_f6d41790_21_PhiloxDistribution_cu_0636f2c14cuda3std6ranges3__45__cpo5cdataE - _ZN52_INTERNAL_f6d41790_21_PhiloxDistribution_cu_0636f2c14cuda3std3__45__cpo5crendE)
_ZN52_INTERNAL_f6d41790_21_PhiloxDistribution_cu_0636f2c14cuda3std3__45__cpo5crendE:
	.zero		1
	.type		_ZN52_INTERNAL_f6d41790_21_PhiloxDistribution_cu_0636f2c14cuda3std6ranges3__45__cpo5cdataE,@object
	.size		_ZN52_INTERNAL_f6d41790_21_PhiloxDistribution_cu_0636f2c14cuda3std6ranges3__45__cpo5cdataE,(_ZN52_INTERNAL_f6d41790_21_PhiloxDistribution_cu_0636f2c14cuda3std6ranges3__45__cpo3endE - _ZN52_INTERNAL_f6d41790_21_PhiloxDistribution_cu_0636f2c14cuda3std6ranges3__45__cpo5cdataE)
_ZN52_INTERNAL_f6d41790_21_PhiloxDistribution_cu_0636f2c14cuda3std6ranges3__45__cpo5cdataE:
	.zero		1
	.type		_ZN52_INTERNAL_f6d41790_21_PhiloxDistribution_cu_0636f2c14cuda3std6ranges3__45__cpo3endE,@object
	.size		_ZN52_INTERNAL_f6d41790_21_PhiloxDistribution_cu_0636f2c14cuda3std6ranges3__45__cpo3endE,(_ZN52_INTERNAL_f6d41790_21_PhiloxDistribution_cu_0636f2c14cuda3std3__419piecewise_constructE - _ZN52_INTERNAL_f6d41790_21_PhiloxDistribution_cu_0636f2c14cuda3std6ranges3__45__cpo3endE)
_ZN52_INTERNAL_f6d41790_21_PhiloxDistribution_cu_0636f2c14cuda3std6ranges3__45__cpo3endE:
	.zero		1
	.type		_ZN52_INTERNAL_f6d41790_21_PhiloxDistribution_cu_0636f2c14cuda3std3__419piecewise_constructE,@object
	.size		_ZN52_INTERNAL_f6d41790_21_PhiloxDistribution_cu_0636f2c14cuda3std3__419piecewise_constructE,(_ZN52_INTERNAL_f6d41790_21_PhiloxDistribution_cu_0636f2c14cuda3std6ranges3__45__cpo5ssizeE - _ZN52_INTERNAL_f6d41790_21_PhiloxDistribution_cu_0636f2c14cuda3std3__419piecewise_constructE)
_ZN52_INTERNAL_f6d41790_21_PhiloxDistribution_cu_0636f2c14cuda3std3__419piecewise_constructE:
	.zero		1
	.type		_ZN52_INTERNAL_f6d41790_21_PhiloxDistribution_cu_0636f2c14cuda3std6ranges3__45__cpo5ssizeE,@object
	.size		_ZN52_INTERNAL_f6d41790_21_PhiloxDistribution_cu_0636f2c14cuda3std6ranges3__45__cpo5ssizeE,(_ZN52_INTERNAL_f6d41790_21_PhiloxDistribution_cu_0636f2c14cuda3std3__45__cpo3endE - _ZN52_INTERNAL_f6d41790_21_PhiloxDistribution_cu_0636f2c14cuda3std6ranges3__45__cpo5ssizeE)
_ZN52_INTERNAL_f6d41790_21_PhiloxDistribution_cu_0636f2c14cuda3std6ranges3__45__cpo5ssizeE:
	.zero		1
	.type		_ZN52_INTERNAL_f6d41790_21_PhiloxDistribution_cu_0636f2c14cuda3std3__45__cpo3endE,@object
	.size		_ZN52_INTERNAL_f6d41790_21_PhiloxDistribution_cu_0636f2c14cuda3std3__45__cpo3endE,(_ZN52_INTERNAL_f6d41790_21_PhiloxDistribution_cu_0636f2c14cuda3std6ranges3__45__cpo4cendE - _ZN52_INTERNAL_f6d41790_21_PhiloxDistribution_cu_0636f2c14cuda3std3__45__cpo3endE)
_ZN52_INTERNAL_f6d41790_21_PhiloxDistribution_cu_0636f2c14cuda3std3__45__cpo3endE:
	.zero		1
	.type		_ZN52_INTERNAL_f6d41790_21_PhiloxDistribution_cu_0636f2c14cuda3std6ranges3__45__cpo4cendE,@object
	.size		_ZN52_INTERNAL_f6d41790_21_PhiloxDistribution_cu_0636f2c14cuda3std6ranges3__45__cpo4cendE,(_ZN52_INTERNAL_f6d41790_21_PhiloxDistribution_cu_0636f2c14cuda3std3__45__cpo4rendE - _ZN52_INTERNAL_f6d41790_21_PhiloxDistribution_cu_0636f2c14cuda3std6ranges3__45__cpo4cendE)
_ZN52_INTERNAL_f6d41790_21_PhiloxDistribution_cu_0636f2c14cuda3std6ranges3__45__cpo4cendE:
	.zero		1
	.type		_ZN52_INTERNAL_f6d41790_21_PhiloxDistribution_cu_0636f2c14cuda3std3__45__cpo4rendE,@object
	.size		_ZN52_INTERNAL_f6d41790_21_PhiloxDistribution_cu_0636f2c14cuda3std3__45__cpo4rendE,(_ZN52_INTERNAL_f6d41790_21_PhiloxDistribution_cu_0636f2c14cuda3std6ranges3__45__cpo4prevE - _ZN52_INTERNAL_f6d41790_21_PhiloxDistribution_cu_0636f2c14cuda3std3__45__cpo4rendE)
_ZN52_INTERNAL_f6d41790_21_PhiloxDistribution_cu_0636f2c14cuda3std3__45__cpo4rendE:
	.zero		1
	.type		_ZN52_INTERNAL_f6d41790_21_PhiloxDistribution_cu_0636f2c14cuda3std6ranges3__45__cpo4prevE,@object
	.size		_ZN52_INTERNAL_f6d41790_21_PhiloxDistribution_cu_0636f2c14cuda3std6ranges3__45__cpo4prevE,(_ZN52_INTERNAL_f6d41790_21_PhiloxDistribution_cu_0636f2c14cuda3std6ranges3__45__cpo9iter_moveE - _ZN52_INTERNAL_f6d41790_21_PhiloxDistribution_cu_0636f2c14cuda3std6ranges3__45__cpo4prevE)
_ZN52_INTERNAL_f6d41790_21_PhiloxDistribution_cu_0636f2c14cuda3std6ranges3__45__cpo4prevE:
	.zero		1
	.type		_ZN52_INTERNAL_f6d41790_21_PhiloxDistribution_cu_0636f2c14cuda3std6ranges3__45__cpo9iter_moveE,@object
	.size		_ZN52_INTERNAL_f6d41790_21_PhiloxDistribution_cu_0636f2c14cuda3std6ranges3__45__cpo9iter_moveE,(.L_13 - _ZN52_INTERNAL_f6d41790_21_PhiloxDistribution_cu_0636f2c14cuda3std6ranges3__45__cpo9iter_moveE)
_ZN52_INTERNAL_f6d41790_21_PhiloxDistribution_cu_0636f2c14cuda3std6ranges3__45__cpo9iter_moveE:
	.zero		1
.L_13:


//--------------------- .nv.constant0._ZN2at6native54_GLOBAL__N__f6d41790_21_PhiloxDistribution_cu_0636f2c123philox_multi_key_kernelIN3c108BFloat16EZZZZNS0_20_philox_normal_cuda_ERNS_6TensorERKS5_ddENKUlvE_clEvENKUlvE2_clEvENKUlvE_clEvEUlmmE0_ZZZNS0_20_philox_normal_cuda_ES6_S8_ddENKS9_clEvENKSA_clEvEUlfE_EEvPT_PKmllT0_T1_16OffsetCalculatorILi1EjLb0EE --------------------------
	.section	.nv.constant0._ZN2at6native54_GLOBAL__N__f6d41790_21_PhiloxDistribution_cu_0636f2c123philox_multi_key_kernelIN3c108BFloat16EZZZZNS0_20_philox_normal_cuda_ERNS_6TensorERKS5_ddENKUlvE_clEvENKUlvE2_clEvENKUlvE_clEvEUlmmE0_ZZZNS0_20_philox_normal_cuda_ES6_S8_ddENKS9_clEvENKSA_clEvEUlfE_EEvPT_PKmllT0_T1_16OffsetCalculatorILi1EjLb0EE,"a",@progbits
	.sectionflags	@""
	.align	4
.nv.constant0._ZN2at6native54_GLOBAL__N__f6d41790_21_PhiloxDistribution_cu_0636f2c123philox_multi_key_kernelIN3c108BFloat16EZZZZNS0_20_philox_normal_cuda_ERNS_6TensorERKS5_ddENKUlvE_clEvENKUlvE2_clEvENKUlvE_clEvEUlmmE0_ZZZNS0_20_philox_normal_cuda_ES6_S8_ddENKS9_clEvENKSA_clEvEUlfE_EEvPT_PKmllT0_T1_16OffsetCalculatorILi1EjLb0EE:
	.zero		1344


//--------------------- .nv.constant0._ZN2at6native54_GLOBAL__N__f6d41790_21_PhiloxDistribution_cu_0636f2c124philox_single_key_kernelIN3c108BFloat16EZZZZNS0_20_philox_normal_cuda_ERNS_6TensorERKS5_ddENKUlvE_clEvENKUlvE2_clEvENKUlvE_clEvEUlmmE0_ZZZNS0_20_philox_normal_cuda_ES6_S8_ddENKS9_clEvENKSA_clEvEUlfE_EEvPT_PKmlT0_T1_ --------------------------
	.section	.nv.constant0._ZN2at6native54_GLOBAL__N__f6d41790_21_PhiloxDistribution_cu_0636f2c124philox_single_key_kernelIN3c108BFloat16EZZZZNS0_20_philox_normal_cuda_ERNS_6TensorERKS5_ddENKUlvE_clEvENKUlvE2_clEvENKUlvE_clEvEUlmmE0_ZZZNS0_20_philox_normal_cuda_ES6_S8_ddENKS9_clEvENKSA_clEvEUlfE_EEvPT_PKmlT0_T1_,"a",@progbits
	.sectionflags	@""
	.align	4
.nv.constant0._ZN2at6native54_GLOBAL__N__f6d41790_21_PhiloxDistribution_cu_0636f2c124philox_single_key_kernelIN3c108BFloat16EZZZZNS0_20_philox_normal_cuda_ERNS_6TensorERKS5_ddENKUlvE_clEvENKUlvE2_clEvENKUlvE_clEvEUlmmE0_ZZZNS0_20_philox_normal_cuda_ES6_S8_ddENKS9_clEvENKSA_clEvEUlfE_EEvPT_PKmlT0_T1_:
	.zero		932


//--------------------- .nv.constant0._ZN2at6native54_GLOBAL__N__f6d41790_21_PhiloxDistribution_cu_0636f2c123philox_multi_key_kernelIN3c104HalfEZZZZNS0_20_philox_normal_cuda_ERNS_6TensorERKS5_ddENKUlvE_clEvENKUlvE1_clEvENKUlvE_clEvEUlmmE0_ZZZNS0_20_philox_normal_cuda_ES6_S8_ddENKS9_clEvENKSA_clEvEUlfE_EEvPT_PKmllT0_T1_16OffsetCalculatorILi1EjLb0EE --------------------------
	.section	.nv.constant0._ZN2at6native54_GLOBAL__N__f6d41790_21_PhiloxDistribution_cu_0636f2c123philox_multi_key_kernelIN3c104HalfEZZZZNS0_20_philox_normal_cuda_ERNS_6TensorERKS5_ddENKUlvE_clEvENKUlvE1_clEvENKUlvE_clEvEUlmmE0_ZZZNS0_20_philox_normal_cuda_ES6_S8_ddENKS9_clEvENKSA_clEvEUlfE_EEvPT_PKmllT0_T1_16OffsetCalculatorILi1EjLb0EE,"a",@progbits
	.sectionflags	@""
	.align	4
.nv.constant0._ZN2at6native54_GLOBAL__N__f6d41790_21_PhiloxDistribution_cu_0636f2c123philox_multi_key_kernelIN3c104HalfEZZZZNS0_20_philox_normal_cuda_ERNS_6TensorERKS5_ddENKUlvE_clEvENKUlvE1_clEvENKUlvE_clEvEUlmmE0_ZZZNS0_20_philox_normal_cuda_ES6_S8_ddENKS9_clEvENKSA_clEvEUlfE_EEvPT_PKmllT0_T1_16OffsetCalculatorILi1EjLb0EE:
	.zero		1344


//--------------------- .nv.constant0._ZN2at6native54_GLOBAL__N__f6d41790_21_PhiloxDistribution_cu_0636f2c124philox_single_key_kernelIN3c104HalfEZZZZNS0_20_philox_normal_cuda_ERNS_6TensorERKS5_ddENKUlvE_clEvENKUlvE1_clEvENKUlvE_clEvEUlmmE0_ZZZNS0_20_philox_normal_cuda_ES6_S8_ddENKS9_clEvENKSA_clEvEUlfE_EEvPT_PKmlT0_T1_ --------------------------
	.section	.nv.constant0._ZN2at6native54_GLOBAL__N__f6d41790_21_PhiloxDistribution_cu_0636f2c124philox_single_key_kernelIN3c104HalfEZZZZNS0_20_philox_normal_cuda_ERNS_6TensorERKS5_ddENKUlvE_clEvENKUlvE1_clEvENKUlvE_clEvEUlmmE0_ZZZNS0_20_philox_normal_cuda_ES6_S8_ddENKS9_clEvENKSA_clEvEUlfE_EEvPT_PKmlT0_T1_,"a",@progbits
	.sectionflags	@""
	.align	4
.nv.constant0._ZN2at6native54_GLOBAL__N__f6d41790_21_PhiloxDistribution_cu_0636f2c124philox_single_key_kernelIN3c104HalfEZZZZNS0_20_philox_normal_cuda_ERNS_6TensorERKS5_ddENKUlvE_clEvENKUlvE1_clEvENKUlvE_clEvEUlmmE0_ZZZNS0_20_philox_normal_cuda_ES6_S8_ddENKS9_clEvENKSA_clEvEUlfE_EEvPT_PKmlT0_T1_:
	.zero		932


//--------------------- .nv.constant0._ZN2at6native54_GLOBAL__N__f6d41790_21_PhiloxDistribution_cu_0636f2c123philox_multi_key_kernelIfZZZZNS0_20_philox_normal_cuda_ERNS_6TensorERKS3_ddENKUlvE_clEvENKUlvE0_clEvENKUlvE_clEvEUlmmE0_ZZZNS0_20_philox_normal_cuda_ES4_S6_ddENKS7_clEvENKS8_clEvEUlfE_EEvPT_PKmllT0_T1_16OffsetCalculatorILi1EjLb0EE --------------------------
	.section	.nv.constant0._ZN2at6native54_GLOBAL__N__f6d41790_21_PhiloxDistribution_cu_0636f2c123philox_multi_key_kernelIfZZZZNS0_20_philox_normal_cuda_ERNS_6TensorERKS3_ddENKUlvE_clEvENKUlvE0_clEvENKUlvE_clEvEUlmmE0_ZZZNS0_20_philox_normal_cuda_ES4_S6_ddENKS7_clEvENKS8_clEvEUlfE_EEvPT_PKmllT0_T1_16OffsetCalculatorILi1EjLb0EE,"a",@progbits
	.sectionflags	@""
	.align	4
.nv.constant0._ZN2at6native54_GLOBAL__N__f6d41790_21_PhiloxDistribution_cu_0636f2c123philox_multi_key_kernelIfZZZZNS0_20_philox_normal_cuda_ERNS_6TensorERKS3_ddENKUlvE_clEvENKUlvE0_clEvENKUlvE_clEvEUlmmE0_ZZZNS0_20_philox_normal_cuda_ES4_S6_ddENKS7_clEvENKS8_clEvEUlfE_EEvPT_PKmllT0_T1_16OffsetCalculatorILi1EjLb0EE:
	.zero		1344


//--------------------- .nv.constant0._ZN2at6native54_GLOBAL__N__f6d41790_21_PhiloxDistribution_cu_0636f2c124philox_single_key_kernelIfZZZZNS0_20_philox_normal_cuda_ERNS_6TensorERKS3_ddENKUlvE_clEvENKUlvE0_clEvENKUlvE_clEvEUlmmE0_ZZZNS0_20_philox_normal_cuda_ES4_S6_ddENKS7_clEvENKS8_clEvEUlfE_EEvPT_PKmlT0_T1_ --------------------------
	.section	.nv.constant0._ZN2at6native54_GLOBAL__N__f6d41790_21_PhiloxDistribution_cu_0636f2c124philox_single_key_kernelIfZZZZNS0_20_philox_normal_cuda_ERNS_6TensorERKS3_ddENKUlvE_clEvENKUlvE0_clEvENKUlvE_clEvEUlmmE0_ZZZNS0_20_philox_normal_cuda_ES4_S6_ddENKS7_clEvENKS8_clEvEUlfE_EEvPT_PKmlT0_T1_,"a",@progbits
	.sectionflags	@""
	.align	4
.nv.constant0._ZN2at6native54_GLOBAL__N__f6d41790_21_PhiloxDistribution_cu_0636f2c124philox_single_key_kernelIfZZZZNS0_20_philox_normal_cuda_ERNS_6TensorERKS3_ddENKUlvE_clEvENKUlvE0_clEvENKUlvE_clEvEUlmmE0_ZZZNS0_20_philox_normal_cuda_ES4_S6_ddENKS7_clEvENKS8_clEvEUlfE_EEvPT_PKmlT0_T1_:
	.zero		932


//--------------------- .nv.constant0._ZN2at6native54_GLOBAL__N__f6d41790_21_PhiloxDistribution_cu_0636f2c123philox_multi_key_kernelIdZZZZNS0_20_philox_normal_cuda_ERNS_6TensorERKS3_ddENKUlvE_clEvENKUlvE_clEvENKUlvE_clEvEUlmmE_ZZZNS0_20_philox_normal_cuda_ES4_S6_ddENKS7_clEvENKS8_clEvEUldE_EEvPT_PKmllT0_T1_16OffsetCalculatorILi1EjLb0EE --------------------------
	.section	.nv.constant0._ZN2at6native54_GLOBAL__N__f6d41790_21_PhiloxDistribution_cu_0636f2c123philox_multi_key_kernelIdZZZZNS0_20_philox_normal_cuda_ERNS_6TensorERKS3_ddENKUlvE_clEvENKUlvE_clEvENKUlvE_clEvEUlmmE_ZZZNS0_20_philox_normal_cuda_ES4_S6_ddENKS7_clEvENKS8_clEvEUldE_EEvPT_PKmllT0_T1_16OffsetCalculatorILi1EjLb0EE,"a",@progbits
	.sectionflags	@""
	.align	4
.nv.constant0._ZN2at6native54_GLOBAL__N__f6d41790_21_PhiloxDistribution_cu_0636f2c123philox_multi_key_kernelIdZZZZNS0_20_philox_normal_cuda_ERNS_6TensorERKS3_ddENKUlvE_clEvENKUlvE_clEvENKUlvE_clEvEUlmmE_ZZZNS0_20_philox_normal_cuda_ES4_S6_ddENKS7_clEvENKS8_clEvEUldE_EEvPT_PKmllT0_T1_16OffsetCalculatorILi1EjLb0EE:
	.zero		1356


//--------------------- .nv.constant0._ZN2at6native54_GLOBAL__N__f6d41790_21_PhiloxDistribution_cu_0636f2c124philox_single_key_kernelIdZZZZNS0_20_philox_normal_cuda_ERNS_6TensorERKS3_ddENKUlvE_clEvENKUlvE_clEvENKUlvE_clEvEUlmmE_ZZZNS0_20_philox_normal_cuda_ES4_S6_ddENKS7_clEvENKS8_clEvEUldE_EEvPT_PKmlT0_T1_ --------------------------
	.section	.nv.constant0._ZN2at6native54_GLOBAL__N__f6d41790_21_PhiloxDistribution_cu_0636f2c124philox_single_key_kernelIdZZZZNS0_20_philox_normal_cuda_ERNS_6TensorERKS3_ddENKUlvE_clEvENKUlvE_clEvENKUlvE_clEvEUlmmE_ZZZNS0_20_philox_normal_cuda_ES4_S6_ddENKS7_clEvENKS8_clEvEUldE_EEvPT_PKmlT0_T1_,"a",@progbits
	.sectionflags	@""
	.align	4
.nv.constant0._ZN2at6native54_GLOBAL__N__f6d41790_21_PhiloxDistribution_cu_0636f2c124philox_single_key_kernelIdZZZZNS0_20_philox_normal_cuda_ERNS_6TensorERKS3_ddENKUlvE_clEvENKUlvE_clEvENKUlvE_clEvEUlmmE_ZZZNS0_20_philox_normal_cuda_ES4_S6_ddENKS7_clEvENKS8_clEvEUldE_EEvPT_PKmlT0_T1_:
	.zero		944


//--------------------- .nv.constant0._ZN2at6native54_GLOBAL__N__f6d41790_21_PhiloxDistribution_cu_0636f2c123philox_multi_key_kernelIN3c108BFloat16EZZZZNS0_21_philox_uniform_cuda_ERNS_6TensorERKS5_ddENKUlvE_clEvENKUlvE2_clEvENKUlvE_clEvEUlmmE0_ZZZNS0_21_philox_uniform_cuda_ES6_S8_ddENKS9_clEvENKSA_clEvEUlT_E_EEvPSD_PKmllT0_T1_16OffsetCalculatorILi1EjLb0EE --------------------------
	.section	.nv.constant0._ZN2at6native54_GLOBAL__N__f6d41790_21_PhiloxDistribution_cu_0636f2c123philox_multi_key_kernelIN3c108BFloat16EZZZZNS0_21_philox_uniform_cuda_ERNS_6TensorERKS5_ddENKUlvE_clEvENKUlvE2_clEvENKUlvE_clEvEUlmmE0_ZZZNS0_21_philox_uniform_cuda_ES6_S8_ddENKS9_clEvENKSA_clEvEUlT_E_EEvPSD_PKmllT0_T1_16OffsetCalculatorILi1EjLb0EE,"a",@progbits
	.sectionflags	@""
	.align	4
.nv.constant0._ZN2at6native54_GLOBAL__N__f6d41790_21_PhiloxDistribution_cu_0636f2c123philox_multi_key_kernelIN3c108BFloat16EZZZZNS0_21_philox_uniform_cuda_ERNS_6TensorERKS5_ddENKUlvE_clEvENKUlvE2_clEvENKUlvE_clEvEUlmmE0_ZZZNS0_21_philox_uniform_cuda_ES6_S8_ddENKS9_clEvENKSA_clEvEUlT_E_EEvPSD_PKmllT0_T1_16OffsetCalculatorILi1EjLb0EE:
	.zero		1340


//--------------------- .nv.constant0._ZN2at6native54_GLOBAL__N__f6d41790_21_PhiloxDistribution_cu_0636f2c124philox_single_key_kernelIN3c108BFloat16EZZZZNS0_21_philox_uniform_cuda_ERNS_6TensorERKS5_ddENKUlvE_clEvENKUlvE2_clEvENKUlvE_clEvEUlmmE0_ZZZNS0_21_philox_uniform_cuda_ES6_S8_ddENKS9_clEvENKSA_clEvEUlT_E_EEvPSD_PKmlT0_T1_ --------------------------
	.section	.nv.constant0._ZN2at6native54_GLOBAL__N__f6d41790_21_PhiloxDistribution_cu_0636f2c124philox_single_key_kernelIN3c108BFloat16EZZZZNS0_21_philox_uniform_cuda_ERNS_6TensorERKS5_ddENKUlvE_clEvENKUlvE2_clEvENKUlvE_clEvEUlmmE0_ZZZNS0_21_philox_uniform_cuda_ES6_S8_ddENKS9_clEvENKSA_clEvEUlT_E_EEvPSD_PKmlT0_T1_,"a",@progbits
	.sectionflags	@""
	.align	4
.nv.constant0._ZN2at6native54_GLOBAL__N__f6d41790_21_PhiloxDistribution_cu_0636f2c124philox_single_key_kernelIN3c108BFloat16EZZZZNS0_21_philox_uniform_cuda_ERNS_6TensorERKS5_ddENKUlvE_clEvENKUlvE2_clEvENKUlvE_clEvEUlmmE0_ZZZNS0_21_philox_uniform_cuda_ES6_S8_ddENKS9_clEvENKSA_clEvEUlT_E_EEvPSD_PKmlT0_T1_:
	.zero		926


//--------------------- .nv.constant0._ZN2at6native54_GLOBAL__N__f6d41790_21_PhiloxDistribution_cu_0636f2c123philox_multi_key_kernelIN3c104HalfEZZZZNS0_21_philox_uniform_cuda_ERNS_6TensorERKS5_ddENKUlvE_clEvENKUlvE1_clEvENKUlvE_clEvEUlmmE0_ZZZNS0_21_philox_uniform_cuda_ES6_S8_ddENKS9_clEvENKSA_clEvEUlT_E_EEvPSD_PKmllT0_T1_16OffsetCalculatorILi1EjLb0EE --------------------------
	.section	.nv.constant0._ZN2at6native54_GLOBAL__N__f6d41790_21_PhiloxDistribution_cu_0636f2c123philox_multi_key_kernelIN3c104HalfEZZZZNS0_21_philox_uniform_cuda_ERNS_6TensorERKS5_ddENKUlvE_clEvENKUlvE1_clEvENKUlvE_clEvEUlmmE0_ZZZNS0_21_philox_uniform_cuda_ES6_S8_ddENKS9_clEvENKSA_clEvEUlT_E_EEvPSD_PKmllT0_T1_16OffsetCalculatorILi1EjLb0EE,"a",@progbits
	.sectionflags	@""
	.align	4
.nv.constant0._ZN2at6native54_GLOBAL__N__f6d41790_21_PhiloxDistribution_cu_0636f2c123philox_multi_key_kernelIN3c104HalfEZZZZNS0_21_philox_uniform_cuda_ERNS_6TensorERKS5_ddENKUlvE_clEvENKUlvE1_clEvENKUlvE_clEvEUlmmE0_ZZZNS0_21_philox_uniform_cuda_ES6_S8_ddENKS9_clEvENKSA_clEvEUlT_E_EEvPSD_PKmllT0_T1_16OffsetCalculatorILi1EjLb0EE:
	.zero		1340


//--------------------- .nv.constant0._ZN2at6native54_GLOBAL__N__f6d41790_21_PhiloxDistribution_cu_0636f2c124philox_single_key_kernelIN3c104HalfEZZZZNS0_21_philox_uniform_cuda_ERNS_6TensorERKS5_ddENKUlvE_clEvENKUlvE1_clEvENKUlvE_clEvEUlmmE0_ZZZNS0_21_philox_uniform_cuda_ES6_S8_ddENKS9_clEvENKSA_clEvEUlT_E_EEvPSD_PKmlT0_T1_ --------------------------
	.section	.nv.constant0._ZN2at6native54_GLOBAL__N__f6d41790_21_PhiloxDistribution_cu_0636f2c124philox_single_key_kernelIN3c104HalfEZZZZNS0_21_philox_uniform_cuda_ERNS_6TensorERKS5_ddENKUlvE_clEvENKUlvE1_clEvENKUlvE_clEvEUlmmE0_ZZZNS0_21_philox_uniform_cuda_ES6_S8_ddENKS9_clEvENKSA_clEvEUlT_E_EEvPSD_PKmlT0_T1_,"a",@progbits
	.sectionflags	@""
	.align	4
.nv.constant0._ZN2at6native54_GLOBAL__N__f6d41790_21_PhiloxDistribution_cu_0636f2c124philox_single_key_kernelIN3c104HalfEZZZZNS0_21_philox_uniform_cuda_ERNS_6TensorERKS5_ddENKUlvE_clEvENKUlvE1_clEvENKUlvE_clEvEUlmmE0_ZZZNS0_21_philox_uniform_cuda_ES6_S8_ddENKS9_clEvENKSA_clEvEUlT_E_EEvPSD_PKmlT0_T1_:
	.zero		926


//--------------------- .nv.constant0._ZN2at6native54_GLOBAL__N__f6d41790_21_PhiloxDistribution_cu_0636f2c123philox_multi_key_kernelIfZZZZNS0_21_philox_uniform_cuda_ERNS_6TensorERKS3_ddENKUlvE_clEvENKUlvE0_clEvENKUlvE_clEvEUlmmE0_ZZZNS0_21_philox_uniform_cuda_ES4_S6_ddENKS7_clEvENKS8_clEvEUlT_E_EEvPSB_PKmllT0_T1_16OffsetCalculatorILi1EjLb0EE --------------------------
	.section	.nv.constant0._ZN2at6native54_GLOBAL__N__f6d41790_21_PhiloxDistribution_cu_0636f2c123philox_multi_key_kernelIfZZZZNS0_21_philox_uniform_cuda_ERNS_6TensorERKS3_ddENKUlvE_clEvENKUlvE0_clEvENKUlvE_clEvEUlmmE0_ZZZNS0_21_philox_uniform_cuda_ES4_S6_ddENKS7_clEvENKS8_clEvEUlT_E_EEvPSB_PKmllT0_T1_16OffsetCalculatorILi1EjLb0EE,"a",@progbits
	.sectionflags	@""
	.align	4
.nv.constant0._ZN2at6native54_GLOBAL__N__f6d41790_21_PhiloxDistribution_cu_0636f2c123philox_multi_key_kernelIfZZZZNS0_21_philox_uniform_cuda_ERNS_6TensorERKS3_ddENKUlvE_clEvENKUlvE0_clEvENKUlvE_clEvEUlmmE0_ZZZNS0_21_philox_uniform_cuda_ES4_S6_ddENKS7_clEvENKS8_clEvEUlT_E_EEvPSB_PKmllT0_T1_16OffsetCalculatorILi1EjLb0EE:
	.zero		1344


//--------------------- .nv.constant0._ZN2at6native54_GLOBAL__N__f6d41790_21_PhiloxDistribution_cu_0636f2c124philox_single_key_kernelIfZZZZNS0_21_philox_uniform_cuda_ERNS_6TensorERKS3_ddENKUlvE_clEvENKUlvE0_clEvENKUlvE_clEvEUlmmE0_ZZZNS0_21_philox_uniform_cuda_ES4_S6_ddENKS7_clEvENKS8_clEvEUlT_E_EEvPSB_PKmlT0_T1_ --------------------------
	.section	.nv.constant0._ZN2at6native54_GLOBAL__N__f6d41790_21_PhiloxDistribution_cu_0636f2c124philox_single_key_kernelIfZZZZNS0_21_philox_uniform_cuda_ERNS_6TensorERKS3_ddENKUlvE_clEvENKUlvE0_clEvENKUlvE_clEvEUlmmE0_ZZZNS0_21_philox_uniform_cuda_ES4_S6_ddENKS7_clEvENKS8_clEvEUlT_E_EEvPSB_PKmlT0_T1_,"a",@progbits
	.sectionflags	@""
	.align	4
.nv.constant0._ZN2at6native54_GLOBAL__N__f6d41790_21_PhiloxDistribution_cu_0636f2c124philox_single_key_kernelIfZZZZNS0_21_philox_uniform_cuda_ERNS_6TensorERKS3_ddENKUlvE_clEvENKUlvE0_clEvENKUlvE_clEvEUlmmE0_ZZZNS0_21_philox_uniform_cuda_ES4_S6_ddENKS7_clEvENKS8_clEvEUlT_E_EEvPSB_PKmlT0_T1_:
	.zero		932


//--------------------- .nv.constant0._ZN2at6native54_GLOBAL__N__f6d41790_21_PhiloxDistribution_cu_0636f2c123philox_multi_key_kernelIdZZZZNS0_21_philox_uniform_cuda_ERNS_6TensorERKS3_ddENKUlvE_clEvENKUlvE_clEvENKUlvE_clEvEUlmmE_ZZZNS0_21_philox_uniform_cuda_ES4_S6_ddENKS7_clEvENKS8_clEvEUlT_E_EEvPSB_PKmllT0_T1_16OffsetCalculatorILi1EjLb0EE --------------------------
	.section	.nv.constant0._ZN2at6native54_GLOBAL__N__f6d41790_21_PhiloxDistribution_cu_0636f2c123philox_multi_key_kernelIdZZZZNS0_21_philox_uniform_cuda_ERNS_6TensorERKS3_ddENKUlvE_clEvENKUlvE_clEvENKUlvE_clEvEUlmmE_ZZZNS0_21_philox_uniform_cuda_ES4_S6_ddENKS7_clEvENKS8_clEvEUlT_E_EEvPSB_PKmllT0_T1_16OffsetCalculatorILi1EjLb0EE,"a",@progbits
	.sectionflags	@""
	.align	4
.nv.constant0._ZN2at6native54_GLOBAL__N__f6d41790_21_PhiloxDistribution_cu_0636f2c123philox_multi_key_kernelIdZZZZNS0_21_philox_uniform_cuda_ERNS_6TensorERKS3_ddENKUlvE_clEvENKUlvE_clEvENKUlvE_clEvEUlmmE_ZZZNS0_21_philox_uniform_cuda_ES4_S6_ddENKS7_clEvENKS8_clEvEUlT_E_EEvPSB_PKmllT0_T1_16OffsetCalculatorILi1EjLb0EE:
	.zero		1356


//--------------------- .nv.constant0._ZN2at6native54_GLOBAL__N__f6d41790_21_PhiloxDistribution_cu_0636f2c124philox_single_key_kernelIdZZZZNS0_21_philox_uniform_cuda_ERNS_6TensorERKS3_ddENKUlvE_clEvENKUlvE_clEvENKUlvE_clEvEUlmmE_ZZZNS0_21_philox_uniform_cuda_ES4_S6_ddENKS7_clEvENKS8_clEvEUlT_E_EEvPSB_PKmlT0_T1_ --------------------------
	.section	.nv.constant0._ZN2at6native54_GLOBAL__N__f6d41790_21_PhiloxDistribution_cu_0636f2c124philox_single_key_kernelIdZZZZNS0_21_philox_uniform_cuda_ERNS_6TensorERKS3_ddENKUlvE_clEvENKUlvE_clEvENKUlvE_clEvEUlmmE_ZZZNS0_21_philox_uniform_cuda_ES4_S6_ddENKS7_clEvENKS8_clEvEUlT_E_EEvPSB_PKmlT0_T1_,"a",@progbits
	.sectionflags	@""
	.align	4
.nv.constant0._ZN2at6native54_GLOBAL__N__f6d41790_21_PhiloxDistribution_cu_0636f2c124philox_single_key_kernelIdZZZZNS0_21_philox_uniform_cuda_ERNS_6TensorERKS3_ddENKUlvE_clEvENKUlvE_clEvENKUlvE_clEvEUlmmE_ZZZNS0_21_philox_uniform_cuda_ES4_S6_ddENKS7_clEvENKS8_clEvEUlT_E_EEvPSB_PKmlT0_T1_:
	.zero		944


//--------------------- SYMBOLS --------------------------

	.type		.nv.reservedSmem.offset0,@object
	.size		.nv.reservedSmem.offset0,0x4
